// auto-generated by cutlass_sweep.gemm — config: {"arch": "sm_100", "cluster_m": 4, "cluster_n": 1, "dtype": "tf32", "dtype_b": "tf32", "layout": "nt", "stages": 0, "tile_k": 32, "tile_m": 256, "tile_n": 128}
#include "cutlass/cutlass.h"
#include "cutlass/gemm/collective/collective_builder.hpp"
#include "cutlass/gemm/device/gemm_universal_adapter.h"
#include "cutlass/gemm/kernel/gemm_universal.hpp"
#include "cutlass/epilogue/collective/collective_builder.hpp"

using ElemA = cutlass::tfloat32_t;
using ElemB = cutlass::tfloat32_t;
using ElemCD = cutlass::tfloat32_t;
using Acc  = float;
using TileShape    = cute::Shape<cute::_256, cute::_128, cute::_32>;
using ClusterShape = cute::Shape<cute::_4, cute::_1, cute::_1>;

using CollectiveEpilogue = typename cutlass::epilogue::collective::CollectiveBuilder<
    cutlass::arch::Sm100, cutlass::arch::OpClassTensorOp,
    TileShape, ClusterShape,
    cutlass::epilogue::collective::EpilogueTileAuto,
    Acc, Acc,
    ElemCD, cutlass::layout::RowMajor, 128 / cutlass::sizeof_bits<ElemCD>::value,
    ElemCD, cutlass::layout::RowMajor, 128 / cutlass::sizeof_bits<ElemCD>::value,
    cutlass::epilogue::collective::EpilogueScheduleAuto
  >::CollectiveOp;

using CollectiveMainloop = typename cutlass::gemm::collective::CollectiveBuilder<
    cutlass::arch::Sm100, cutlass::arch::OpClassTensorOp,
    ElemA, cutlass::layout::RowMajor, 128 / cutlass::sizeof_bits<ElemA>::value,
    ElemB, cutlass::layout::ColumnMajor, 128 / cutlass::sizeof_bits<ElemB>::value,
    Acc,
    TileShape, ClusterShape,
    cutlass::gemm::collective::StageCountAutoCarveout<static_cast<int>(sizeof(typename CollectiveEpilogue::SharedStorage))>,
    cutlass::gemm::collective::KernelScheduleAuto
  >::CollectiveOp;

using GemmKernel = cutlass::gemm::kernel::GemmUniversal<
    cute::Shape<int,int,int,int>,
    CollectiveMainloop,
    CollectiveEpilogue
>;
using Gemm = cutlass::gemm::device::GemmUniversalAdapter<GemmKernel>;

// Force the device kernel symbol into the cubin without needing a host main.
auto* _anchor = &cutlass::device_kernel<GemmKernel>;


// ===== COMPILED SASS (sm_100a) =====

	.target	sm_100a

	.elftype	@"ET_EXEC"


//--------------------- .note.nv.tkinfo           --------------------------
	.section	.note.nv.tkinfo,"",@"SHT_NOTE"
	.sectionflags	@"SHF_NOTE_NV_TKINFO"
	.tkinfo
        /*0018*/ 	.word	0x00000002
        /*0030*/ 	.string	""
        /*0030*/ 	.string	"ptxas"
        /*0030*/ 	.string	"Cuda compilation tools, release 13.0, V13.0.88"
        /*0030*/ 	.string	"Build cuda_13.0.r13.0/compiler.36424714_0"
        /*0030*/ 	.string	"-arch sm_100a -m 64 "



//--------------------- .note.nv.cuinfo           --------------------------
	.section	.note.nv.cuinfo,"",@"SHT_NOTE"
	.sectionflags	@"SHF_NOTE_NV_CUINFO"
        /*0018*/ 	.short	0x0002
        /*001a*/ 	.short	0x0064
        /*001c*/ 	.short	0x0082
	.zero		2


//--------------------- .nv.info                  --------------------------
	.section	.nv.info,"",@"SHT_CUDA_INFO"
	.align	4


	//----- nvinfo : EIATTR_REGCOUNT
	.align		4
        /*0000*/ 	.byte	0x04, 0x2f
        /*0002*/ 	.short	(.L_19 - .L_18)
	.align		4
.L_18:
        /*0004*/ 	.word	index@(_ZN7cutlass13device_kernelINS_4gemm6kernel13GemmUniversalIN4cute5tupleIJiiiiEEENS1_10collective13CollectiveMmaINS1_35MainloopSm100TmaUmmaWarpSpecializedILi8ELi2ELi4ENS5_IJNS4_1CILi4EEENSA_ILi1EEESC_EEEEENS5_IJNSA_ILi256EEENSA_ILi128EEENSA_ILi32EEEEEENS_10tfloat32_tENS5_IJlSC_lEEESJ_SK_NS4_8TiledMMAINS4_8MMA_AtomIJNS4_23SM100_MMA_TF32_2x1SM_SSISJ_SJ_fLi256ELi128ELNS4_4UMMA5MajorE0ELSP_0ELNSO_7ScaleInE0ELSQ_0EEEEEENS4_6LayoutINS5_IJSC_SC_SC_EEENS5_IJNSA_ILi0EEESV_SV_EEEEENS5_IJNS4_10UnderscoreESY_SY_EEEEENS4_18SM100_TMA_2SM_LOADENS4_14ComposedLayoutINS4_7SwizzleILi3ELi4ELi3EEENS4_18smem_ptr_flag_bitsILi32EEENST_INS5_IJNSA_ILi8EEESH_EEENS5_IJSH_SC_EEEEEEEvNS4_8identityENS4_28SM100_TMA_2SM_LOAD_MULTICASTES1B_vS1C_EENS_8epilogue10collective18CollectiveEpilogueINS1F_23Sm100TmaWarpSpecializedILi4ELi2ELi16ELb1ELb0EEEJNS5_IJSG_SG_SH_EEENS5_IJNST_ISG_SC_EENST_INSA_ILi16EEESC_EEEEESJ_SK_SJ_SK_NS1F_6fusion15FusionCallbacksIS1J_NS1P_17LinearCombinationISJ_fSJ_fLNS_15FloatRoundStyleE2EEES1K_S1O_JEEENS4_5SM1004TMEM4LOAD26SM100_TMEM_LOAD_32dp32b16xENS4_13SM90_TMA_LOADENS12_INS13_ILi2ELi4ELi3EEES16_NST_INS5_IJS17_S1M_EEENS5_IJS1M_SC_EEEEEEENS4_39AutoVectorizingCopyWithAssumedAlignmentILi128EEENS4_14SM90_TMA_STOREES24_S26_S26_EEEvvEEEEvNT_6ParamsE)
        /*0008*/ 	.word	0x00000050


	//----- nvinfo : EIATTR_FRAME_SIZE
	.align		4
.L_19:
        /*000c*/ 	.byte	0x04, 0x11
        /*000e*/ 	.short	(.L_21 - .L_20)
	.align		4
.L_20:
        /*0010*/ 	.word	index@($__internal_2_$__cuda_sm10x_tcgen05_guardrail_trap_unallocated_columns_being_dealloced)
        /*0014*/ 	.word	0x00000000


	//----- nvinfo : EIATTR_FRAME_SIZE
	.align		4
.L_21:
        /*0018*/ 	.byte	0x04, 0x11
        /*001a*/ 	.short	(.L_23 - .L_22)
	.align		4
.L_22:
        /*001c*/ 	.word	index@($__internal_1_$__cuda_sm10x_tcgen05_guardrail_trap_phase_invalid_during_alloc)
        /*0020*/ 	.word	0x00000000


	//----- nvinfo : EIATTR_FRAME_SIZE
	.align		4
.L_23:
        /*0024*/ 	.byte	0x04, 0x11
        /*0026*/ 	.short	(.L_25 - .L_24)
	.align		4
.L_24:
        /*0028*/ 	.word	index@($__internal_0_$__cuda_sm10x_tcgen05_guardrail_trap_col_being_dealloced_not_returned_by_alloc)
        /*002c*/ 	.word	0x00000000


	//----- nvinfo : EIATTR_FRAME_SIZE
	.align		4
.L_25:
        /*0030*/ 	.byte	0x04, 0x11
        /*0032*/ 	.short	(.L_27 - .L_26)
	.align		4
.L_26:
        /*0034*/ 	.word	index@(_ZN7cutlass13device_kernelINS_4gemm6kernel13GemmUniversalIN4cute5tupleIJiiiiEEENS1_10collective13CollectiveMmaINS1_35MainloopSm100TmaUmmaWarpSpecializedILi8ELi2ELi4ENS5_IJNS4_1CILi4EEENSA_ILi1EEESC_EEEEENS5_IJNSA_ILi256EEENSA_ILi128EEENSA_ILi32EEEEEENS_10tfloat32_tENS5_IJlSC_lEEESJ_SK_NS4_8TiledMMAINS4_8MMA_AtomIJNS4_23SM100_MMA_TF32_2x1SM_SSISJ_SJ_fLi256ELi128ELNS4_4UMMA5MajorE0ELSP_0ELNSO_7ScaleInE0ELSQ_0EEEEEENS4_6LayoutINS5_IJSC_SC_SC_EEENS5_IJNSA_ILi0EEESV_SV_EEEEENS5_IJNS4_10UnderscoreESY_SY_EEEEENS4_18SM100_TMA_2SM_LOADENS4_14ComposedLayoutINS4_7SwizzleILi3ELi4ELi3EEENS4_18smem_ptr_flag_bitsILi32EEENST_INS5_IJNSA_ILi8EEESH_EEENS5_IJSH_SC_EEEEEEEvNS4_8identityENS4_28SM100_TMA_2SM_LOAD_MULTICASTES1B_vS1C_EENS_8epilogue10collective18CollectiveEpilogueINS1F_23Sm100TmaWarpSpecializedILi4ELi2ELi16ELb1ELb0EEEJNS5_IJSG_SG_SH_EEENS5_IJNST_ISG_SC_EENST_INSA_ILi16EEESC_EEEEESJ_SK_SJ_SK_NS1F_6fusion15FusionCallbacksIS1J_NS1P_17LinearCombinationISJ_fSJ_fLNS_15FloatRoundStyleE2EEES1K_S1O_JEEENS4_5SM1004TMEM4LOAD26SM100_TMEM_LOAD_32dp32b16xENS4_13SM90_TMA_LOADENS12_INS13_ILi2ELi4ELi3EEES16_NST_INS5_IJS17_S1M_EEENS5_IJS1M_SC_EEEEEEENS4_39AutoVectorizingCopyWithAssumedAlignmentILi128EEENS4_14SM90_TMA_STOREES24_S26_S26_EEEvvEEEEvNT_6ParamsE)
        /*0038*/ 	.word	0x00000000


	//----- nvinfo : EIATTR_MIN_STACK_SIZE
	.align		4
.L_27:
        /*003c*/ 	.byte	0x04, 0x12
        /*003e*/ 	.short	(.L_29 - .L_28)
	.align		4
.L_28:
        /*0040*/ 	.word	index@(_ZN7cutlass13device_kernelINS_4gemm6kernel13GemmUniversalIN4cute5tupleIJiiiiEEENS1_10collective13CollectiveMmaINS1_35MainloopSm100TmaUmmaWarpSpecializedILi8ELi2ELi4ENS5_IJNS4_1CILi4EEENSA_ILi1EEESC_EEEEENS5_IJNSA_ILi256EEENSA_ILi128EEENSA_ILi32EEEEEENS_10tfloat32_tENS5_IJlSC_lEEESJ_SK_NS4_8TiledMMAINS4_8MMA_AtomIJNS4_23SM100_MMA_TF32_2x1SM_SSISJ_SJ_fLi256ELi128ELNS4_4UMMA5MajorE0ELSP_0ELNSO_7ScaleInE0ELSQ_0EEEEEENS4_6LayoutINS5_IJSC_SC_SC_EEENS5_IJNSA_ILi0EEESV_SV_EEEEENS5_IJNS4_10UnderscoreESY_SY_EEEEENS4_18SM100_TMA_2SM_LOADENS4_14ComposedLayoutINS4_7SwizzleILi3ELi4ELi3EEENS4_18smem_ptr_flag_bitsILi32EEENST_INS5_IJNSA_ILi8EEESH_EEENS5_IJSH_SC_EEEEEEEvNS4_8identityENS4_28SM100_TMA_2SM_LOAD_MULTICASTES1B_vS1C_EENS_8epilogue10collective18CollectiveEpilogueINS1F_23Sm100TmaWarpSpecializedILi4ELi2ELi16ELb1ELb0EEEJNS5_IJSG_SG_SH_EEENS5_IJNST_ISG_SC_EENST_INSA_ILi16EEESC_EEEEESJ_SK_SJ_SK_NS1F_6fusion15FusionCallbacksIS1J_NS1P_17LinearCombinationISJ_fSJ_fLNS_15FloatRoundStyleE2EEES1K_S1O_JEEENS4_5SM1004TMEM4LOAD26SM100_TMEM_LOAD_32dp32b16xENS4_13SM90_TMA_LOADENS12_INS13_ILi2ELi4ELi3EEES16_NST_INS5_IJS17_S1M_EEENS5_IJS1M_SC_EEEEEEENS4_39AutoVectorizingCopyWithAssumedAlignmentILi128EEENS4_14SM90_TMA_STOREES24_S26_S26_EEEvvEEEEvNT_6ParamsE)
        /*0044*/ 	.word	0x00000000
.L_29:


//--------------------- .nv.compat                --------------------------
	.section	.nv.compat,"",@"SHT_CUDA_COMPAT_INFO"
	.align	4
        /*0000*/ 	.byte	0x02, 0x09, 0x01, 0x00, 0x02, 0x02, 0x02, 0x00, 0x02, 0x05, 0x05, 0x00, 0x03, 0x07, 0x01, 0x01
        /*0010*/ 	.byte	0x02, 0x03, 0x01, 0x00, 0x02, 0x06, 0x01, 0x00, 0x04, 0x0b, 0x08, 0x00, 0x09, 0x00, 0x00, 0x00
        /*0020*/ 	.byte	0x00, 0x00, 0x00, 0x00


//--------------------- .nv.info._ZN7cutlass13device_kernelINS_4gemm6kernel13GemmUniversalIN4cute5tupleIJiiiiEEENS1_10collective13CollectiveMmaINS1_35MainloopSm100TmaUmmaWarpSpecializedILi8ELi2ELi4ENS5_IJNS4_1CILi4EEENSA_ILi1EEESC_EEEEENS5_IJNSA_ILi256EEENSA_ILi128EEENSA_ILi32EEEEEENS_10tfloat32_tENS5_IJlSC_lEEESJ_SK_NS4_8TiledMMAINS4_8MMA_AtomIJNS4_23SM100_MMA_TF32_2x1SM_SSISJ_SJ_fLi256ELi128ELNS4_4UMMA5MajorE0ELSP_0ELNSO_7ScaleInE0ELSQ_0EEEEEENS4_6LayoutINS5_IJSC_SC_SC_EEENS5_IJNSA_ILi0EEESV_SV_EEEEENS5_IJNS4_10UnderscoreESY_SY_EEEEENS4_18SM100_TMA_2SM_LOADENS4_14ComposedLayoutINS4_7SwizzleILi3ELi4ELi3EEENS4_18smem_ptr_flag_bitsILi32EEENST_INS5_IJNSA_ILi8EEESH_EEENS5_IJSH_SC_EEEEEEEvNS4_8identityENS4_28SM100_TMA_2SM_LOAD_MULTICASTES1B_vS1C_EENS_8epilogue10collective18CollectiveEpilogueINS1F_23Sm100TmaWarpSpecializedILi4ELi2ELi16ELb1ELb0EEEJNS5_IJSG_SG_SH_EEENS5_IJNST_ISG_SC_EENST_INSA_ILi16EEESC_EEEEESJ_SK_SJ_SK_NS1F_6fusion15FusionCallbacksIS1J_NS1P_17LinearCombinationISJ_fSJ_fLNS_15FloatRoundStyleE2EEES1K_S1O_JEEENS4_5SM1004TMEM4LOAD26SM100_TMEM_LOAD_32dp32b16xENS4_13SM90_TMA_LOADENS12_INS13_ILi2ELi4ELi3EEES16_NST_INS5_IJS17_S1M_EEENS5_IJS1M_SC_EEEEEEENS4_39AutoVectorizingCopyWithAssumedAlignmentILi128EEENS4_14SM90_TMA_STOREES24_S26_S26_EEEvvEEEEvNT_6ParamsE --------------------------
	.section	.nv.info._ZN7cutlass13device_kernelINS_4gemm6kernel13GemmUniversalIN4cute5tupleIJiiiiEEENS1_10collective13CollectiveMmaINS1_35MainloopSm100TmaUmmaWarpSpecializedILi8ELi2ELi4ENS5_IJNS4_1CILi4EEENSA_ILi1EEESC_EEEEENS5_IJNSA_ILi256EEENSA_ILi128EEENSA_ILi32EEEEEENS_10tfloat32_tENS5_IJlSC_lEEESJ_SK_NS4_8TiledMMAINS4_8MMA_AtomIJNS4_23SM100_MMA_TF32_2x1SM_SSISJ_SJ_fLi256ELi128ELNS4_4UMMA5MajorE0ELSP_0ELNSO_7ScaleInE0ELSQ_0EEEEEENS4_6LayoutINS5_IJSC_SC_SC_EEENS5_IJNSA_ILi0EEESV_SV_EEEEENS5_IJNS4_10UnderscoreESY_SY_EEEEENS4_18SM100_TMA_2SM_LOADENS4_14ComposedLayoutINS4_7SwizzleILi3ELi4ELi3EEENS4_18smem_ptr_flag_bitsILi32EEENST_INS5_IJNSA_ILi8EEESH_EEENS5_IJSH_SC_EEEEEEEvNS4_8identityENS4_28SM100_TMA_2SM_LOAD_MULTICASTES1B_vS1C_EENS_8epilogue10collective18CollectiveEpilogueINS1F_23Sm100TmaWarpSpecializedILi4ELi2ELi16ELb1ELb0EEEJNS5_IJSG_SG_SH_EEENS5_IJNST_ISG_SC_EENST_INSA_ILi16EEESC_EEEEESJ_SK_SJ_SK_NS1F_6fusion15FusionCallbacksIS1J_NS1P_17LinearCombinationISJ_fSJ_fLNS_15FloatRoundStyleE2EEES1K_S1O_JEEENS4_5SM1004TMEM4LOAD26SM100_TMEM_LOAD_32dp32b16xENS4_13SM90_TMA_LOADENS12_INS13_ILi2ELi4ELi3EEES16_NST_INS5_IJS17_S1M_EEENS5_IJS1M_SC_EEEEEEENS4_39AutoVectorizingCopyWithAssumedAlignmentILi128EEENS4_14SM90_TMA_STOREES24_S26_S26_EEEvvEEEEvNT_6ParamsE,"",@"SHT_CUDA_INFO"
	.sectionflags	@""
	.align	4


	//----- nvinfo : EIATTR_CUDA_API_VERSION
	.align		4
        /*0000*/ 	.byte	0x04, 0x37
        /*0002*/ 	.short	(.L_31 - .L_30)
.L_30:
        /*0004*/ 	.word	0x00000082


	//----- nvinfo : EIATTR_KPARAM_INFO
	.align		4
.L_31:
        /*0008*/ 	.byte	0x04, 0x17
        /*000a*/ 	.short	(.L_33 - .L_32)
.L_32:
        /*000c*/ 	.word	0x00000000
        /*0010*/ 	.short	0x0000
        /*0012*/ 	.short	0x0000
        /*0014*/ 	.byte	0x00, 0xf0, 0x01, 0x20


	//----- nvinfo : EIATTR_AT_ENTRY_FRAGMENTS
	.align		4
.L_33:
        /*0018*/ 	.byte	0x04, 0x4f
        /*001a*/ 	.short	(.L_35 - .L_34)


	//   ....[0]....
.L_34:
        /*001c*/ 	.word	0x00000007


	//----- nvinfo : EIATTR_RESERVED_SMEM_USED
	.align		4
.L_35:
        /*0020*/ 	.byte	0x01, 0x41
	.zero		2


	//----- nvinfo : EIATTR_SPARSE_MMA_MASK
	.align		4
        /*0024*/ 	.byte	0x03, 0x50
        /*0026*/ 	.short	0x0000


	//----- nvinfo : EIATTR_TCGEN05_2CTA_USED
	.align		4
        /*0028*/ 	.byte	0x01, 0x52
	.zero		2


	//----- nvinfo : EIATTR_MAXREG_COUNT
	.align		4
        /*002c*/ 	.byte	0x03, 0x1b
        /*002e*/ 	.short	0x00ff


	//----- nvinfo : EIATTR_NUM_BARRIERS
	.align		4
        /*0030*/ 	.byte	0x02, 0x4c
        /*0032*/ 	.byte	0x07
	.zero		1


	//----- nvinfo : EIATTR_EXTERNS
	.align		4
        /*0034*/ 	.byte	0x04, 0x0f
        /*0036*/ 	.short	(.L_37 - .L_36)


	//   ....[0]....
	.align		4
.L_36:
        /*0038*/ 	.word	index@(__assertfail)


	//----- nvinfo : EIATTR_MERCURY_ISA_VERSION
	.align		4
.L_37:
        /*003c*/ 	.byte	0x03, 0x5f
        /*003e*/ 	.short	0x0101


	//----- nvinfo : EIATTR_INT_WARP_WIDE_INSTR_OFFSETS
	.align		4
        /*0040*/ 	.byte	0x04, 0x31
        /*0042*/ 	.short	(.L_39 - .L_38)


	//   ....[0]....
.L_38:
        /*0044*/ 	.word	0x00000e60


	//   ....[1]....
        /*0048*/ 	.word	0x00000f10


	//   ....[2]....
        /*004c*/ 	.word	0x00004650


	//   ....[3]....
        /*0050*/ 	.word	0x00004680


	//   ....[4]....
        /*0054*/ 	.word	0x000046a0


	//   ....[5]....
        /*0058*/ 	.word	0x000052a0


	//   ....[6]....
        /*005c*/ 	.word	0x00005300


	//   ....[7]....
        /*0060*/ 	.word	0x000053f0


	//   ....[8]....
        /*0064*/ 	.word	0x00005470


	//   ....[9]....
        /*0068*/ 	.word	0x00005550


	//   ....[10]....
        /*006c*/ 	.word	0x000055d0


	//   ....[11]....
        /*0070*/ 	.word	0x000056c0


	//   ....[12]....
        /*0074*/ 	.word	0x00005750


	//   ....[13]....
        /*0078*/ 	.word	0x00005840


	//   ....[14]....
        /*007c*/ 	.word	0x000058c0


	//   ....[15]....
        /*0080*/ 	.word	0x000059c0


	//   ....[16]....
        /*0084*/ 	.word	0x00005a40


	//   ....[17]....
        /*0088*/ 	.word	0x00005b40


	//   ....[18]....
        /*008c*/ 	.word	0x00005bd0


	//   ....[19]....
        /*0090*/ 	.word	0x00005cd0


	//   ....[20]....
        /*0094*/ 	.word	0x00005d60


	//----- nvinfo : EIATTR_COOP_GROUP_MASK_REGIDS
	.align		4
.L_39:
        /*0098*/ 	.byte	0x04, 0x29
        /*009a*/ 	.short	(.L_41 - .L_40)


	//   ....[0]....
.L_40:
        /*009c*/ 	.word	0xffffffff


	//   ....[1]....
        /*00a0*/ 	.word	0xffffffff


	//   ....[2]....
        /*00a4*/ 	.word	0xffffffff


	//   ....[3]....
        /*00a8*/ 	.word	0xffffffff


	//   ....[4]....
        /*00ac*/ 	.word	0xffffffff


	//   ....[5]....
        /*00b0*/ 	.word	0xffffffff


	//   ....[6]....
        /*00b4*/ 	.word	0xffffffff


	//   ....[7]....
        /*00b8*/ 	.word	0xffffffff


	//   ....[8]....
        /*00bc*/ 	.word	0xffffffff


	//   ....[9]....
        /*00c0*/ 	.word	0xffffffff


	//   ....[10]....
        /*00c4*/ 	.word	0xffffffff


	//   ....[11]....
        /*00c8*/ 	.word	0xffffffff


	//   ....[12]....
        /*00cc*/ 	.word	0xffffffff


	//   ....[13]....
        /*00d0*/ 	.word	0xffffffff


	//----- nvinfo : EIATTR_COOP_GROUP_INSTR_OFFSETS
	.align		4
.L_41:
        /*00d4*/ 	.byte	0x04, 0x28
        /*00d6*/ 	.short	(.L_43 - .L_42)


	//   ....[0]....
.L_42:
        /*00d8*/ 	.word	0x000000b0


	//   ....[1]....
        /*00dc*/ 	.word	0x00000520


	//   ....[2]....
        /*00e0*/ 	.word	0x00000770


	//   ....[3]....
        /*00e4*/ 	.word	0x00000910


	//   ....[4]....
        /*00e8*/ 	.word	0x00000a10


	//   ....[5]....
        /*00ec*/ 	.word	0x00000b80


	//   ....[6]....
        /*00f0*/ 	.word	0x00000d20


	//   ....[7]....
        /*00f4*/ 	.word	0x00000f80


	//   ....[8]....
        /*00f8*/ 	.word	0x00002300


	//   ....[9]....
        /*00fc*/ 	.word	0x00003430


	//   ....[10]....
        /*0100*/ 	.word	0x00003900


	//   ....[11]....
        /*0104*/ 	.word	0x00003930


	//   ....[12]....
        /*0108*/ 	.word	0x00004550


	//   ....[13]....
        /*010c*/ 	.word	0x00004760


	//----- nvinfo : EIATTR_VRC_CTA_INIT_COUNT
	.align		4
.L_43:
        /*0110*/ 	.byte	0x02, 0x4a
        /*0112*/ 	.byte	0x80
	.zero		1


	//----- nvinfo : EIATTR_SYSCALL_OFFSETS
	.align		4
        /*0114*/ 	.byte	0x04, 0x46
        /*0116*/ 	.short	(.L_45 - .L_44)


	//   ....[0]....
.L_44:
        /*0118*/ 	.word	0x000069f0


	//   ....[1]....
        /*011c*/ 	.word	0x00006ae0


	//   ....[2]....
        /*0120*/ 	.word	0x000072a0


	//   ....[3]....
        /*0124*/ 	.word	0x00007c20


	//   ....[4]....
        /*0128*/ 	.word	0x00008570


	//   ....[5]....
        /*012c*/ 	.word	0x00008f00


	//   ....[6]....
        /*0130*/ 	.word	0x00009890


	//   ....[7]....
        /*0134*/ 	.word	0x0000a250


	//   ....[8]....
        /*0138*/ 	.word	0x0000abe0


	//   ....[9]....
        /*013c*/ 	.word	0x0000b520


	//----- nvinfo : EIATTR_MBARRIER_INSTR_OFFSETS
	.align		4
.L_45:
        /*0140*/ 	.byte	0x04, 0x39
        /*0142*/ 	.short	(.L_47 - .L_46)


	//   ....[0]....
.L_46:
        /*0144*/ 	.word	0x00000660
        /*0148*/ 	.word	0x000000ff
        /*014c*/ 	.word	0x00000000
        /*0150*/ 	.short	0x0100
        /*0152*/ 	.byte	0x04
	.zero		1


	//   ....[1]....
        /*0154*/ 	.word	0x00000670
        /*0158*/ 	.word	0x000000ff
        /*015c*/ 	.word	0x00000040
        /*0160*/ 	.short	0x0100
        /*0162*/ 	.byte	0x04
	.zero		1


	//   ....[2]....
        /*0164*/ 	.word	0x00000680
        /*0168*/ 	.word	0x000000ff
        /*016c*/ 	.word	0x00000008
        /*0170*/ 	.short	0x0100
        /*0172*/ 	.byte	0x04
	.zero		1


	//   ....[3]....
        /*0174*/ 	.word	0x00000690
        /*0178*/ 	.word	0x000000ff
        /*017c*/ 	.word	0x00000048
        /*0180*/ 	.short	0x0100
        /*0182*/ 	.byte	0x04
	.zero		1


	//   ....[4]....
        /*0184*/ 	.word	0x000006a0
        /*0188*/ 	.word	0x000000ff
        /*018c*/ 	.word	0x00000010
        /*0190*/ 	.short	0x0100
        /*0192*/ 	.byte	0x04
	.zero		1


	//   ....[5]....
        /*0194*/ 	.word	0x000006b0
        /*0198*/ 	.word	0x000000ff
        /*019c*/ 	.word	0x00000050
        /*01a0*/ 	.short	0x0100
        /*01a2*/ 	.byte	0x04
	.zero		1


	//   ....[6]....
        /*01a4*/ 	.word	0x000006c0
        /*01a8*/ 	.word	0x000000ff
        /*01ac*/ 	.word	0x00000018
        /*01b0*/ 	.short	0x0100
        /*01b2*/ 	.byte	0x04
	.zero		1


	//   ....[7]....
        /*01b4*/ 	.word	0x000006d0
        /*01b8*/ 	.word	0x000000ff
        /*01bc*/ 	.word	0x00000058
        /*01c0*/ 	.short	0x0100
        /*01c2*/ 	.byte	0x04
	.zero		1


	//   ....[8]....
        /*01c4*/ 	.word	0x000006e0
        /*01c8*/ 	.word	0x000000ff
        /*01cc*/ 	.word	0x00000020
        /*01d0*/ 	.short	0x0100
        /*01d2*/ 	.byte	0x04
	.zero		1


	//   ....[9]....
        /*01d4*/ 	.word	0x000006f0
        /*01d8*/ 	.word	0x000000ff
        /*01dc*/ 	.word	0x00000060
        /*01e0*/ 	.short	0x0100
        /*01e2*/ 	.byte	0x04
	.zero		1


	//   ....[10]....
        /*01e4*/ 	.word	0x00000700
        /*01e8*/ 	.word	0x000000ff
        /*01ec*/ 	.word	0x00000028
        /*01f0*/ 	.short	0x0100
        /*01f2*/ 	.byte	0x04
	.zero		1


	//   ....[11]....
        /*01f4*/ 	.word	0x00000710
        /*01f8*/ 	.word	0x000000ff
        /*01fc*/ 	.word	0x00000068
        /*0200*/ 	.short	0x0100
        /*0202*/ 	.byte	0x04
	.zero		1


	//   ....[12]....
        /*0204*/ 	.word	0x00000720
        /*0208*/ 	.word	0x000000ff
        /*020c*/ 	.word	0x00000030
        /*0210*/ 	.short	0x0100
        /*0212*/ 	.byte	0x04
	.zero		1


	//   ....[13]....
        /*0214*/ 	.word	0x00000730
        /*0218*/ 	.word	0x000000ff
        /*021c*/ 	.word	0x00000070
        /*0220*/ 	.short	0x0100
        /*0222*/ 	.byte	0x04
	.zero		1


	//   ....[14]....
        /*0224*/ 	.word	0x00000740
        /*0228*/ 	.word	0x000000ff
        /*022c*/ 	.word	0x00000038
        /*0230*/ 	.short	0x0100
        /*0232*/ 	.byte	0x04
	.zero		1


	//   ....[15]....
        /*0234*/ 	.word	0x00000750
        /*0238*/ 	.word	0x000000ff
        /*023c*/ 	.word	0x00000078
        /*0240*/ 	.short	0x0100
        /*0242*/ 	.byte	0x04
	.zero		1


	//   ....[16]....
        /*0244*/ 	.word	0x00000880
        /*0248*/ 	.word	0x000000ff
        /*024c*/ 	.word	0x00000080
        /*0250*/ 	.short	0x0100
        /*0252*/ 	.byte	0x04
	.zero		1


	//   ....[17]....
        /*0254*/ 	.word	0x00000890
        /*0258*/ 	.word	0x000000ff
        /*025c*/ 	.word	0x000000a0
        /*0260*/ 	.short	0x0100
        /*0262*/ 	.byte	0x04
	.zero		1


	//   ....[18]....
        /*0264*/ 	.word	0x000008a0
        /*0268*/ 	.word	0x000000ff
        /*026c*/ 	.word	0x00000088
        /*0270*/ 	.short	0x0100
        /*0272*/ 	.byte	0x04
	.zero		1


	//   ....[19]....
        /*0274*/ 	.word	0x000008b0
        /*0278*/ 	.word	0x000000ff
        /*027c*/ 	.word	0x000000a8
        /*0280*/ 	.short	0x0100
        /*0282*/ 	.byte	0x04
	.zero		1


	//   ....[20]....
        /*0284*/ 	.word	0x000008c0
        /*0288*/ 	.word	0x000000ff
        /*028c*/ 	.word	0x00000090
        /*0290*/ 	.short	0x0100
        /*0292*/ 	.byte	0x04
	.zero		1


	//   ....[21]....
        /*0294*/ 	.word	0x000008d0
        /*0298*/ 	.word	0x000000ff
        /*029c*/ 	.word	0x000000b0
        /*02a0*/ 	.short	0x0100
        /*02a2*/ 	.byte	0x04
	.zero		1


	//   ....[22]....
        /*02a4*/ 	.word	0x000008e0
        /*02a8*/ 	.word	0x000000ff
        /*02ac*/ 	.word	0x00000098
        /*02b0*/ 	.short	0x0100
        /*02b2*/ 	.byte	0x04
	.zero		1


	//   ....[23]....
        /*02b4*/ 	.word	0x000008f0
        /*02b8*/ 	.word	0x000000ff
        /*02bc*/ 	.word	0x000000b8
        /*02c0*/ 	.short	0x0100
        /*02c2*/ 	.byte	0x04
	.zero		1


	//   ....[24]....
        /*02c4*/ 	.word	0x000009e0
        /*02c8*/ 	.word	0x000000ff
        /*02cc*/ 	.word	0x000000c0
        /*02d0*/ 	.short	0x0100
        /*02d2*/ 	.byte	0x06
	.zero		1


	//   ....[25]....
        /*02d4*/ 	.word	0x000009f0
        /*02d8*/ 	.word	0x000000ff
        /*02dc*/ 	.word	0x000000c8
        /*02e0*/ 	.short	0x0100
        /*02e2*/ 	.byte	0x06
	.zero		1


	//   ....[26]....
        /*02e4*/ 	.word	0x00000b30
        /*02e8*/ 	.word	0x000000ff
        /*02ec*/ 	.word	0x000000d0
        /*02f0*/ 	.short	0x0100
        /*02f2*/ 	.byte	0x06
	.zero		1


	//   ....[27]....
        /*02f4*/ 	.word	0x00000b40
        /*02f8*/ 	.word	0x000000ff
        /*02fc*/ 	.word	0x000000e0
        /*0300*/ 	.short	0x0100
        /*0302*/ 	.byte	0x06
	.zero		1


	//   ....[28]....
        /*0304*/ 	.word	0x00000b50
        /*0308*/ 	.word	0x000000ff
        /*030c*/ 	.word	0x000000d8
        /*0310*/ 	.short	0x0100
        /*0312*/ 	.byte	0x06
	.zero		1


	//   ....[29]....
        /*0314*/ 	.word	0x00000b60
        /*0318*/ 	.word	0x000000ff
        /*031c*/ 	.word	0x000000e8
        /*0320*/ 	.short	0x0100
        /*0322*/ 	.byte	0x06
	.zero		1


	//   ....[30]....
        /*0324*/ 	.word	0x00000c90
        /*0328*/ 	.word	0x000000ff
        /*032c*/ 	.word	0x000000f0
        /*0330*/ 	.short	0x0100
        /*0332*/ 	.byte	0x04
	.zero		1


	//   ....[31]....
        /*0334*/ 	.word	0x00000ca0
        /*0338*/ 	.word	0x000000ff
        /*033c*/ 	.word	0x00000110
        /*0340*/ 	.short	0x0100
        /*0342*/ 	.byte	0x04
	.zero		1


	//   ....[32]....
        /*0344*/ 	.word	0x00000cb0
        /*0348*/ 	.word	0x000000ff
        /*034c*/ 	.word	0x000000f8
        /*0350*/ 	.short	0x0100
        /*0352*/ 	.byte	0x04
	.zero		1


	//   ....[33]....
        /*0354*/ 	.word	0x00000cc0
        /*0358*/ 	.word	0x000000ff
        /*035c*/ 	.word	0x00000118
        /*0360*/ 	.short	0x0100
        /*0362*/ 	.byte	0x04
	.zero		1


	//   ....[34]....
        /*0364*/ 	.word	0x00000cd0
        /*0368*/ 	.word	0x000000ff
        /*036c*/ 	.word	0x00000100
        /*0370*/ 	.short	0x0100
        /*0372*/ 	.byte	0x04
	.zero		1


	//   ....[35]....
        /*0374*/ 	.word	0x00000ce0
        /*0378*/ 	.word	0x000000ff
        /*037c*/ 	.word	0x00000120
        /*0380*/ 	.short	0x0100
        /*0382*/ 	.byte	0x04
	.zero		1


	//   ....[36]....
        /*0384*/ 	.word	0x00000cf0
        /*0388*/ 	.word	0x000000ff
        /*038c*/ 	.word	0x00000108
        /*0390*/ 	.short	0x0100
        /*0392*/ 	.byte	0x04
	.zero		1


	//   ....[37]....
        /*0394*/ 	.word	0x00000d00
        /*0398*/ 	.word	0x000000ff
        /*039c*/ 	.word	0x00000128
        /*03a0*/ 	.short	0x0100
        /*03a2*/ 	.byte	0x04
	.zero		1


	//   ....[38]....
        /*03a4*/ 	.word	0x00000e00
        /*03a8*/ 	.word	0x000000ff
        /*03ac*/ 	.word	0x00000130
        /*03b0*/ 	.short	0x0100
        /*03b2*/ 	.byte	0x04
	.zero		1


	//   ....[39]....
        /*03b4*/ 	.word	0x00000e10
        /*03b8*/ 	.word	0x000000ff
        /*03bc*/ 	.word	0x00000140
        /*03c0*/ 	.short	0x0100
        /*03c2*/ 	.byte	0x04
	.zero		1


	//   ....[40]....
        /*03c4*/ 	.word	0x00000e20
        /*03c8*/ 	.word	0x000000ff
        /*03cc*/ 	.word	0x00000138
        /*03d0*/ 	.short	0x0100
        /*03d2*/ 	.byte	0x04
	.zero		1


	//   ....[41]....
        /*03d4*/ 	.word	0x00000e30
        /*03d8*/ 	.word	0x000000ff
        /*03dc*/ 	.word	0x00000148
        /*03e0*/ 	.short	0x0100
        /*03e2*/ 	.byte	0x04
	.zero		1


	//   ....[42]....
        /*03e4*/ 	.word	0x00000f30
        /*03e8*/ 	.word	0x000000ff
        /*03ec*/ 	.word	0x00000150
        /*03f0*/ 	.short	0x0100
        /*03f2*/ 	.byte	0x06
	.zero		1


	//   ....[43]....
        /*03f4*/ 	.word	0x00001b40
        /*03f8*/ 	.word	0x00000000
        /*03fc*/ 	.word	0x00000140
        /*0400*/ 	.short	0x010a
        /*0402*/ 	.byte	0xff
	.zero		1


	//   ....[44]....
        /*0404*/ 	.word	0x00001b70
        /*0408*/ 	.word	0x00000000
        /*040c*/ 	.word	0x00000130
        /*0410*/ 	.short	0x0101
        /*0412*/ 	.byte	0xff
	.zero		1


	//   ....[45]....
        /*0414*/ 	.word	0x00001c10
        /*0418*/ 	.word	0x000000ff
        /*041c*/ 	.word	0x00000040
        /*0420*/ 	.short	0x010a
        /*0422*/ 	.byte	0x04
	.zero		1


	//   ....[46]....
        /*0424*/ 	.word	0x00001ce0
        /*0428*/ 	.word	0x000000ff
        /*042c*/ 	.word	0x00000040
        /*0430*/ 	.short	0x010a
        /*0432*/ 	.byte	0x21
	.zero		1


	//   ....[47]....
        /*0434*/ 	.word	0x00001e90
        /*0438*/ 	.word	0x000000ff
        /*043c*/ 	.word	0x00000040
        /*0440*/ 	.short	0x010a
        /*0442*/ 	.byte	0x05
	.zero		1


	//   ....[48]....
        /*0444*/ 	.word	0x00001fb0
        /*0448*/ 	.word	0x000000ff
        /*044c*/ 	.word	0x000000c8
        /*0450*/ 	.short	0x0101
        /*0452*/ 	.byte	0x0d
	.zero		1


	//   ....[49]....
        /*0454*/ 	.word	0x00001fd0
        /*0458*/ 	.word	0x000000ff
        /*045c*/ 	.word	0x00000040
        /*0460*/ 	.short	0x010a
        /*0462*/ 	.byte	0x04
	.zero		1


	//   ....[50]....
        /*0464*/ 	.word	0x00002050
        /*0468*/ 	.word	0x000000ff
        /*046c*/ 	.word	0x00000040
        /*0470*/ 	.short	0x010a
        /*0472*/ 	.byte	0x09
	.zero		1


	//   ....[51]....
        /*0474*/ 	.word	0x00002220
        /*0478*/ 	.word	0x000000ff
        /*047c*/ 	.word	0x00000040
        /*0480*/ 	.short	0x010a
        /*0482*/ 	.byte	0x05
	.zero		1


	//   ....[52]....
        /*0484*/ 	.word	0x00002330
        /*0488*/ 	.word	0x00000003
        /*048c*/ 	.word	0x000000d0
        /*0490*/ 	.short	0x010a
        /*0492*/ 	.byte	0xff
	.zero		1


	//   ....[53]....
        /*0494*/ 	.word	0x00002480
        /*0498*/ 	.word	0x00000000
        /*049c*/ 	.word	0x00000000
        /*04a0*/ 	.short	0x0101
        /*04a2*/ 	.byte	0xff
	.zero		1


	//   ....[54]....
        /*04a4*/ 	.word	0x00002a40
        /*04a8*/ 	.word	0x000000ff
        /*04ac*/ 	.word	0x00000000
        /*04b0*/ 	.short	0x010a
        /*04b2*/ 	.byte	0x04
	.zero		1


	//   ....[55]....
        /*04b4*/ 	.word	0x00002ad0
        /*04b8*/ 	.word	0x000000ff
        /*04bc*/ 	.word	0x00000000
        /*04c0*/ 	.short	0x010a
        /*04c2*/ 	.byte	0x05
	.zero		1


	//   ....[56]....
        /*04c4*/ 	.word	0x00002b60
        /*04c8*/ 	.word	0x000000ff
        /*04cc*/ 	.word	0x00000000
        /*04d0*/ 	.short	0x010a
        /*04d2*/ 	.byte	0x05
	.zero		1


	//   ....[57]....
        /*04d4*/ 	.word	0x00002bf0
        /*04d8*/ 	.word	0x000000ff
        /*04dc*/ 	.word	0x00000000
        /*04e0*/ 	.short	0x010a
        /*04e2*/ 	.byte	0x05
	.zero		1


	//   ....[58]....
        /*04e4*/ 	.word	0x00002c80
        /*04e8*/ 	.word	0x000000ff
        /*04ec*/ 	.word	0x00000000
        /*04f0*/ 	.short	0x010a
        /*04f2*/ 	.byte	0x05
	.zero		1


	//   ....[59]....
        /*04f4*/ 	.word	0x00002d10
        /*04f8*/ 	.word	0x000000ff
        /*04fc*/ 	.word	0x00000000
        /*0500*/ 	.short	0x010a
        /*0502*/ 	.byte	0x05
	.zero		1


	//   ....[60]....
        /*0504*/ 	.word	0x00002da0
        /*0508*/ 	.word	0x000000ff
        /*050c*/ 	.word	0x00000000
        /*0510*/ 	.short	0x010a
        /*0512*/ 	.byte	0x05
	.zero		1


	//   ....[61]....
        /*0514*/ 	.word	0x00002e40
        /*0518*/ 	.word	0x00000000
        /*051c*/ 	.word	0x00000000
        /*0520*/ 	.short	0x010a
        /*0522*/ 	.byte	0xff
	.zero		1


	//   ....[62]....
        /*0524*/ 	.word	0x00002f80
        /*0528*/ 	.word	0x00000000
        /*052c*/ 	.word	0x00000130
        /*0530*/ 	.short	0x010a
        /*0532*/ 	.byte	0xff
	.zero		1


	//   ....[63]....
        /*0534*/ 	.word	0x00002ff0
        /*0538*/ 	.word	0x00000000
        /*053c*/ 	.word	0x00000000
        /*0540*/ 	.short	0x0101
        /*0542*/ 	.byte	0xff
	.zero		1


	//   ....[64]....
        /*0544*/ 	.word	0x00003010
        /*0548*/ 	.word	0x000000ff
        /*054c*/ 	.word	0x000000e0
        /*0550*/ 	.short	0x010a
        /*0552*/ 	.byte	0x04
	.zero		1


	//   ....[65]....
        /*0554*/ 	.word	0x00003130
        /*0558*/ 	.word	0x00000000
        /*055c*/ 	.word	0x000000d0
        /*0560*/ 	.short	0x010a
        /*0562*/ 	.byte	0xff
	.zero		1


	//   ....[66]....
        /*0564*/ 	.word	0x00003230
        /*0568*/ 	.word	0x00000000
        /*056c*/ 	.word	0x00000000
        /*0570*/ 	.short	0x0101
        /*0572*/ 	.byte	0xff
	.zero		1


	//   ....[67]....
        /*0574*/ 	.word	0x000032c0
        /*0578*/ 	.word	0x000000ff
        /*057c*/ 	.word	0x000000e0
        /*0580*/ 	.short	0x0106
        /*0582*/ 	.byte	0x04
	.zero		1


	//   ....[68]....
        /*0584*/ 	.word	0x000032e0
        /*0588*/ 	.word	0x000000ff
        /*058c*/ 	.word	0x000000e0
        /*0590*/ 	.short	0x010a
        /*0592*/ 	.byte	0x04
	.zero		1


	//   ....[69]....
        /*0594*/ 	.word	0x00003370
        /*0598*/ 	.word	0x000000ff
        /*059c*/ 	.word	0x000000e0
        /*05a0*/ 	.short	0x0106
        /*05a2*/ 	.byte	0x07
	.zero		1


	//   ....[70]....
        /*05a4*/ 	.word	0x000033b0
        /*05a8*/ 	.word	0x00000000
        /*05ac*/ 	.word	0x000000e0
        /*05b0*/ 	.short	0x010a
        /*05b2*/ 	.byte	0xff
	.zero		1


	//   ....[71]....
        /*05b4*/ 	.word	0x00003600
        /*05b8*/ 	.word	0x000000ff
        /*05bc*/ 	.word	0x00000008
        /*05c0*/ 	.short	0x010a
        /*05c2*/ 	.byte	0x05
	.zero		1


	//   ....[72]....
        /*05c4*/ 	.word	0x00003620
        /*05c8*/ 	.word	0x000000ff
        /*05cc*/ 	.word	0x00000008
        /*05d0*/ 	.short	0x010a
        /*05d2*/ 	.byte	0x05
	.zero		1


	//   ....[73]....
        /*05d4*/ 	.word	0x000037b0
        /*05d8*/ 	.word	0x000000ff
        /*05dc*/ 	.word	0x00000008
        /*05e0*/ 	.short	0x010a
        /*05e2*/ 	.byte	0x05
	.zero		1


	//   ....[74]....
        /*05e4*/ 	.word	0x000037d0
        /*05e8*/ 	.word	0x000000ff
        /*05ec*/ 	.word	0x00000008
        /*05f0*/ 	.short	0x010a
        /*05f2*/ 	.byte	0x05
	.zero		1


	//   ....[75]....
        /*05f4*/ 	.word	0x00003890
        /*05f8*/ 	.word	0x000000ff
        /*05fc*/ 	.word	0x00000000
        /*0600*/ 	.short	0x0101
        /*0602*/ 	.byte	0x04
	.zero		1


	//   ....[76]....
        /*0604*/ 	.word	0x00003bd0
        /*0608*/ 	.word	0x00000000
        /*060c*/ 	.word	0x000000d0
        /*0610*/ 	.short	0x010a
        /*0612*/ 	.byte	0xff
	.zero		1


	//   ....[77]....
        /*0614*/ 	.word	0x00003c90
        /*0618*/ 	.word	0x00000000
        /*061c*/ 	.word	0x00000000
        /*0620*/ 	.short	0x0101
        /*0622*/ 	.byte	0xff
	.zero		1


	//   ....[78]....
        /*0624*/ 	.word	0x00003d50
        /*0628*/ 	.word	0x000000ff
        /*062c*/ 	.word	0x00000000
        /*0630*/ 	.short	0x010a
        /*0632*/ 	.byte	0x04
	.zero		1


	//   ....[79]....
        /*0634*/ 	.word	0x00003d60
        /*0638*/ 	.word	0x000000ff
        /*063c*/ 	.word	0x00000110
        /*0640*/ 	.short	0x010a
        /*0642*/ 	.byte	0x1f
	.zero		1


	//   ....[80]....
        /*0644*/ 	.word	0x00003e10
        /*0648*/ 	.word	0x000000ff
        /*064c*/ 	.word	0x00000000
        /*0650*/ 	.short	0x010a
        /*0652*/ 	.byte	0x05
	.zero		1


	//   ....[81]....
        /*0654*/ 	.word	0x00003f40
        /*0658*/ 	.word	0x000000ff
        /*065c*/ 	.word	0x00000000
        /*0660*/ 	.short	0x010a
        /*0662*/ 	.byte	0x04
	.zero		1


	//   ....[82]....
        /*0664*/ 	.word	0x00004240
        /*0668*/ 	.word	0x000000ff
        /*066c*/ 	.word	0x00000000
        /*0670*/ 	.short	0x010a
        /*0672*/ 	.byte	0x04
	.zero		1


	//   ....[83]....
        /*0674*/ 	.word	0x000042d0
        /*0678*/ 	.word	0x000000ff
        /*067c*/ 	.word	0x00000000
        /*0680*/ 	.short	0x010a
        /*0682*/ 	.byte	0x05
	.zero		1


	//   ....[84]....
        /*0684*/ 	.word	0x00004360
        /*0688*/ 	.word	0x000000ff
        /*068c*/ 	.word	0x00000000
        /*0690*/ 	.short	0x010a
        /*0692*/ 	.byte	0x05
	.zero		1


	//   ....[85]....
        /*0694*/ 	.word	0x00004400
        /*0698*/ 	.word	0x00000000
        /*069c*/ 	.word	0x00000000
        /*06a0*/ 	.short	0x010a
        /*06a2*/ 	.byte	0xff
	.zero		1


	//   ....[86]....
        /*06a4*/ 	.word	0x00004440
        /*06a8*/ 	.word	0x00000000
        /*06ac*/ 	.word	0x00000000
        /*06b0*/ 	.short	0x010a
        /*06b2*/ 	.byte	0xff
	.zero		1


	//   ....[87]....
        /*06b4*/ 	.word	0x000044b0
        /*06b8*/ 	.word	0x000000ff
        /*06bc*/ 	.word	0x00000000
        /*06c0*/ 	.short	0x0101
        /*06c2*/ 	.byte	0x04
	.zero		1


	//   ....[88]....
        /*06c4*/ 	.word	0x000044f0
        /*06c8*/ 	.word	0x000000ff
        /*06cc*/ 	.word	0x00000150
        /*06d0*/ 	.short	0x010a
        /*06d2*/ 	.byte	0x1a
	.zero		1


	//   ....[89]....
        /*06d4*/ 	.word	0x00004540
        /*06d8*/ 	.word	0x000000ff
        /*06dc*/ 	.word	0x00000000
        /*06e0*/ 	.short	0x0101
        /*06e2*/ 	.byte	0x04
	.zero		1


	//   ....[90]....
        /*06e4*/ 	.word	0x00004a50
        /*06e8*/ 	.word	0x00000008
        /*06ec*/ 	.word	0x000000d0
        /*06f0*/ 	.short	0x010a
        /*06f2*/ 	.byte	0xff
	.zero		1


	//   ....[91]....
        /*06f4*/ 	.word	0x00004bc0
        /*06f8*/ 	.word	0x00000000
        /*06fc*/ 	.word	0x00000000
        /*0700*/ 	.short	0x0101
        /*0702*/ 	.byte	0xff
	.zero		1


	//   ....[92]....
        /*0704*/ 	.word	0x000050b0
        /*0708*/ 	.word	0x000000ff
        /*070c*/ 	.word	0x000000c8
        /*0710*/ 	.short	0x010a
        /*0712*/ 	.byte	0x15
	.zero		1


	//   ....[93]....
        /*0714*/ 	.word	0x00005240
        /*0718*/ 	.word	0x000000ff
        /*071c*/ 	.word	0x000000a0
        /*0720*/ 	.short	0x010a
        /*0722*/ 	.byte	0x15
	.zero		1


	//   ....[94]....
        /*0724*/ 	.word	0x000053a0
        /*0728*/ 	.word	0x000000ff
        /*072c*/ 	.word	0x00000080
        /*0730*/ 	.short	0x010b
        /*0732*/ 	.byte	0x15
	.zero		1


	//   ....[95]....
        /*0734*/ 	.word	0x000053b0
        /*0738*/ 	.word	0x000000ff
        /*073c*/ 	.word	0x00000000
        /*0740*/ 	.short	0x0101
        /*0742*/ 	.byte	0x25
	.zero		1


	//   ....[96]....
        /*0744*/ 	.word	0x000053c0
        /*0748*/ 	.word	0x000000ff
        /*074c*/ 	.word	0x000000a8
        /*0750*/ 	.short	0x010a
        /*0752*/ 	.byte	0x15
	.zero		1


	//   ....[97]....
        /*0754*/ 	.word	0x00005500
        /*0758*/ 	.word	0x000000ff
        /*075c*/ 	.word	0x00000088
        /*0760*/ 	.short	0x010b
        /*0762*/ 	.byte	0x15
	.zero		1


	//   ....[98]....
        /*0764*/ 	.word	0x00005510
        /*0768*/ 	.word	0x000000ff
        /*076c*/ 	.word	0x00000000
        /*0770*/ 	.short	0x0101
        /*0772*/ 	.byte	0x1f
	.zero		1


	//   ....[99]....
        /*0774*/ 	.word	0x00005520
        /*0778*/ 	.word	0x000000ff
        /*077c*/ 	.word	0x000000b0
        /*0780*/ 	.short	0x010a
        /*0782*/ 	.byte	0x15
	.zero		1


	//   ....[100]....
        /*0784*/ 	.word	0x00005670
        /*0788*/ 	.word	0x000000ff
        /*078c*/ 	.word	0x00000090
        /*0790*/ 	.short	0x010b
        /*0792*/ 	.byte	0x15
	.zero		1


	//   ....[101]....
        /*0794*/ 	.word	0x00005680
        /*0798*/ 	.word	0x000000ff
        /*079c*/ 	.word	0x00000000
        /*07a0*/ 	.short	0x0101
        /*07a2*/ 	.byte	0x1e
	.zero		1


	//   ....[102]....
        /*07a4*/ 	.word	0x00005690
        /*07a8*/ 	.word	0x000000ff
        /*07ac*/ 	.word	0x000000b8
        /*07b0*/ 	.short	0x010a
        /*07b2*/ 	.byte	0x15
	.zero		1


	//   ....[103]....
        /*07b4*/ 	.word	0x000057f0
        /*07b8*/ 	.word	0x000000ff
        /*07bc*/ 	.word	0x00000098
        /*07c0*/ 	.short	0x010b
        /*07c2*/ 	.byte	0x15
	.zero		1


	//   ....[104]....
        /*07c4*/ 	.word	0x00005800
        /*07c8*/ 	.word	0x000000ff
        /*07cc*/ 	.word	0x00000000
        /*07d0*/ 	.short	0x0101
        /*07d2*/ 	.byte	0x1d
	.zero		1


	//   ....[105]....
        /*07d4*/ 	.word	0x00005810
        /*07d8*/ 	.word	0x000000ff
        /*07dc*/ 	.word	0x000000a0
        /*07e0*/ 	.short	0x010a
        /*07e2*/ 	.byte	0x15
	.zero		1


	//   ....[106]....
        /*07e4*/ 	.word	0x00005970
        /*07e8*/ 	.word	0x000000ff
        /*07ec*/ 	.word	0x00000080
        /*07f0*/ 	.short	0x010b
        /*07f2*/ 	.byte	0x15
	.zero		1


	//   ....[107]....
        /*07f4*/ 	.word	0x00005980
        /*07f8*/ 	.word	0x000000ff
        /*07fc*/ 	.word	0x00000000
        /*0800*/ 	.short	0x0101
        /*0802*/ 	.byte	0x25
	.zero		1


	//   ....[108]....
        /*0804*/ 	.word	0x00005990
        /*0808*/ 	.word	0x000000ff
        /*080c*/ 	.word	0x000000a8
        /*0810*/ 	.short	0x010a
        /*0812*/ 	.byte	0x15
	.zero		1


	//   ....[109]....
        /*0814*/ 	.word	0x00005af0
        /*0818*/ 	.word	0x000000ff
        /*081c*/ 	.word	0x00000088
        /*0820*/ 	.short	0x010b
        /*0822*/ 	.byte	0x15
	.zero		1


	//   ....[110]....
        /*0824*/ 	.word	0x00005b00
        /*0828*/ 	.word	0x000000ff
        /*082c*/ 	.word	0x00000000
        /*0830*/ 	.short	0x0101
        /*0832*/ 	.byte	0x1f
	.zero		1


	//   ....[111]....
        /*0834*/ 	.word	0x00005b10
        /*0838*/ 	.word	0x000000ff
        /*083c*/ 	.word	0x000000b0
        /*0840*/ 	.short	0x010a
        /*0842*/ 	.byte	0x15
	.zero		1


	//   ....[112]....
        /*0844*/ 	.word	0x00005c80
        /*0848*/ 	.word	0x000000ff
        /*084c*/ 	.word	0x00000090
        /*0850*/ 	.short	0x010b
        /*0852*/ 	.byte	0x15
	.zero		1


	//   ....[113]....
        /*0854*/ 	.word	0x00005c90
        /*0858*/ 	.word	0x000000ff
        /*085c*/ 	.word	0x00000000
        /*0860*/ 	.short	0x0101
        /*0862*/ 	.byte	0x1e
	.zero		1


	//   ....[114]....
        /*0864*/ 	.word	0x00005ca0
        /*0868*/ 	.word	0x000000ff
        /*086c*/ 	.word	0x000000b8
        /*0870*/ 	.short	0x010a
        /*0872*/ 	.byte	0x15
	.zero		1


	//   ....[115]....
        /*0874*/ 	.word	0x00005e90
        /*0878*/ 	.word	0x000000ff
        /*087c*/ 	.word	0x00000098
        /*0880*/ 	.short	0x010b
        /*0882*/ 	.byte	0x15
	.zero		1


	//   ....[116]....
        /*0884*/ 	.word	0x00005ea0
        /*0888*/ 	.word	0x000000ff
        /*088c*/ 	.word	0x00000000
        /*0890*/ 	.short	0x0101
        /*0892*/ 	.byte	0x1d
	.zero		1


	//   ....[117]....
        /*0894*/ 	.word	0x00005ec0
        /*0898*/ 	.word	0x000000ff
        /*089c*/ 	.word	0x000000a0
        /*08a0*/ 	.short	0x010a
        /*08a2*/ 	.byte	0x15
	.zero		1


	//   ....[118]....
        /*08a4*/ 	.word	0x00005ee0
        /*08a8*/ 	.word	0x000000ff
        /*08ac*/ 	.word	0x000000a8
        /*08b0*/ 	.short	0x010a
        /*08b2*/ 	.byte	0x15
	.zero		1


	//   ....[119]....
        /*08b4*/ 	.word	0x00005f00
        /*08b8*/ 	.word	0x000000ff
        /*08bc*/ 	.word	0x000000b0
        /*08c0*/ 	.short	0x010a
        /*08c2*/ 	.byte	0x15
	.zero		1


	//   ....[120]....
        /*08c4*/ 	.word	0x00005f50
        /*08c8*/ 	.word	0x00000002
        /*08cc*/ 	.word	0x000000b8
        /*08d0*/ 	.short	0x010a
        /*08d2*/ 	.byte	0xff
	.zero		1


	//   ....[121]....
        /*08d4*/ 	.word	0x00006280
        /*08d8*/ 	.word	0x00000003
        /*08dc*/ 	.word	0x000000d0
        /*08e0*/ 	.short	0x010a
        /*08e2*/ 	.byte	0xff
	.zero		1


	//   ....[122]....
        /*08e4*/ 	.word	0x00006400
        /*08e8*/ 	.word	0x00000000
        /*08ec*/ 	.word	0x00000000
        /*08f0*/ 	.short	0x0101
        /*08f2*/ 	.byte	0xff
	.zero		1


	//   ....[123]....
        /*08f4*/ 	.word	0x00006f70
        /*08f8*/ 	.word	0x000000ff
        /*08fc*/ 	.word	0x00000080
        /*0900*/ 	.short	0x010a
        /*0902*/ 	.byte	0x2b
	.zero		1


	//   ....[124]....
        /*0904*/ 	.word	0x00006fa0
        /*0908*/ 	.word	0x00000048
        /*090c*/ 	.word	0x000000f0
        /*0910*/ 	.short	0x010a
        /*0912*/ 	.byte	0xff
	.zero		1


	//   ....[125]....
        /*0914*/ 	.word	0x00007090
        /*0918*/ 	.word	0x000000ff
        /*091c*/ 	.word	0x00000080
        /*0920*/ 	.short	0x010a
        /*0922*/ 	.byte	0x2b
	.zero		1


	//   ....[126]....
        /*0924*/ 	.word	0x00007180
        /*0928*/ 	.word	0x00000048
        /*092c*/ 	.word	0x000000f0
        /*0930*/ 	.short	0x010a
        /*0932*/ 	.byte	0xff
	.zero		1


	//   ....[127]....
        /*0934*/ 	.word	0x00007950
        /*0938*/ 	.word	0x00000000
        /*093c*/ 	.word	0x00000000
        /*0940*/ 	.short	0x0101
        /*0942*/ 	.byte	0xff
	.zero		1


	//   ....[128]....
        /*0944*/ 	.word	0x00007960
        /*0948*/ 	.word	0x00000002
        /*094c*/ 	.word	0x00000080
        /*0950*/ 	.short	0x010a
        /*0952*/ 	.byte	0xff
	.zero		1


	//   ....[129]....
        /*0954*/ 	.word	0x00007a40
        /*0958*/ 	.word	0x00000002
        /*095c*/ 	.word	0x00000080
        /*0960*/ 	.short	0x010a
        /*0962*/ 	.byte	0xff
	.zero		1


	//   ....[130]....
        /*0964*/ 	.word	0x000082a0
        /*0968*/ 	.word	0x00000000
        /*096c*/ 	.word	0x00000000
        /*0970*/ 	.short	0x0101
        /*0972*/ 	.byte	0xff
	.zero		1


	//   ....[131]....
        /*0974*/ 	.word	0x000082c0
        /*0978*/ 	.word	0x00000006
        /*097c*/ 	.word	0x00000080
        /*0980*/ 	.short	0x010a
        /*0982*/ 	.byte	0xff
	.zero		1


	//   ....[132]....
        /*0984*/ 	.word	0x00008390
        /*0988*/ 	.word	0x00000006
        /*098c*/ 	.word	0x00000080
        /*0990*/ 	.short	0x010a
        /*0992*/ 	.byte	0xff
	.zero		1


	//   ....[133]....
        /*0994*/ 	.word	0x00008bf0
        /*0998*/ 	.word	0x0000000e
        /*099c*/ 	.word	0x00000000
        /*09a0*/ 	.short	0x0101
        /*09a2*/ 	.byte	0xff
	.zero		1


	//   ....[134]....
        /*09a4*/ 	.word	0x00008c10
        /*09a8*/ 	.word	0x00000000
        /*09ac*/ 	.word	0x00000080
        /*09b0*/ 	.short	0x010a
        /*09b2*/ 	.byte	0xff
	.zero		1


	//   ....[135]....
        /*09b4*/ 	.word	0x00008ce0
        /*09b8*/ 	.word	0x00000000
        /*09bc*/ 	.word	0x00000080
        /*09c0*/ 	.short	0x010a
        /*09c2*/ 	.byte	0xff
	.zero		1


	//   ....[136]....
        /*09c4*/ 	.word	0x00009570
        /*09c8*/ 	.word	0x0000000e
        /*09cc*/ 	.word	0x00000000
        /*09d0*/ 	.short	0x0101
        /*09d2*/ 	.byte	0xff
	.zero		1


	//   ....[137]....
        /*09d4*/ 	.word	0x00009590
        /*09d8*/ 	.word	0x00000006
        /*09dc*/ 	.word	0x00000080
        /*09e0*/ 	.short	0x010a
        /*09e2*/ 	.byte	0xff
	.zero		1


	//   ....[138]....
        /*09e4*/ 	.word	0x00009660
        /*09e8*/ 	.word	0x00000006
        /*09ec*/ 	.word	0x00000080
        /*09f0*/ 	.short	0x010a
        /*09f2*/ 	.byte	0xff
	.zero		1


	//   ....[139]....
        /*09f4*/ 	.word	0x00009f30
        /*09f8*/ 	.word	0x0000000e
        /*09fc*/ 	.word	0x00000000
        /*0a00*/ 	.short	0x0101
        /*0a02*/ 	.byte	0xff
	.zero		1


	//   ....[140]....
        /*0a04*/ 	.word	0x00009f50
        /*0a08*/ 	.word	0x00000006
        /*0a0c*/ 	.word	0x00000080
        /*0a10*/ 	.short	0x010a
        /*0a12*/ 	.byte	0xff
	.zero		1


	//   ....[141]....
        /*0a14*/ 	.word	0x0000a020
        /*0a18*/ 	.word	0x00000006
        /*0a1c*/ 	.word	0x00000080
        /*0a20*/ 	.short	0x010a
        /*0a22*/ 	.byte	0xff
	.zero		1


	//   ....[142]....
        /*0a24*/ 	.word	0x0000a8c0
        /*0a28*/ 	.word	0x0000000e
        /*0a2c*/ 	.word	0x00000000
        /*0a30*/ 	.short	0x0101
        /*0a32*/ 	.byte	0xff
	.zero		1


	//   ....[143]....
        /*0a34*/ 	.word	0x0000a8e0
        /*0a38*/ 	.word	0x00000006
        /*0a3c*/ 	.word	0x00000080
        /*0a40*/ 	.short	0x010a
        /*0a42*/ 	.byte	0xff
	.zero		1


	//   ....[144]....
        /*0a44*/ 	.word	0x0000a9b0
        /*0a48*/ 	.word	0x00000006
        /*0a4c*/ 	.word	0x00000080
        /*0a50*/ 	.short	0x010a
        /*0a52*/ 	.byte	0xff
	.zero		1


	//   ....[145]....
        /*0a54*/ 	.word	0x0000b250
        /*0a58*/ 	.word	0x0000000e
        /*0a5c*/ 	.word	0x00000000
        /*0a60*/ 	.short	0x0101
        /*0a62*/ 	.byte	0xff
	.zero		1


	//   ....[146]....
        /*0a64*/ 	.word	0x0000b270
        /*0a68*/ 	.word	0x00000000
        /*0a6c*/ 	.word	0x00000080
        /*0a70*/ 	.short	0x010a
        /*0a72*/ 	.byte	0xff
	.zero		1


	//   ....[147]....
        /*0a74*/ 	.word	0x0000b340
        /*0a78*/ 	.word	0x00000000
        /*0a7c*/ 	.word	0x00000080
        /*0a80*/ 	.short	0x010a
        /*0a82*/ 	.byte	0xff
	.zero		1


	//   ....[148]....
        /*0a84*/ 	.word	0x0000b650
        /*0a88*/ 	.word	0x00000048
        /*0a8c*/ 	.word	0x00000000
        /*0a90*/ 	.short	0x0101
        /*0a92*/ 	.byte	0xff
	.zero		1


	//   ....[149]....
        /*0a94*/ 	.word	0x0000bbe0
        /*0a98*/ 	.word	0x00000000
        /*0a9c*/ 	.word	0x00000000
        /*0aa0*/ 	.short	0x0101
        /*0aa2*/ 	.byte	0xff
	.zero		1


	//   ....[150]....
        /*0aa4*/ 	.word	0x0000bea0
        /*0aa8*/ 	.word	0x000000ff
        /*0aac*/ 	.word	0x00000000
        /*0ab0*/ 	.short	0x0101
        /*0ab2*/ 	.byte	0x04
	.zero		1


	//   ....[151]....
        /*0ab4*/ 	.word	0x0000bec0
        /*0ab8*/ 	.word	0x00000000
        /*0abc*/ 	.word	0x00000140
        /*0ac0*/ 	.short	0x010a
        /*0ac2*/ 	.byte	0xff
	.zero		1


	//   ....[152]....
        /*0ac4*/ 	.word	0x0000bf20
        /*0ac8*/ 	.word	0x00000000
        /*0acc*/ 	.word	0x00000040
        /*0ad0*/ 	.short	0x010a
        /*0ad2*/ 	.byte	0xff
	.zero		1


	//   ....[153]....
        /*0ad4*/ 	.word	0x0000bf80
        /*0ad8*/ 	.word	0x00000000
        /*0adc*/ 	.word	0x00000040
        /*0ae0*/ 	.short	0x010a
        /*0ae2*/ 	.byte	0xff
	.zero		1


	//   ....[154]....
        /*0ae4*/ 	.word	0x0000bfd0
        /*0ae8*/ 	.word	0x00000003
        /*0aec*/ 	.word	0x000000d0
        /*0af0*/ 	.short	0x010a
        /*0af2*/ 	.byte	0xff
	.zero		1


	//   ....[155]....
        /*0af4*/ 	.word	0x0000c030
        /*0af8*/ 	.word	0x00000000
        /*0afc*/ 	.word	0x00000000
        /*0b00*/ 	.short	0x010a
        /*0b02*/ 	.byte	0xff
	.zero		1


	//   ....[156]....
        /*0b04*/ 	.word	0x0000c090
        /*0b08*/ 	.word	0x00000000
        /*0b0c*/ 	.word	0x00000000
        /*0b10*/ 	.short	0x010a
        /*0b12*/ 	.byte	0xff
	.zero		1


	//   ....[157]....
        /*0b14*/ 	.word	0x0000c0f0
        /*0b18*/ 	.word	0x00000000
        /*0b1c*/ 	.word	0x00000000
        /*0b20*/ 	.short	0x010a
        /*0b22*/ 	.byte	0xff
	.zero		1


	//   ....[158]....
        /*0b24*/ 	.word	0x0000c150
        /*0b28*/ 	.word	0x00000000
        /*0b2c*/ 	.word	0x00000000
        /*0b30*/ 	.short	0x010a
        /*0b32*/ 	.byte	0xff
	.zero		1


	//   ....[159]....
        /*0b34*/ 	.word	0x0000c1b0
        /*0b38*/ 	.word	0x00000000
        /*0b3c*/ 	.word	0x00000000
        /*0b40*/ 	.short	0x010a
        /*0b42*/ 	.byte	0xff
	.zero		1


	//   ....[160]....
        /*0b44*/ 	.word	0x0000c210
        /*0b48*/ 	.word	0x00000000
        /*0b4c*/ 	.word	0x00000000
        /*0b50*/ 	.short	0x010a
        /*0b52*/ 	.byte	0xff
	.zero		1


	//   ....[161]....
        /*0b54*/ 	.word	0x0000c270
        /*0b58*/ 	.word	0x00000000
        /*0b5c*/ 	.word	0x00000000
        /*0b60*/ 	.short	0x010a
        /*0b62*/ 	.byte	0xff
	.zero		1


	//   ....[162]....
        /*0b64*/ 	.word	0x0000c2c0
        /*0b68*/ 	.word	0x00000000
        /*0b6c*/ 	.word	0x00000130
        /*0b70*/ 	.short	0x010a
        /*0b72*/ 	.byte	0xff
	.zero		1


	//   ....[163]....
        /*0b74*/ 	.word	0x0000c320
        /*0b78*/ 	.word	0x00000000
        /*0b7c*/ 	.word	0x000000e0
        /*0b80*/ 	.short	0x010a
        /*0b82*/ 	.byte	0xff
	.zero		1


	//   ....[164]....
        /*0b84*/ 	.word	0x0000c370
        /*0b88*/ 	.word	0x00000000
        /*0b8c*/ 	.word	0x000000d0
        /*0b90*/ 	.short	0x010a
        /*0b92*/ 	.byte	0xff
	.zero		1


	//   ....[165]....
        /*0b94*/ 	.word	0x0000c3d0
        /*0b98*/ 	.word	0x00000000
        /*0b9c*/ 	.word	0x000000e0
        /*0ba0*/ 	.short	0x010a
        /*0ba2*/ 	.byte	0xff
	.zero		1


	//   ....[166]....
        /*0ba4*/ 	.word	0x0000c430
        /*0ba8*/ 	.word	0x00000005
        /*0bac*/ 	.word	0x00000008
        /*0bb0*/ 	.short	0x010a
        /*0bb2*/ 	.byte	0xff
	.zero		1


	//   ....[167]....
        /*0bb4*/ 	.word	0x0000c520
        /*0bb8*/ 	.word	0x00000003
        /*0bbc*/ 	.word	0x00000008
        /*0bc0*/ 	.short	0x010a
        /*0bc2*/ 	.byte	0xff
	.zero		1


	//   ....[168]....
        /*0bc4*/ 	.word	0x0000c570
        /*0bc8*/ 	.word	0x00000000
        /*0bcc*/ 	.word	0x000000d0
        /*0bd0*/ 	.short	0x010a
        /*0bd2*/ 	.byte	0xff
	.zero		1


	//   ....[169]....
        /*0bd4*/ 	.word	0x0000c5d0
        /*0bd8*/ 	.word	0x00000000
        /*0bdc*/ 	.word	0x00000110
        /*0be0*/ 	.short	0x010a
        /*0be2*/ 	.byte	0xff
	.zero		1


	//   ....[170]....
        /*0be4*/ 	.word	0x0000c630
        /*0be8*/ 	.word	0x00000000
        /*0bec*/ 	.word	0x00000000
        /*0bf0*/ 	.short	0x010a
        /*0bf2*/ 	.byte	0xff
	.zero		1


	//   ....[171]....
        /*0bf4*/ 	.word	0x0000c690
        /*0bf8*/ 	.word	0x00000000
        /*0bfc*/ 	.word	0x00000000
        /*0c00*/ 	.short	0x010a
        /*0c02*/ 	.byte	0xff
	.zero		1


	//   ....[172]....
        /*0c04*/ 	.word	0x0000c6f0
        /*0c08*/ 	.word	0x00000000
        /*0c0c*/ 	.word	0x00000000
        /*0c10*/ 	.short	0x010a
        /*0c12*/ 	.byte	0xff
	.zero		1


	//   ....[173]....
        /*0c14*/ 	.word	0x0000c750
        /*0c18*/ 	.word	0x00000000
        /*0c1c*/ 	.word	0x00000000
        /*0c20*/ 	.short	0x010a
        /*0c22*/ 	.byte	0xff
	.zero		1


	//   ....[174]....
        /*0c24*/ 	.word	0x0000c7b0
        /*0c28*/ 	.word	0x00000000
        /*0c2c*/ 	.word	0x00000150
        /*0c30*/ 	.short	0x010a
        /*0c32*/ 	.byte	0xff
	.zero		1


	//   ....[175]....
        /*0c34*/ 	.word	0x0000c800
        /*0c38*/ 	.word	0x00000008
        /*0c3c*/ 	.word	0x000000d0
        /*0c40*/ 	.short	0x010a
        /*0c42*/ 	.byte	0xff
	.zero		1


	//   ....[176]....
        /*0c44*/ 	.word	0x0000c860
        /*0c48*/ 	.word	0x00000000
        /*0c4c*/ 	.word	0x000000c8
        /*0c50*/ 	.short	0x010a
        /*0c52*/ 	.byte	0xff
	.zero		1


	//   ....[177]....
        /*0c54*/ 	.word	0x0000c8c0
        /*0c58*/ 	.word	0x00000000
        /*0c5c*/ 	.word	0x000000a0
        /*0c60*/ 	.short	0x010a
        /*0c62*/ 	.byte	0xff
	.zero		1


	//   ....[178]....
        /*0c64*/ 	.word	0x0000c920
        /*0c68*/ 	.word	0x00000000
        /*0c6c*/ 	.word	0x000000a8
        /*0c70*/ 	.short	0x010a
        /*0c72*/ 	.byte	0xff
	.zero		1


	//   ....[179]....
        /*0c74*/ 	.word	0x0000c980
        /*0c78*/ 	.word	0x00000000
        /*0c7c*/ 	.word	0x000000b0
        /*0c80*/ 	.short	0x010a
        /*0c82*/ 	.byte	0xff
	.zero		1


	//   ....[180]....
        /*0c84*/ 	.word	0x0000c9e0
        /*0c88*/ 	.word	0x00000000
        /*0c8c*/ 	.word	0x000000b8
        /*0c90*/ 	.short	0x010a
        /*0c92*/ 	.byte	0xff
	.zero		1


	//   ....[181]....
        /*0c94*/ 	.word	0x0000ca40
        /*0c98*/ 	.word	0x00000000
        /*0c9c*/ 	.word	0x000000a0
        /*0ca0*/ 	.short	0x010a
        /*0ca2*/ 	.byte	0xff
	.zero		1


	//   ....[182]....
        /*0ca4*/ 	.word	0x0000caa0
        /*0ca8*/ 	.word	0x00000000
        /*0cac*/ 	.word	0x000000a8
        /*0cb0*/ 	.short	0x010a
        /*0cb2*/ 	.byte	0xff
	.zero		1


	//   ....[183]....
        /*0cb4*/ 	.word	0x0000cb00
        /*0cb8*/ 	.word	0x00000000
        /*0cbc*/ 	.word	0x000000b0
        /*0cc0*/ 	.short	0x010a
        /*0cc2*/ 	.byte	0xff
	.zero		1


	//   ....[184]....
        /*0cc4*/ 	.word	0x0000cb60
        /*0cc8*/ 	.word	0x00000000
        /*0ccc*/ 	.word	0x000000b8
        /*0cd0*/ 	.short	0x010a
        /*0cd2*/ 	.byte	0xff
	.zero		1


	//   ....[185]....
        /*0cd4*/ 	.word	0x0000cbc0
        /*0cd8*/ 	.word	0x00000000
        /*0cdc*/ 	.word	0x000000a0
        /*0ce0*/ 	.short	0x010a
        /*0ce2*/ 	.byte	0xff
	.zero		1


	//   ....[186]....
        /*0ce4*/ 	.word	0x0000cc20
        /*0ce8*/ 	.word	0x00000000
        /*0cec*/ 	.word	0x000000a8
        /*0cf0*/ 	.short	0x010a
        /*0cf2*/ 	.byte	0xff
	.zero		1


	//   ....[187]....
        /*0cf4*/ 	.word	0x0000cc80
        /*0cf8*/ 	.word	0x00000002
        /*0cfc*/ 	.word	0x000000b0
        /*0d00*/ 	.short	0x010a
        /*0d02*/ 	.byte	0xff
	.zero		1


	//   ....[188]....
        /*0d04*/ 	.word	0x0000ccd0
        /*0d08*/ 	.word	0x00000003
        /*0d0c*/ 	.word	0x000000d0
        /*0d10*/ 	.short	0x010a
        /*0d12*/ 	.byte	0xff
	.zero		1


	//   ....[189]....
        /*0d14*/ 	.word	0x0000cd30
        /*0d18*/ 	.word	0x00000002
        /*0d1c*/ 	.word	0x00000080
        /*0d20*/ 	.short	0x010a
        /*0d22*/ 	.byte	0xff
	.zero		1


	//   ....[190]....
        /*0d24*/ 	.word	0x0000cd80
        /*0d28*/ 	.word	0x00000048
        /*0d2c*/ 	.word	0x000000f0
        /*0d30*/ 	.short	0x010a
        /*0d32*/ 	.byte	0xff
	.zero		1


	//   ....[191]....
        /*0d34*/ 	.word	0x0000cdd0
        /*0d38*/ 	.word	0x00000002
        /*0d3c*/ 	.word	0x00000080
        /*0d40*/ 	.short	0x010a
        /*0d42*/ 	.byte	0xff
	.zero		1


	//   ....[192]....
        /*0d44*/ 	.word	0x0000ce20
        /*0d48*/ 	.word	0x00000006
        /*0d4c*/ 	.word	0x00000080
        /*0d50*/ 	.short	0x010a
        /*0d52*/ 	.byte	0xff
	.zero		1


	//   ....[193]....
        /*0d54*/ 	.word	0x0000ce70
        /*0d58*/ 	.word	0x00000000
        /*0d5c*/ 	.word	0x00000080
        /*0d60*/ 	.short	0x010a
        /*0d62*/ 	.byte	0xff
	.zero		1


	//   ....[194]....
        /*0d64*/ 	.word	0x0000cec0
        /*0d68*/ 	.word	0x00000006
        /*0d6c*/ 	.word	0x00000080
        /*0d70*/ 	.short	0x010a
        /*0d72*/ 	.byte	0xff
	.zero		1


	//   ....[195]....
        /*0d74*/ 	.word	0x0000cf10
        /*0d78*/ 	.word	0x00000006
        /*0d7c*/ 	.word	0x00000080
        /*0d80*/ 	.short	0x010a
        /*0d82*/ 	.byte	0xff
	.zero		1


	//   ....[196]....
        /*0d84*/ 	.word	0x0000cf60
        /*0d88*/ 	.word	0x00000006
        /*0d8c*/ 	.word	0x00000080
        /*0d90*/ 	.short	0x010a
        /*0d92*/ 	.byte	0xff
	.zero		1


	//   ....[197]....
        /*0d94*/ 	.word	0x0000cfb0
        /*0d98*/ 	.word	0x00000000
        /*0d9c*/ 	.word	0x00000080
        /*0da0*/ 	.short	0x010a
        /*0da2*/ 	.byte	0xff
	.zero		1


	//----- nvinfo : EIATTR_NUM_MBARRIERS
	.align		4
.L_47:
        /*0da4*/ 	.byte	0x03, 0x38
        /*0da6*/ 	.short	0x002b


	//----- nvinfo : EIATTR_EXIT_INSTR_OFFSETS
	.align		4
        /*0da8*/ 	.byte	0x04, 0x1c
        /*0daa*/ 	.short	(.L_49 - .L_48)


	//   ....[0]....
.L_48:
        /*0dac*/ 	.word	0x00002e70


	//   ....[1]....
        /*0db0*/ 	.word	0x00003380


	//   ....[2]....
        /*0db4*/ 	.word	0x000033e0


	//   ....[3]....
        /*0db8*/ 	.word	0x00004770


	//   ....[4]....
        /*0dbc*/ 	.word	0x00005f80


	//   ....[5]....
        /*0dc0*/ 	.word	0x00005fc0


	//   ....[6]....
        /*0dc4*/ 	.word	0x0000bd80


	//   ....[7]....
        /*0dc8*/ 	.word	0x0000be00


	//   ....[8]....
        /*0dcc*/ 	.word	0x0000be30


	//   ....[9]....
        /*0dd0*/ 	.word	0x0000beb0


	//----- nvinfo : EIATTR_MAX_THREADS
	.align		4
.L_49:
        /*0dd4*/ 	.byte	0x04, 0x05
        /*0dd6*/ 	.short	(.L_51 - .L_50)
.L_50:
        /*0dd8*/ 	.word	0x00000100
        /*0ddc*/ 	.word	0x00000001
        /*0de0*/ 	.word	0x00000001


	//----- nvinfo : EIATTR_CRS_STACK_SIZE
	.align		4
.L_51:
        /*0de4*/ 	.byte	0x04, 0x1e
        /*0de6*/ 	.short	(.L_53 - .L_52)
.L_52:
        /*0de8*/ 	.word	0x00000000


	//----- nvinfo : EIATTR_CBANK_PARAM_SIZE
	.align		4
.L_53:
        /*0dec*/ 	.byte	0x03, 0x19
        /*0dee*/ 	.short	0x0800


	//----- nvinfo : EIATTR_PARAM_CBANK
	.align		4
        /*0df0*/ 	.byte	0x04, 0x0a
        /*0df2*/ 	.short	(.L_55 - .L_54)
	.align		4
.L_54:
        /*0df4*/ 	.word	index@(.nv.constant0._ZN7cutlass13device_kernelINS_4gemm6kernel13GemmUniversalIN4cute5tupleIJiiiiEEENS1_10collective13CollectiveMmaINS1_35MainloopSm100TmaUmmaWarpSpecializedILi8ELi2ELi4ENS5_IJNS4_1CILi4EEENSA_ILi1EEESC_EEEEENS5_IJNSA_ILi256EEENSA_ILi128EEENSA_ILi32EEEEEENS_10tfloat32_tENS5_IJlSC_lEEESJ_SK_NS4_8TiledMMAINS4_8MMA_AtomIJNS4_23SM100_MMA_TF32_2x1SM_SSISJ_SJ_fLi256ELi128ELNS4_4UMMA5MajorE0ELSP_0ELNSO_7ScaleInE0ELSQ_0EEEEEENS4_6LayoutINS5_IJSC_SC_SC_EEENS5_IJNSA_ILi0EEESV_SV_EEEEENS5_IJNS4_10UnderscoreESY_SY_EEEEENS4_18SM100_TMA_2SM_LOADENS4_14ComposedLayoutINS4_7SwizzleILi3ELi4ELi3EEENS4_18smem_ptr_flag_bitsILi32EEENST_INS5_IJNSA_ILi8EEESH_EEENS5_IJSH_SC_EEEEEEEvNS4_8identityENS4_28SM100_TMA_2SM_LOAD_MULTICASTES1B_vS1C_EENS_8epilogue10collective18CollectiveEpilogueINS1F_23Sm100TmaWarpSpecializedILi4ELi2ELi16ELb1ELb0EEEJNS5_IJSG_SG_SH_EEENS5_IJNST_ISG_SC_EENST_INSA_ILi16EEESC_EEEEESJ_SK_SJ_SK_NS1F_6fusion15FusionCallbacksIS1J_NS1P_17LinearCombinationISJ_fSJ_fLNS_15FloatRoundStyleE2EEES1K_S1O_JEEENS4_5SM1004TMEM4LOAD26SM100_TMEM_LOAD_32dp32b16xENS4_13SM90_TMA_LOADENS12_INS13_ILi2ELi4ELi3EEES16_NST_INS5_IJS17_S1M_EEENS5_IJS1M_SC_EEEEEEENS4_39AutoVectorizingCopyWithAssumedAlignmentILi128EEENS4_14SM90_TMA_STOREES24_S26_S26_EEEvvEEEEvNT_6ParamsE)
        /*0df8*/ 	.short	0x0380
        /*0dfa*/ 	.short	0x0800


	//----- nvinfo : EIATTR_SW_WAR
	.align		4
.L_55:
        /*0dfc*/ 	.byte	0x04, 0x36
        /*0dfe*/ 	.short	(.L_57 - .L_56)
.L_56:
        /*0e00*/ 	.word	0x00000008
.L_57:


//--------------------- .nv.callgraph             --------------------------
	.section	.nv.callgraph,"",@"SHT_CUDA_CALLGRAPH"
	.align	4
	.sectionentsize	8
	.align		4
        /*0000*/ 	.word	0x00000000
	.align		4
        /*0004*/ 	.word	0xffffffff
	.align		4
        /*0008*/ 	.word	index@(_ZN7cutlass13device_kernelINS_4gemm6kernel13GemmUniversalIN4cute5tupleIJiiiiEEENS1_10collective13CollectiveMmaINS1_35MainloopSm100TmaUmmaWarpSpecializedILi8ELi2ELi4ENS5_IJNS4_1CILi4EEENSA_ILi1EEESC_EEEEENS5_IJNSA_ILi256EEENSA_ILi128EEENSA_ILi32EEEEEENS_10tfloat32_tENS5_IJlSC_lEEESJ_SK_NS4_8TiledMMAINS4_8MMA_AtomIJNS4_23SM100_MMA_TF32_2x1SM_SSISJ_SJ_fLi256ELi128ELNS4_4UMMA5MajorE0ELSP_0ELNSO_7ScaleInE0ELSQ_0EEEEEENS4_6LayoutINS5_IJSC_SC_SC_EEENS5_IJNSA_ILi0EEESV_SV_EEEEENS5_IJNS4_10UnderscoreESY_SY_EEEEENS4_18SM100_TMA_2SM_LOADENS4_14ComposedLayoutINS4_7SwizzleILi3ELi4ELi3EEENS4_18smem_ptr_flag_bitsILi32EEENST_INS5_IJNSA_ILi8EEESH_EEENS5_IJSH_SC_EEEEEEEvNS4_8identityENS4_28SM100_TMA_2SM_LOAD_MULTICASTES1B_vS1C_EENS_8epilogue10collective18CollectiveEpilogueINS1F_23Sm100TmaWarpSpecializedILi4ELi2ELi16ELb1ELb0EEEJNS5_IJSG_SG_SH_EEENS5_IJNST_ISG_SC_EENST_INSA_ILi16EEESC_EEEEESJ_SK_SJ_SK_NS1F_6fusion15FusionCallbacksIS1J_NS1P_17LinearCombinationISJ_fSJ_fLNS_15FloatRoundStyleE2EEES1K_S1O_JEEENS4_5SM1004TMEM4LOAD26SM100_TMEM_LOAD_32dp32b16xENS4_13SM90_TMA_LOADENS12_INS13_ILi2ELi4ELi3EEES16_NST_INS5_IJS17_S1M_EEENS5_IJS1M_SC_EEEEEEENS4_39AutoVectorizingCopyWithAssumedAlignmentILi128EEENS4_14SM90_TMA_STOREES24_S26_S26_EEEvvEEEEvNT_6ParamsE)
	.align		4
        /*000c*/ 	.word	index@(__assertfail)
	.align		4
        /*0010*/ 	.word	0x00000000
	.align		4
        /*0014*/ 	.word	0xfffffffe
	.align		4
        /*0018*/ 	.word	0x00000000
	.align		4
        /*001c*/ 	.word	0xfffffffd
	.align		4
        /*0020*/ 	.word	0x00000000
	.align		4
        /*0024*/ 	.word	0xfffffffc


//--------------------- .nv.constant4             --------------------------
	.section	.nv.constant4,"a",@progbits
	.align	8
	.align		8
.nv.constant4:
        /*0000*/ 	.dword	__assertfail
	.align		8
        /*0008*/ 	.dword	__unnamed_1
	.align		8
        /*0010*/ 	.dword	__unnamed_2
	.align		8
        /*0018*/ 	.dword	_ZN40_INTERNAL_20e0c56b_4_k_cu_0697b34d_274514cuda3std3__45__cpo5beginE
	.align		8
        /*0020*/ 	.dword	_ZN40_INTERNAL_20e0c56b_4_k_cu_0697b34d_274514cuda3std3__45__cpo3endE
	.align		8
        /*0028*/ 	.dword	_ZN40_INTERNAL_20e0c56b_4_k_cu_0697b34d_274514cuda3std3__45__cpo6cbeginE
	.align		8
        /*0030*/ 	.dword	_ZN40_INTERNAL_20e0c56b_4_k_cu_0697b34d_274514cuda3std3__45__cpo4cendE
	.align		8
        /*0038*/ 	.dword	_ZN40_INTERNAL_20e0c56b_4_k_cu_0697b34d_274514cuda3std3__442_GLOBAL__N__20e0c56b_4_k_cu_0697b34d_274516ignoreE
	.align		8
        /*0040*/ 	.dword	_ZN40_INTERNAL_20e0c56b_4_k_cu_0697b34d_274514cuda3std3__419piecewise_constructE
	.align		8
        /*0048*/ 	.dword	_ZN40_INTERNAL_20e0c56b_4_k_cu_0697b34d_274514cuda3std3__48in_placeE
	.align		8
        /*0050*/ 	.dword	_ZN40_INTERNAL_20e0c56b_4_k_cu_0697b34d_274514cuda3std6ranges3__45__cpo4swapE
	.align		8
        /*0058*/ 	.dword	_ZN40_INTERNAL_20e0c56b_4_k_cu_0697b34d_274514cuda3std6ranges3__45__cpo9iter_moveE
	.align		8
        /*0060*/ 	.dword	_ZN40_INTERNAL_20e0c56b_4_k_cu_0697b34d_274514cute7productE
	.align		8
        /*0068*/ 	.dword	_ZN40_INTERNAL_20e0c56b_4_k_cu_0697b34d_274514cute1_E
	.align		8
        /*0070*/ 	.dword	$str$25
	.align		8
        /*0078*/ 	.dword	$str$26
	.align		8
        /*0080*/ 	.dword	$str$27
	.align		8
        /*0088*/ 	.dword	$str$28


//--------------------- .text._ZN7cutlass13device_kernelINS_4gemm6kernel13GemmUniversalIN4cute5tupleIJiiiiEEENS1_10collective13CollectiveMmaINS1_35MainloopSm100TmaUmmaWarpSpecializedILi8ELi2ELi4ENS5_IJNS4_1CILi4EEENSA_ILi1EEESC_EEEEENS5_IJNSA_ILi256EEENSA_ILi128EEENSA_ILi32EEEEEENS_10tfloat32_tENS5_IJlSC_lEEESJ_SK_NS4_8TiledMMAINS4_8MMA_AtomIJNS4_23SM100_MMA_TF32_2x1SM_SSISJ_SJ_fLi256ELi128ELNS4_4UMMA5MajorE0ELSP_0ELNSO_7ScaleInE0ELSQ_0EEEEEENS4_6LayoutINS5_IJSC_SC_SC_EEENS5_IJNSA_ILi0EEESV_SV_EEEEENS5_IJNS4_10UnderscoreESY_SY_EEEEENS4_18SM100_TMA_2SM_LOADENS4_14ComposedLayoutINS4_7SwizzleILi3ELi4ELi3EEENS4_18smem_ptr_flag_bitsILi32EEENST_INS5_IJNSA_ILi8EEESH_EEENS5_IJSH_SC_EEEEEEEvNS4_8identityENS4_28SM100_TMA_2SM_LOAD_MULTICASTES1B_vS1C_EENS_8epilogue10collective18CollectiveEpilogueINS1F_23Sm100TmaWarpSpecializedILi4ELi2ELi16ELb1ELb0EEEJNS5_IJSG_SG_SH_EEENS5_IJNST_ISG_SC_EENST_INSA_ILi16EEESC_EEEEESJ_SK_SJ_SK_NS1F_6fusion15FusionCallbacksIS1J_NS1P_17LinearCombinationISJ_fSJ_fLNS_15FloatRoundStyleE2EEES1K_S1O_JEEENS4_5SM1004TMEM4LOAD26SM100_TMEM_LOAD_32dp32b16xENS4_13SM90_TMA_LOADENS12_INS13_ILi2ELi4ELi3EEES16_NST_INS5_IJS17_S1M_EEENS5_IJS1M_SC_EEEEEEENS4_39AutoVectorizingCopyWithAssumedAlignmentILi128EEENS4_14SM90_TMA_STOREES24_S26_S26_EEEvvEEEEvNT_6ParamsE --------------------------
	.section	.text._ZN7cutlass13device_kernelINS_4gemm6kernel13GemmUniversalIN4cute5tupleIJiiiiEEENS1_10collective13CollectiveMmaINS1_35MainloopSm100TmaUmmaWarpSpecializedILi8ELi2ELi4ENS5_IJNS4_1CILi4EEENSA_ILi1EEESC_EEEEENS5_IJNSA_ILi256EEENSA_ILi128EEENSA_ILi32EEEEEENS_10tfloat32_tENS5_IJlSC_lEEESJ_SK_NS4_8TiledMMAINS4_8MMA_AtomIJNS4_23SM100_MMA_TF32_2x1SM_SSISJ_SJ_fLi256ELi128ELNS4_4UMMA5MajorE0ELSP_0ELNSO_7ScaleInE0ELSQ_0EEEEEENS4_6LayoutINS5_IJSC_SC_SC_EEENS5_IJNSA_ILi0EEESV_SV_EEEEENS5_IJNS4_10UnderscoreESY_SY_EEEEENS4_18SM100_TMA_2SM_LOADENS4_14ComposedLayoutINS4_7SwizzleILi3ELi4ELi3EEENS4_18smem_ptr_flag_bitsILi32EEENST_INS5_IJNSA_ILi8EEESH_EEENS5_IJSH_SC_EEEEEEEvNS4_8identityENS4_28SM100_TMA_2SM_LOAD_MULTICASTES1B_vS1C_EENS_8epilogue10collective18CollectiveEpilogueINS1F_23Sm100TmaWarpSpecializedILi4ELi2ELi16ELb1ELb0EEEJNS5_IJSG_SG_SH_EEENS5_IJNST_ISG_SC_EENST_INSA_ILi16EEESC_EEEEESJ_SK_SJ_SK_NS1F_6fusion15FusionCallbacksIS1J_NS1P_17LinearCombinationISJ_fSJ_fLNS_15FloatRoundStyleE2EEES1K_S1O_JEEENS4_5SM1004TMEM4LOAD26SM100_TMEM_LOAD_32dp32b16xENS4_13SM90_TMA_LOADENS12_INS13_ILi2ELi4ELi3EEES16_NST_INS5_IJS17_S1M_EEENS5_IJS1M_SC_EEEEEEENS4_39AutoVectorizingCopyWithAssumedAlignmentILi128EEENS4_14SM90_TMA_STOREES24_S26_S26_EEEvvEEEEvNT_6ParamsE,"ax",@progbits
	.align	128
.text._ZN7cutlass13device_kernelINS_4gemm6kernel13GemmUniversalIN4cute5tupleIJiiiiEEENS1_10collective13CollectiveMmaINS1_35MainloopSm100TmaUmmaWarpSpecializedILi8ELi2ELi4ENS5_IJNS4_1CILi4EEENSA_ILi1EEESC_EEEEENS5_IJNSA_ILi256EEENSA_ILi128EEENSA_ILi32EEEEEENS_10tfloat32_tENS5_IJlSC_lEEESJ_SK_NS4_8TiledMMAINS4_8MMA_AtomIJNS4_23SM100_MMA_TF32_2x1SM_SSISJ_SJ_fLi256ELi128ELNS4_4UMMA5MajorE0ELSP_0ELNSO_7ScaleInE0ELSQ_0EEEEEENS4_6LayoutINS5_IJSC_SC_SC_EEENS5_IJNSA_ILi0EEESV_SV_EEEEENS5_IJNS4_10UnderscoreESY_SY_EEEEENS4_18SM100_TMA_2SM_LOADENS4_14ComposedLayoutINS4_7SwizzleILi3ELi4ELi3EEENS4_18smem_ptr_flag_bitsILi32EEENST_INS5_IJNSA_ILi8EEESH_EEENS5_IJSH_SC_EEEEEEEvNS4_8identityENS4_28SM100_TMA_2SM_LOAD_MULTICASTES1B_vS1C_EENS_8epilogue10collective18CollectiveEpilogueINS1F_23Sm100TmaWarpSpecializedILi4ELi2ELi16ELb1ELb0EEEJNS5_IJSG_SG_SH_EEENS5_IJNST_ISG_SC_EENST_INSA_ILi16EEESC_EEEEESJ_SK_SJ_SK_NS1F_6fusion15FusionCallbacksIS1J_NS1P_17LinearCombinationISJ_fSJ_fLNS_15FloatRoundStyleE2EEES1K_S1O_JEEENS4_5SM1004TMEM4LOAD26SM100_TMEM_LOAD_32dp32b16xENS4_13SM90_TMA_LOADENS12_INS13_ILi2ELi4ELi3EEES16_NST_INS5_IJS17_S1M_EEENS5_IJS1M_SC_EEEEEEENS4_39AutoVectorizingCopyWithAssumedAlignmentILi128EEENS4_14SM90_TMA_STOREES24_S26_S26_EEEvvEEEEvNT_6ParamsE:
        .type           _ZN7cutlass13device_kernelINS_4gemm6kernel13GemmUniversalIN4cute5tupleIJiiiiEEENS1_10collective13CollectiveMmaINS1_35MainloopSm100TmaUmmaWarpSpecializedILi8ELi2ELi4ENS5_IJNS4_1CILi4EEENSA_ILi1EEESC_EEEEENS5_IJNSA_ILi256EEENSA_ILi128EEENSA_ILi32EEEEEENS_10tfloat32_tENS5_IJlSC_lEEESJ_SK_NS4_8TiledMMAINS4_8MMA_AtomIJNS4_23SM100_MMA_TF32_2x1SM_SSISJ_SJ_fLi256ELi128ELNS4_4UMMA5MajorE0ELSP_0ELNSO_7ScaleInE0ELSQ_0EEEEEENS4_6LayoutINS5_IJSC_SC_SC_EEENS5_IJNSA_ILi0EEESV_SV_EEEEENS5_IJNS4_10UnderscoreESY_SY_EEEEENS4_18SM100_TMA_2SM_LOADENS4_14ComposedLayoutINS4_7SwizzleILi3ELi4ELi3EEENS4_18smem_ptr_flag_bitsILi32EEENST_INS5_IJNSA_ILi8EEESH_EEENS5_IJSH_SC_EEEEEEEvNS4_8identityENS4_28SM100_TMA_2SM_LOAD_MULTICASTES1B_vS1C_EENS_8epilogue10collective18CollectiveEpilogueINS1F_23Sm100TmaWarpSpecializedILi4ELi2ELi16ELb1ELb0EEEJNS5_IJSG_SG_SH_EEENS5_IJNST_ISG_SC_EENST_INSA_ILi16EEESC_EEEEESJ_SK_SJ_SK_NS1F_6fusion15FusionCallbacksIS1J_NS1P_17LinearCombinationISJ_fSJ_fLNS_15FloatRoundStyleE2EEES1K_S1O_JEEENS4_5SM1004TMEM4LOAD26SM100_TMEM_LOAD_32dp32b16xENS4_13SM90_TMA_LOADENS12_INS13_ILi2ELi4ELi3EEES16_NST_INS5_IJS17_S1M_EEENS5_IJS1M_SC_EEEEEEENS4_39AutoVectorizingCopyWithAssumedAlignmentILi128EEENS4_14SM90_TMA_STOREES24_S26_S26_EEEvvEEEEvNT_6ParamsE,@function
        .size           _ZN7cutlass13device_kernelINS_4gemm6kernel13GemmUniversalIN4cute5tupleIJiiiiEEENS1_10collective13CollectiveMmaINS1_35MainloopSm100TmaUmmaWarpSpecializedILi8ELi2ELi4ENS5_IJNS4_1CILi4EEENSA_ILi1EEESC_EEEEENS5_IJNSA_ILi256EEENSA_ILi128EEENSA_ILi32EEEEEENS_10tfloat32_tENS5_IJlSC_lEEESJ_SK_NS4_8TiledMMAINS4_8MMA_AtomIJNS4_23SM100_MMA_TF32_2x1SM_SSISJ_SJ_fLi256ELi128ELNS4_4UMMA5MajorE0ELSP_0ELNSO_7ScaleInE0ELSQ_0EEEEEENS4_6LayoutINS5_IJSC_SC_SC_EEENS5_IJNSA_ILi0EEESV_SV_EEEEENS5_IJNS4_10UnderscoreESY_SY_EEEEENS4_18SM100_TMA_2SM_LOADENS4_14ComposedLayoutINS4_7SwizzleILi3ELi4ELi3EEENS4_18smem_ptr_flag_bitsILi32EEENST_INS5_IJNSA_ILi8EEESH_EEENS5_IJSH_SC_EEEEEEEvNS4_8identityENS4_28SM100_TMA_2SM_LOAD_MULTICASTES1B_vS1C_EENS_8epilogue10collective18CollectiveEpilogueINS1F_23Sm100TmaWarpSpecializedILi4ELi2ELi16ELb1ELb0EEEJNS5_IJSG_SG_SH_EEENS5_IJNST_ISG_SC_EENST_INSA_ILi16EEESC_EEEEESJ_SK_SJ_SK_NS1F_6fusion15FusionCallbacksIS1J_NS1P_17LinearCombinationISJ_fSJ_fLNS_15FloatRoundStyleE2EEES1K_S1O_JEEENS4_5SM1004TMEM4LOAD26SM100_TMEM_LOAD_32dp32b16xENS4_13SM90_TMA_LOADENS12_INS13_ILi2ELi4ELi3EEES16_NST_INS5_IJS17_S1M_EEENS5_IJS1M_SC_EEEEEEENS4_39AutoVectorizingCopyWithAssumedAlignmentILi128EEENS4_14SM90_TMA_STOREES24_S26_S26_EEEvvEEEEvNT_6ParamsE,(.L_x_253 - _ZN7cutlass13device_kernelINS_4gemm6kernel13GemmUniversalIN4cute5tupleIJiiiiEEENS1_10collective13CollectiveMmaINS1_35MainloopSm100TmaUmmaWarpSpecializedILi8ELi2ELi4ENS5_IJNS4_1CILi4EEENSA_ILi1EEESC_EEEEENS5_IJNSA_ILi256EEENSA_ILi128EEENSA_ILi32EEEEEENS_10tfloat32_tENS5_IJlSC_lEEESJ_SK_NS4_8TiledMMAINS4_8MMA_AtomIJNS4_23SM100_MMA_TF32_2x1SM_SSISJ_SJ_fLi256ELi128ELNS4_4UMMA5MajorE0ELSP_0ELNSO_7ScaleInE0ELSQ_0EEEEEENS4_6LayoutINS5_IJSC_SC_SC_EEENS5_IJNSA_ILi0EEESV_SV_EEEEENS5_IJNS4_10UnderscoreESY_SY_EEEEENS4_18SM100_TMA_2SM_LOADENS4_14ComposedLayoutINS4_7SwizzleILi3ELi4ELi3EEENS4_18smem_ptr_flag_bitsILi32EEENST_INS5_IJNSA_ILi8EEESH_EEENS5_IJSH_SC_EEEEEEEvNS4_8identityENS4_28SM100_TMA_2SM_LOAD_MULTICASTES1B_vS1C_EENS_8epilogue10collective18CollectiveEpilogueINS1F_23Sm100TmaWarpSpecializedILi4ELi2ELi16ELb1ELb0EEEJNS5_IJSG_SG_SH_EEENS5_IJNST_ISG_SC_EENST_INSA_ILi16EEESC_EEEEESJ_SK_SJ_SK_NS1F_6fusion15FusionCallbacksIS1J_NS1P_17LinearCombinationISJ_fSJ_fLNS_15FloatRoundStyleE2EEES1K_S1O_JEEENS4_5SM1004TMEM4LOAD26SM100_TMEM_LOAD_32dp32b16xENS4_13SM90_TMA_LOADENS12_INS13_ILi2ELi4ELi3EEES16_NST_INS5_IJS17_S1M_EEENS5_IJS1M_SC_EEEEEEENS4_39AutoVectorizingCopyWithAssumedAlignmentILi128EEENS4_14SM90_TMA_STOREES24_S26_S26_EEEvvEEEEvNT_6ParamsE)
        .other          _ZN7cutlass13device_kernelINS_4gemm6kernel13GemmUniversalIN4cute5tupleIJiiiiEEENS1_10collective13CollectiveMmaINS1_35MainloopSm100TmaUmmaWarpSpecializedILi8ELi2ELi4ENS5_IJNS4_1CILi4EEENSA_ILi1EEESC_EEEEENS5_IJNSA_ILi256EEENSA_ILi128EEENSA_ILi32EEEEEENS_10tfloat32_tENS5_IJlSC_lEEESJ_SK_NS4_8TiledMMAINS4_8MMA_AtomIJNS4_23SM100_MMA_TF32_2x1SM_SSISJ_SJ_fLi256ELi128ELNS4_4UMMA5MajorE0ELSP_0ELNSO_7ScaleInE0ELSQ_0EEEEEENS4_6LayoutINS5_IJSC_SC_SC_EEENS5_IJNSA_ILi0EEESV_SV_EEEEENS5_IJNS4_10UnderscoreESY_SY_EEEEENS4_18SM100_TMA_2SM_LOADENS4_14ComposedLayoutINS4_7SwizzleILi3ELi4ELi3EEENS4_18smem_ptr_flag_bitsILi32EEENST_INS5_IJNSA_ILi8EEESH_EEENS5_IJSH_SC_EEEEEEEvNS4_8identityENS4_28SM100_TMA_2SM_LOAD_MULTICASTES1B_vS1C_EENS_8epilogue10collective18CollectiveEpilogueINS1F_23Sm100TmaWarpSpecializedILi4ELi2ELi16ELb1ELb0EEEJNS5_IJSG_SG_SH_EEENS5_IJNST_ISG_SC_EENST_INSA_ILi16EEESC_EEEEESJ_SK_SJ_SK_NS1F_6fusion15FusionCallbacksIS1J_NS1P_17LinearCombinationISJ_fSJ_fLNS_15FloatRoundStyleE2EEES1K_S1O_JEEENS4_5SM1004TMEM4LOAD26SM100_TMEM_LOAD_32dp32b16xENS4_13SM90_TMA_LOADENS12_INS13_ILi2ELi4ELi3EEES16_NST_INS5_IJS17_S1M_EEENS5_IJS1M_SC_EEEEEEENS4_39AutoVectorizingCopyWithAssumedAlignmentILi128EEENS4_14SM90_TMA_STOREES24_S26_S26_EEEvvEEEEvNT_6ParamsE,@"STO_CUDA_ENTRY STV_DEFAULT"
_ZN7cutlass13device_kernelINS_4gemm6kernel13GemmUniversalIN4cute5tupleIJiiiiEEENS1_10collective13CollectiveMmaINS1_35MainloopSm100TmaUmmaWarpSpecializedILi8ELi2ELi4ENS5_IJNS4_1CILi4EEENSA_ILi1EEESC_EEEEENS5_IJNSA_ILi256EEENSA_ILi128EEENSA_ILi32EEEEEENS_10tfloat32_tENS5_IJlSC_lEEESJ_SK_NS4_8TiledMMAINS4_8MMA_AtomIJNS4_23SM100_MMA_TF32_2x1SM_SSISJ_SJ_fLi256ELi128ELNS4_4UMMA5MajorE0ELSP_0ELNSO_7ScaleInE0ELSQ_0EEEEEENS4_6LayoutINS5_IJSC_SC_SC_EEENS5_IJNSA_ILi0EEESV_SV_EEEEENS5_IJNS4_10UnderscoreESY_SY_EEEEENS4_18SM100_TMA_2SM_LOADENS4_14ComposedLayoutINS4_7SwizzleILi3ELi4ELi3EEENS4_18smem_ptr_flag_bitsILi32EEENST_INS5_IJNSA_ILi8EEESH_EEENS5_IJSH_SC_EEEEEEEvNS4_8identityENS4_28SM100_TMA_2SM_LOAD_MULTICASTES1B_vS1C_EENS_8epilogue10collective18CollectiveEpilogueINS1F_23Sm100TmaWarpSpecializedILi4ELi2ELi16ELb1ELb0EEEJNS5_IJSG_SG_SH_EEENS5_IJNST_ISG_SC_EENST_INSA_ILi16EEESC_EEEEESJ_SK_SJ_SK_NS1F_6fusion15FusionCallbacksIS1J_NS1P_17LinearCombinationISJ_fSJ_fLNS_15FloatRoundStyleE2EEES1K_S1O_JEEENS4_5SM1004TMEM4LOAD26SM100_TMEM_LOAD_32dp32b16xENS4_13SM90_TMA_LOADENS12_INS13_ILi2ELi4ELi3EEES16_NST_INS5_IJS17_S1M_EEENS5_IJS1M_SC_EEEEEEENS4_39AutoVectorizingCopyWithAssumedAlignmentILi128EEENS4_14SM90_TMA_STOREES24_S26_S26_EEEvvEEEEvNT_6ParamsE:
[----:B------:R-:W1:Y:S01]  /*0000*/  LDC R1, c[0x0][0x37c] ;  /* 0x0000df00ff017b82 */ /* 0x000e620000000800 */
[----:B------:R-:W2:Y:S01]  /*0010*/  S2R R66, SR_TID.X ;  /* 0x0000000000427919 */ /* 0x000ea20000002100 */
[----:B------:R-:W3:Y:S06]  /*0020*/  LDCU.64 UR8, c[0x0][0x890] ;  /* 0x00011200ff0877ac */ /* 0x000eec0008000a00 */
[----:B------:R-:W4:Y:S01]  /*0030*/  S2UR UR4, SR_CgaCtaId ;  /* 0x00000000000479c3 */ /* 0x000f220000008800 */
[----:B------:R-:W-:Y:S02]  /*0040*/  PRMT R52, RZ, 0x7610, R52 ;  /* 0x00007610ff347816 */ /* 0x000fe40000000034 */
[----:B------:R-:W-:Y:S01]  /*0050*/  ELECT P1, URZ, PT ;  /* 0x0000000000ff782f */ /* 0x000fe20003820000 */
[----:B---3--:R-:W-:-:S04]  /*0060*/  UISETP.NE.U32.AND UP0, UPT, UR8, URZ, UPT ;  /* 0x000000ff0800728c */ /* 0x008fc8000bf05070 */
[----:B------:R-:W-:Y:S02]  /*0070*/  UISETP.NE.AND.EX UP0, UPT, UR9, URZ, UPT, UP0 ;  /* 0x000000ff0900728c */ /* 0x000fe4000bf05300 */
[----:B----4-:R-:W-:Y:S02]  /*0080*/  ULOP3.LUT UR47, UR4, 0x1, URZ, 0xc0, !UPT ;  /* 0x00000001042f7892 */ /* 0x010fe4000f8ec0ff */
[----:B------:R-:W-:Y:S01]  /*0090*/  ULOP3.LUT UR46, UR4, 0x1, URZ, 0x3c, !UPT ;  /* 0x00000001042e7892 */ /* 0x000fe2000f8e3cff */
[----:B--2---:R-:W-:-:S05]  /*00a0*/  SHF.R.U32.HI R53, RZ, 0x5, R66 ;  /* 0x00000005ff357819 */ /* 0x004fca0000011642 */
[----:B------:R-:W2:Y:S02]  /*00b0*/  SHFL.IDX PT, R0, R53, RZ, 0x1f ;  /* 0x00001fff35007589 */ /* 0x000ea400000e0000 */
[----:B--2---:R-:W-:Y:S01]  /*00c0*/  R2UR UR20, R0 ;  /* 0x00000000001472ca */ /* 0x004fe200000e0000 */
[----:B-1----:R-:W-:-:S14]  /*00d0*/  BRA.U UP0, `(.L_x_0) ;  /* 0x0000000100307547 */ /* 0x002fdc000b800000 */
[----:B------:R-:W1:Y:S02]  /*00e0*/  LDCU.64 UR4, c[0x0][0x888] ;  /* 0x00011100ff0477ac */ /* 0x000e640008000a00 */
[----:B-1----:R-:W-:-:S04]  /*00f0*/  UISETP.NE.U32.AND UP0, UPT, UR4, URZ, UPT ;  /* 0x000000ff0400728c */ /* 0x002fc8000bf05070 */
[----:B------:R-:W-:-:S09]  /*0100*/  UISETP.NE.AND.EX UP0, UPT, UR5, URZ, UPT, UP0 ;  /* 0x000000ff0500728c */ /* 0x000fd2000bf05300 */
[----:B------:R-:W-:Y:S05]  /*0110*/  BRA.U !UP0, `(.L_x_1) ;  /* 0x0000000108147547 */ /* 0x000fea000b800000 */
[----:B------:R-:W1:Y:S01]  /*0120*/  LDC.64 R2, c[0x0][0x888] ;  /* 0x00022200ff027b82 */ /* 0x000e620000000a00 */
[----:B------:R-:W1:Y:S02]  /*0130*/  LDCU.64 UR4, c[0x0][0x358] ;  /* 0x00006b00ff0477ac */ /* 0x000e640008000a00 */
[----:B-1----:R1:W5:Y:S01]  /*0140*/  LDG.E R27, desc[UR4][R2.64] ;  /* 0x00000004021b7981 */ /* 0x002362000c1e1900 */
[----:B------:R-:W-:Y:S01]  /*0150*/  HFMA2 R52, -RZ, RZ, 0, 5.9604644775390625e-08 ;  /* 0x00000001ff347431 */ /* 0x000fe200000001ff */
[----:B------:R-:W-:Y:S05]  /*0160*/  BRA `(.L_x_0) ;  /* 0x00000000000c7947 */ /* 0x000fea0003800000 */
.L_x_1:
[----:B------:R-:W1:Y:S01]  /*0170*/  LDCU UR4, c[0x0][0x880] ;  /* 0x00011000ff0477ac */ /* 0x000e620008000800 */
[----:B------:R-:W-:Y:S01]  /*0180*/  HFMA2 R52, -RZ, RZ, 0, 5.9604644775390625e-08 ;  /* 0x00000001ff347431 */ /* 0x000fe200000001ff */
[----:B-1----:R-:W-:-:S07]  /*0190*/  MOV R27, UR4 ;  /* 0x00000004001b7c02 */ /* 0x002fce0008000f00 */
.L_x_0:
[----:B------:R-:W2:Y:S02]  /*01a0*/  LDCU.64 UR4, c[0x0][0x8b0] ;  /* 0x00011600ff0477ac */ /* 0x000ea40008000a00 */
[----:B--2---:R-:W-:-:S04]  /*01b0*/  UISETP.NE.U32.AND UP0, UPT, UR4, URZ, UPT ;  /* 0x000000ff0400728c */ /* 0x004fc8000bf05070 */
[----:B------:R-:W-:-:S09]  /*01c0*/  UISETP.NE.AND.EX UP0, UPT, UR5, URZ, UPT, UP0 ;  /* 0x000000ff0500728c */ /* 0x000fd2000bf05300 */
[----:B------:R-:W-:Y:S05]  /*01d0*/  BRA.U UP0, `(.L_x_2) ;  /* 0x0000000100287547 */ /* 0x000fea000b800000 */
[----:B------:R-:W2:Y:S02]  /*01e0*/  LDCU.64 UR4, c[0x0][0x8a8] ;  /* 0x00011500ff0477ac */ /* 0x000ea40008000a00 */
[----:B--2---:R-:W-:-:S04]  /*01f0*/  UISETP.NE.U32.AND UP0, UPT, UR4, URZ, UPT ;  /* 0x000000ff0400728c */ /* 0x004fc8000bf05070 */
[----:B------:R-:W-:-:S09]  /*0200*/  UISETP.NE.AND.EX UP0, UPT, UR5, URZ, UPT, UP0 ;  /* 0x000000ff0500728c */ /* 0x000fd2000bf05300 */
[----:B------:R-:W-:Y:S05]  /*0210*/  BRA.U !UP0, `(.L_x_3) ;  /* 0x0000000108107547 */ /* 0x000fea000b800000 */
[----:B------:R-:W2:Y:S01]  /*0220*/  LDC.64 R24, c[0x0][0x8a8] ;  /* 0x00022a00ff187b82 */ /* 0x000ea20000000a00 */
[----:B------:R-:W2:Y:S02]  /*0230*/  LDCU.64 UR4, c[0x0][0x358] ;  /* 0x00006b00ff0477ac */ /* 0x000ea40008000a00 */
[----:B--2---:R2:W5:Y:S01]  /*0240*/  LDG.E R24, desc[UR4][R24.64] ;  /* 0x0000000418187981 */ /* 0x004562000c1e1900 */
[----:B------:R-:W-:Y:S05]  /*0250*/  BRA `(.L_x_2) ;  /* 0x0000000000087947 */ /* 0x000fea0003800000 */
.L_x_3:
[----:B------:R-:W2:Y:S02]  /*0260*/  LDCU UR4, c[0x0][0x8a0] ;  /* 0x00011400ff0477ac */ /* 0x000ea40008000800 */
[----:B--2---:R-:W-:Y:S02]  /*0270*/  MOV R24, UR4 ;  /* 0x0000000400187c02 */ /* 0x004fe40008000f00 */
.L_x_2:
[----:B------:R-:W-:Y:S01]  /*0280*/  IMAD.U32 R0, RZ, RZ, UR20 ;  /* 0x00000014ff007e24 */ /* 0x000fe2000f8e00ff */
[----:B------:R-:W-:Y:S04]  /*0290*/  BSSY.RECONVERGENT B0, `(.L_x_4) ;  /* 0x000000c000007945 */ /* 0x000fe80003800200 */
[C---:B------:R-:W-:Y:S02]  /*02a0*/  ISETP.NE.OR P2, PT, R0.reuse, 0x1, !P1 ;  /* 0x000000010000780c */ /* 0x040fe40004f45670 */
[----:B------:R-:W-:-:S11]  /*02b0*/  ISETP.NE.OR P0, PT, R0, 0x3, !P1 ;  /* 0x000000030000780c */ /* 0x000fd60004f05670 */
[----:B------:R-:W-:Y:S05]  /*02c0*/  @P2 BRA `(.L_x_5) ;  /* 0x0000000000202947 */ /* 0x000fea0003800000 */
[----:B------:R-:W3:Y:S02]  /*02d0*/  LDCU.64 UR4, c[0x0][0x348] ;  /* 0x00006900ff0477ac */ /* 0x000ee40008000a00 */
[----:B---3--:R-:W-:Y:S02]  /*02e0*/  UIADD3 UR6, UP1, UPT, UR4, 0x80, URZ ;  /* 0x0000008004067890 */ /* 0x008fe4000ff3e0ff */
[----:B------:R-:W-:Y:S02]  /*02f0*/  UIADD3 UR4, UP0, UPT, UR4, 0x180, URZ ;  /* 0x0000018004047890 */ /* 0x000fe4000ff1e0ff */
[----:B------:R-:W-:Y:S02]  /*0300*/  UIADD3.X UR7, UPT, UPT, URZ, UR5, URZ, UP1, !UPT ;  /* 0x00000005ff077290 */ /* 0x000fe40008ffe4ff */
[----:B------:R-:W-:-:S07]  /*0310*/  UIADD3.X UR5, UPT, UPT, URZ, UR5, URZ, UP0, !UPT ;  /* 0x00000005ff057290 */ /* 0x000fce00087fe4ff */
[----:B------:R3:W-:Y:S02]  /*0320*/  UTMACCTL.PF [UR6] ;  /* 0x00000000060079b9 */ /* 0x0007e40008040000 */
[----:B------:R3:W-:Y:S02]  /*0330*/  UTMACCTL.PF [UR4] ;  /* 0x00000000040079b9 */ /* 0x0007e40008040000 */
[----:B---3--:R-:W-:Y:S01]  /*0340*/  NOP ;  /* 0x0000000000007918 */ /* 0x008fe20000000000 */
.L_x_5:
[----:B------:R-:W-:Y:S05]  /*0350*/  BSYNC.RECONVERGENT B0 ;  /* 0x0000000000007941 */ /* 0x000fea0003800200 */
.L_x_4:
[----:B------:R-:W-:Y:S04]  /*0360*/  BSSY.RECONVERGENT B0, `(.L_x_6) ;  /* 0x000000a000007945 */ /* 0x000fe80003800200 */
        /* <DEDUP_REMOVED lines=9> */
.L_x_7:
[----:B------:R-:W-:Y:S05]  /*0400*/  BSYNC.RECONVERGENT B0 ;  /* 0x0000000000007941 */ /* 0x000fea0003800200 */
.L_x_6:
[----:B------:R-:W3:Y:S01]  /*0410*/  LDCU.64 UR4, c[0x0][0x888] ;  /* 0x00011100ff0477ac */ /* 0x000ee20008000a00 */
[----:B------:R-:W-:Y:S02]  /*0420*/  UISETP.EQ.U32.AND UP2, UPT, UR8, URZ, UPT ;  /* 0x000000ff0800728c */ /* 0x000fe4000bf42070 */
[----:B------:R-:W-:Y:S02]  /*0430*/  UPLOP3.LUT UP4, UPT, UPT, UPT, UPT, 0x80, 0x8 ;  /* 0x000000000008789c */ /* 0x000fe40003f8f070 */
[----:B---3--:R-:W-:-:S04]  /*0440*/  UISETP.NE.U32.AND UP0, UPT, UR4, URZ, UPT ;  /* 0x000000ff0400728c */ /* 0x008fc8000bf05070 */
[----:B------:R-:W-:-:S04]  /*0450*/  UISETP.NE.AND.EX UP1, UPT, UR5, URZ, UPT, UP0 ;  /* 0x000000ff0500728c */ /* 0x000fc8000bf25300 */
[----:B------:R-:W-:-:S04]  /*0460*/  UISETP.EQ.OR.EX UP3, UPT, UR9, URZ, !UP1, UP2 ;  /* 0x000000ff0900728c */ /* 0x000fc8000cf62720 */
[----:B------:R-:W-:-:S06]  /*0470*/  UP2UR UR4, UPR, URZ, 0x8 ;  /* 0x00000008ff047883 */ /* 0x000fcc0008000000 */
[----:B------:R-:W-:Y:S01]  /*0480*/  MOV R56, UR4 ;  /* 0x0000000400387c02 */ /* 0x000fe20008000f00 */
[----:B------:R-:W-:Y:S06]  /*0490*/  BRA.U !UP3, `(.L_x_8) ;  /* 0x000000010b207547 */ /* 0x000fec000b800000 */
[----:B------:R-:W-:Y:S01]  /*04a0*/  UISETP.NE.U32.AND UP2, UPT, UR8, URZ, UPT ;  /* 0x000000ff0800728c */ /* 0x000fe2000bf45070 */
[----:B-----5:R-:W-:Y:S01]  /*04b0*/  FSETP.NEU.AND P0, PT, R27, RZ, PT ;  /* 0x000000ff1b00720b */ /* 0x020fe20003f0d000 */
[----:B------:R-:W-:Y:S02]  /*04c0*/  USEL UR4, URZ, 0xffffffff, UP1 ;  /* 0xffffffffff047887 */ /* 0x000fe40008800000 */
[----:B------:R-:W-:-:S10]  /*04d0*/  UISETP.NE.AND.EX UP2, UPT, UR9, URZ, UPT, UP2 ;  /* 0x000000ff0900728c */ /* 0x000fd4000bf45320 */
[----:B------:R-:W-:Y:S01]  /*04e0*/  VOTEU.ANY UP0, P0 ;  /* 0x0000000000ff7886 */ /* 0x000fe20000000100 */
[----:B------:R-:W-:-:S04]  /*04f0*/  @!UP2 USEL UR4, URZ, 0xffffffff, UP0 ;  /* 0xffffffffff04a887 */ /* 0x000fc80008000000 */
[----:B------:R-:W-:-:S04]  /*0500*/  ULOP3.LUT UR4, UR4, 0x1, URZ, 0xc0, !UPT ;  /* 0x0000000104047892 */ /* 0x000fc8000f8ec0ff */
[----:B------:R-:W-:-:S11]  /*0510*/  UISETP.NE.U32.AND UP4, UPT, UR4, 0x1, UPT ;  /* 0x000000010400788c */ /* 0x000fd6000bf85070 */
.L_x_8:
[----:B------:R-:W3:Y:S01]  /*0520*/  SHFL.IDX PT, R0, R53, RZ, 0x1f ;  /* 0x00001fff35007589 */ /* 0x000ee200000e0000 */
[----:B------:R-:W-:-:S04]  /*0530*/  UISETP.NE.AND UP0, UPT, UR20, 0x2, UPT ;  /* 0x000000021400788c */ /* 0x000fc8000bf05270 */
[----:B------:R-:W-:Y:S02]  /*0540*/  UISETP.EQ.AND UP2, UPT, UR47, URZ, !UP0 ;  /* 0x000000ff2f00728c */ /* 0x000fe4000c742270 */
[----:B------:R-:W-:-:S04]  /*0550*/  USEL UR55, URZ, 0x1, UP0 ;  /* 0x00000001ff377887 */ /* 0x000fc80008000000 */
[----:B------:R-:W-:Y:S02]  /*0560*/  PLOP3.LUT P3, PT, P1, PT, UP2, 0x80, 0x8 ;  /* 0x000000000008781c */ /* 0x000fe40000f6f028 */
[----:B---3--:R-:W-:-:S13]  /*0570*/  ISETP.NE.AND P0, PT, R0, RZ, PT ;  /* 0x000000ff0000720c */ /* 0x008fda0003f05270 */
[----:B------:R-:W-:Y:S05]  /*0580*/  @P0 BRA `(.L_x_9) ;  /* 0x0000000000780947 */ /* 0x000fea0003800000 */
[----:B------:R-:W3:Y:S01]  /*0590*/  S2UR UR5, SR_CgaCtaId ;  /* 0x00000000000579c3 */ /* 0x000ee20000008800 */
[----:B------:R-:W-:Y:S01]  /*05a0*/  UMOV UR4, 0x400 ;  /* 0x0000040000047882 */ /* 0x000fe20000000000 */
[----:B------:R-:W-:Y:S01]  /*05b0*/  UMOV UR8, 0x1 ;  /* 0x0000000100087882 */ /* 0x000fe20000000000 */
[----:B------:R-:W-:Y:S01]  /*05c0*/  UMOV UR6, 0x2 ;  /* 0x0000000200067882 */ /* 0x000fe20000000000 */
[----:B------:R-:W-:-:S04]  /*05d0*/  UIADD3 UR8, UPT, UPT, -UR8, 0x100000, URZ ;  /* 0x0010000008087890 */ /* 0x000fc8000fffe1ff */
[----:B------:R-:W-:Y:S02]  /*05e0*/  USHF.L.U32 UR9, UR8, 0xb, URZ ;  /* 0x0000000b08097899 */ /* 0x000fe400080006ff */
[----:B------:R-:W-:Y:S02]  /*05f0*/  USHF.L.U32 UR8, UR8, 0x1, URZ ;  /* 0x0000000108087899 */ /* 0x000fe400080006ff */
[----:B------:R-:W-:-:S04]  /*0600*/  UIADD3 UR6, UPT, UPT, -UR6, 0x100000, URZ ;  /* 0x0010000006067890 */ /* 0x000fc8000fffe1ff */
[----:B------:R-:W-:Y:S02]  /*0610*/  USHF.L.U32 UR7, UR6, 0xb, URZ ;  /* 0x0000000b06077899 */ /* 0x000fe400080006ff */
[----:B------:R-:W-:Y:S01]  /*0620*/  USHF.L.U32 UR6, UR6, 0x1, URZ ;  /* 0x0000000106067899 */ /* 0x000fe200080006ff */
[----:B------:R-:W-:Y:S01]  /*0630*/  ELECT P0, URZ, PT ;  /* 0x0000000000ff782f */ /* 0x000fe20003800000 */
[----:B---3--:R-:W-:Y:S01]  /*0640*/  ULEA UR4, UR5, UR4, 0x18 ;  /* 0x0000000405047291 */ /* 0x008fe2000f8ec0ff */
[----:B------:R-:W3:Y:S11]  /*0650*/  FENCE.VIEW.ASYNC.S ;  /* 0x00000000000073c6 */ /* 0x000ef60000000000 */
[----:B---3--:R3:W4:Y:S01]  /*0660*/  SYNCS.EXCH.64 URZ, [UR4], UR8 ;  /* 0x0000000804ff75b2 */ /* 0x0087220008000100 */
[----:B------:R3:W1:Y:S01]  /*0670*/  SYNCS.EXCH.64 URZ, [UR4+0x40], UR6 ;  /* 0x0000400604ff75b2 */ /* 0x0006620008000100 */
        /* <DEDUP_REMOVED lines=13> */
[----:B------:R3:W1:Y:S02]  /*0750*/  SYNCS.EXCH.64 URZ, [UR4+0x78], UR6 ;  /* 0x0000780604ff75b2 */ /* 0x0006640008000100 */
[----:B---3--:R-:W-:Y:S01]  /*0760*/  NOP ;  /* 0x0000000000007918 */ /* 0x008fe20000000000 */
.L_x_9:
[----:B------:R-:W3:Y:S01]  /*0770*/  SHFL.IDX PT, R0, R53, RZ, 0x1f ;  /* 0x00001fff35007589 */ /* 0x000ee200000e0000 */
[----:B------:R-:W-:Y:S01]  /*0780*/  NOP ;  /* 0x0000000000007918 */ /* 0x000fe20000000000 */
[----:B---3--:R-:W-:-:S13]  /*0790*/  ISETP.NE.AND P0, PT, R0, 0x1, PT ;  /* 0x000000010000780c */ /* 0x008fda0003f05270 */
        /* <DEDUP_REMOVED lines=14> */
[----:B---3--:R3:W1:Y:S01]  /*0880*/  SYNCS.EXCH.64 URZ, [UR4+0x80], UR8 ;  /* 0x0000800804ff75b2 */ /* 0x0086620008000100 */
[----:B------:R3:W1:Y:S01]  /*0890*/  SYNCS.EXCH.64 URZ, [UR4+0xa0], UR6 ;  /* 0x0000a00604ff75b2 */ /* 0x0006620008000100 */
[----:B------:R3:W1:Y:S01]  /*08a0*/  SYNCS.EXCH.64 URZ, [UR4+0x88], UR8 ;  /* 0x0000880804ff75b2 */ /* 0x0006620008000100 */
[----:B------:R3:W1:Y:S01]  /*08b0*/  SYNCS.EXCH.64 URZ, [UR4+0xa8], UR6 ;  /* 0x0000a80604ff75b2 */ /* 0x0006620008000100 */
[----:B------:R3:W1:Y:S01]  /*08c0*/  SYNCS.EXCH.64 URZ, [UR4+0x90], UR8 ;  /* 0x0000900804ff75b2 */ /* 0x0006620008000100 */
[----:B------:R3:W1:Y:S01]  /*08d0*/  SYNCS.EXCH.64 URZ, [UR4+0xb0], UR6 ;  /* 0x0000b00604ff75b2 */ /* 0x0006620008000100 */
[----:B------:R3:W1:Y:S01]  /*08e0*/  SYNCS.EXCH.64 URZ, [UR4+0x98], UR8 ;  /* 0x0000980804ff75b2 */ /* 0x0006620008000100 */
[----:B------:R3:W1:Y:S01]  /*08f0*/  SYNCS.EXCH.64 URZ, [UR4+0xb8], UR6 ;  /* 0x0000b80604ff75b2 */ /* 0x0006620008000100 */
[----:B------:R-:W-:Y:S01]  /*0900*/  NOP ;  /* 0x0000000000007918 */ /* 0x000fe20000000000 */
.L_x_10:
[----:B------:R-:W2:Y:S01]  /*0910*/  SHFL.IDX PT, R0, R53, RZ, 0x1f ;  /* 0x00001fff35007589 */ /* 0x000ea200000e0000 */
[----:B------:R-:W-:Y:S01]  /*0920*/  NOP ;  /* 0x0000000000007918 */ /* 0x000fe20000000000 */
[----:B--2---:R-:W-:-:S13]  /*0930*/  ISETP.NE.AND P0, PT, R0, 0x3, PT ;  /* 0x000000030000780c */ /* 0x004fda0003f05270 */
[----:B------:R-:W-:Y:S05]  /*0940*/  @P0 BRA `(.L_x_11) ;  /* 0x0000000000300947 */ /* 0x000fea0003800000 */
[----:B---3--:R-:W2:Y:S01]  /*0950*/  S2UR UR6, SR_CgaCtaId ;  /* 0x00000000000679c3 */ /* 0x008ea20000008800 */
[----:B------:R-:W-:Y:S01]  /*0960*/  UMOV UR4, 0x400 ;  /* 0x0000040000047882 */ /* 0x000fe20000000000 */
[----:B------:R-:W-:Y:S01]  /*0970*/  UMOV UR5, 0x20 ;  /* 0x0000002000057882 */ /* 0x000fe20000000000 */
[----:B------:R-:W-:Y:S01]  /*0980*/  ELECT P0, URZ, PT ;  /* 0x0000000000ff782f */ /* 0x000fe20003800000 */
[----:B--2---:R-:W-:Y:S02]  /*0990*/  ULEA UR6, UR6, UR4, 0x18 ;  /* 0x0000000406067291 */ /* 0x004fe4000f8ec0ff */
[----:B------:R-:W-:-:S04]  /*09a0*/  UIADD3 UR4, UPT, UPT, -UR5, 0x100000, URZ ;  /* 0x0010000005047890 */ /* 0x000fc8000fffe1ff */
[----:B------:R-:W-:Y:S02]  /*09b0*/  USHF.L.U32 UR5, UR4, 0xb, URZ ;  /* 0x0000000b04057899 */ /* 0x000fe400080006ff */
[----:B------:R-:W-:Y:S01]  /*09c0*/  USHF.L.U32 UR4, UR4, 0x1, URZ ;  /* 0x0000000104047899 */ /* 0x000fe200080006ff */
[----:B------:R-:W2:Y:S11]  /*09d0*/  FENCE.VIEW.ASYNC.S ;  /* 0x00000000000073c6 */ /* 0x000eb60000000000 */
[----:B--2---:R2:W3:Y:S01]  /*09e0*/  SYNCS.EXCH.64 URZ, [UR6+0xc0], UR4 ;  /* 0x0000c00406ff75b2 */ /* 0x0044e20008000100 */
[----:B------:R2:W1:Y:S01]  /*09f0*/  SYNCS.EXCH.64 URZ, [UR6+0xc8], UR4 ;  /* 0x0000c80406ff75b2 */ /* 0x0004620008000100 */
[----:B------:R-:W-:Y:S01]  /*0a00*/  NOP ;  /* 0x0000000000007918 */ /* 0x000fe20000000000 */
.L_x_11:
[----:B------:R-:W4:Y:S01]  /*0a10*/  SHFL.IDX PT, R0, R53, RZ, 0x1f ;  /* 0x00001fff35007589 */ /* 0x000f2200000e0000 */
[----:B------:R-:W-:Y:S01]  /*0a20*/  NOP ;  /* 0x0000000000007918 */ /* 0x000fe20000000000 */
[----:B----4-:R-:W-:-:S13]  /*0a30*/  ISETP.NE.AND P0, PT, R0, 0x4, PT ;  /* 0x000000040000780c */ /* 0x010fda0003f05270 */
[----:B------:R-:W-:Y:S05]  /*0a40*/  @P0 BRA `(.L_x_12) ;  /* 0x00000000004c0947 */ /* 0x000fea0003800000 */
[----:B--2---:R-:W2:Y:S01]  /*0a50*/  S2UR UR5, SR_CgaCtaId ;  /* 0x00000000000579c3 */ /* 0x004ea20000008800 */
[----:B---3--:R-:W-:Y:S01]  /*0a60*/  UMOV UR4, 0x3a0 ;  /* 0x000003a000047882 */ /* 0x008fe20000000000 */
[----:B------:R-:W-:Y:S01]  /*0a70*/  UMOV UR6, 0x400 ;  /* 0x0000040000067882 */ /* 0x000fe20000000000 */
[----:B------:R-:W-:Y:S01]  /*0a80*/  USEL UR4, UR4, 0x320, UP4 ;  /* 0x0000032004047887 */ /* 0x000fe2000a000000 */
[----:B------:R-:W-:Y:S01]  /*0a90*/  UMOV UR8, 0x1 ;  /* 0x0000000100087882 */ /* 0x000fe20000000000 */
[----:B------:R-:W-:Y:S01]  /*0aa0*/  ELECT P0, URZ, PT ;  /* 0x0000000000ff782f */ /* 0x000fe20003800000 */
[----:B------:R-:W-:-:S04]  /*0ab0*/  UIADD3 UR8, UPT, UPT, -UR8, 0x100000, URZ ;  /* 0x0010000008087890 */ /* 0x000fc8000fffe1ff */
[----:B------:R-:W-:Y:S02]  /*0ac0*/  USHF.L.U32 UR9, UR8, 0xb, URZ ;  /* 0x0000000b08097899 */ /* 0x000fe400080006ff */
[----:B------:R-:W-:Y:S02]  /*0ad0*/  USHF.L.U32 UR8, UR8, 0x1, URZ ;  /* 0x0000000108087899 */ /* 0x000fe400080006ff */
[----:B--2---:R-:W-:Y:S02]  /*0ae0*/  ULEA UR6, UR5, UR6, 0x18 ;  /* 0x0000000605067291 */ /* 0x004fe4000f8ec0ff */
[----:B------:R-:W-:-:S04]  /*0af0*/  UIADD3 UR4, UPT, UPT, -UR4, 0x100000, URZ ;  /* 0x0010000004047890 */ /* 0x000fc8000fffe1ff */
[----:B------:R-:W-:Y:S02]  /*0b00*/  USHF.L.U32 UR5, UR4, 0xb, URZ ;  /* 0x0000000b04057899 */ /* 0x000fe400080006ff */
[----:B------:R-:W-:Y:S01]  /*0b10*/  USHF.L.U32 UR4, UR4, 0x1, URZ ;  /* 0x0000000104047899 */ /* 0x000fe200080006ff */
[----:B------:R-:W2:Y:S03]  /*0b20*/  FENCE.VIEW.ASYNC.S ;  /* 0x00000000000073c6 */ /* 0x000ea60000000000 */
[----:B--2---:R4:W2:Y:S08]  /*0b30*/  SYNCS.EXCH.64 URZ, [UR6+0xd0], UR8 ;  /* 0x0000d00806ff75b2 */ /* 0x0048b00008000100 */
[----:B------:R4:W3:Y:S01]  /*0b40*/  SYNCS.EXCH.64 URZ, [UR6+0xe0], UR4 ;  /* 0x0000e00406ff75b2 */ /* 0x0008e20008000100 */
[----:B------:R4:W1:Y:S01]  /*0b50*/  SYNCS.EXCH.64 URZ, [UR6+0xd8], UR8 ;  /* 0x0000d80806ff75b2 */ /* 0x0008620008000100 */
[----:B------:R4:W1:Y:S02]  /*0b60*/  SYNCS.EXCH.64 URZ, [UR6+0xe8], UR4 ;  /* 0x0000e80406ff75b2 */ /* 0x0008640008000100 */
[----:B----4-:R-:W-:Y:S01]  /*0b70*/  NOP ;  /* 0x0000000000007918 */ /* 0x010fe20000000000 */
.L_x_12:
[----:B------:R-:W4:Y:S01]  /*0b80*/  SHFL.IDX PT, R0, R53, RZ, 0x1f ;  /* 0x00001fff35007589 */ /* 0x000f2200000e0000 */
[----:B------:R-:W-:Y:S01]  /*0b90*/  NOP ;  /* 0x0000000000007918 */ /* 0x000fe20000000000 */
[----:B----4-:R-:W-:-:S13]  /*0ba0*/  ISETP.NE.AND P0, PT, R0, 0x5, PT ;  /* 0x000000050000780c */ /* 0x010fda0003f05270 */
[----:B------:R-:W-:Y:S05]  /*0bb0*/  @P0 BRA `(.L_x_13) ;  /* 0x0000000000580947 */ /* 0x000fea0003800000 */
[----:B--2---:R-:W2:Y:S01]  /*0bc0*/  S2UR UR5, SR_CgaCtaId ;  /* 0x00000000000579c3 */ /* 0x004ea20000008800 */
[----:B---3--:R-:W-:Y:S01]  /*0bd0*/  UMOV UR4, 0x400 ;  /* 0x0000040000047882 */ /* 0x008fe20000000000 */
        /* <DEDUP_REMOVED lines=9> */
[----:B--2---:R-:W-:Y:S01]  /*0c70*/  ULEA UR4, UR5, UR4, 0x18 ;  /* 0x0000000405047291 */ /* 0x004fe2000f8ec0ff */
[----:B------:R-:W2:Y:S11]  /*0c80*/  FENCE.VIEW.ASYNC.S ;  /* 0x00000000000073c6 */ /* 0x000eb60000000000 */
[----:B--2---:R4:W2:Y:S01]  /*0c90*/  SYNCS.EXCH.64 URZ, [UR4+0xf0], UR6 ;  /* 0x0000f00604ff75b2 */ /* 0x0048a20008000100 */
[----:B------:R4:W3:Y:S01]  /*0ca0*/  SYNCS.EXCH.64 URZ, [UR4+0x110], UR8 ;  /* 0x0001100804ff75b2 */ /* 0x0008e20008000100 */
[----:B------:R4:W1:Y:S01]  /*0cb0*/  SYNCS.EXCH.64 URZ, [UR4+0xf8], UR6 ;  /* 0x0000f80604ff75b2 */ /* 0x0008620008000100 */
[----:B------:R4:W1:Y:S01]  /*0cc0*/  SYNCS.EXCH.64 URZ, [UR4+0x118], UR8 ;  /* 0x0001180804ff75b2 */ /* 0x0008620008000100 */
[----:B------:R4:W1:Y:S01]  /*0cd0*/  SYNCS.EXCH.64 URZ, [UR4+0x100], UR6 ;  /* 0x0001000604ff75b2 */ /* 0x0008620008000100 */
[----:B------:R4:W1:Y:S01]  /*0ce0*/  SYNCS.EXCH.64 URZ, [UR4+0x120], UR8 ;  /* 0x0001200804ff75b2 */ /* 0x0008620008000100 */
[----:B------:R4:W1:Y:S01]  /*0cf0*/  SYNCS.EXCH.64 URZ, [UR4+0x108], UR6 ;  /* 0x0001080604ff75b2 */ /* 0x0008620008000100 */
[----:B------:R4:W1:Y:S02]  /*0d00*/  SYNCS.EXCH.64 URZ, [UR4+0x128], UR8 ;  /* 0x0001280804ff75b2 */ /* 0x0008640008000100 */
[----:B----4-:R-:W-:Y:S01]  /*0d10*/  NOP ;  /* 0x0000000000007918 */ /* 0x010fe20000000000 */
.L_x_13:
[----:B------:R-:W4:Y:S01]  /*0d20*/  SHFL.IDX PT, R0, R53, RZ, 0x1f ;  /* 0x00001fff35007589 */ /* 0x000f2200000e0000 */
[----:B------:R-:W-:Y:S01]  /*0d30*/  ISETP.NE.OR P1, PT, RZ, UR20, !P1 ;  /* 0x00000014ff007c0c */ /* 0x000fe2000cf25670 */
[----:B------:R-:W-:Y:S01]  /*0d40*/  NOP ;  /* 0x0000000000007918 */ /* 0x000fe20000000000 */
[----:B----4-:R-:W-:-:S13]  /*0d50*/  ISETP.NE.AND P0, PT, R0, 0x3, PT ;  /* 0x000000030000780c */ /* 0x010fda0003f05270 */
[----:B------:R-:W-:Y:S05]  /*0d60*/  @P0 BRA `(.L_x_14) ;  /* 0x0000000000380947 */ /* 0x000fea0003800000 */
[----:B--2---:R-:W2:Y:S01]  /*0d70*/  S2UR UR5, SR_CgaCtaId ;  /* 0x00000000000579c3 */ /* 0x004ea20000008800 */
[----:B---3--:R-:W-:Y:S01]  /*0d80*/  UMOV UR4, 0x400 ;  /* 0x0000040000047882 */ /* 0x008fe20000000000 */
[----:B------:R-:W-:Y:S01]  /*0d90*/  UMOV UR6, 0x20 ;  /* 0x0000002000067882 */ /* 0x000fe20000000000 */
[----:B------:R-:W-:Y:S01]  /*0da0*/  ELECT P0, URZ, PT ;  /* 0x0000000000ff782f */ /* 0x000fe20003800000 */
[----:B------:R-:W-:-:S04]  /*0db0*/  UIADD3 UR6, UPT, UPT, -UR6, 0x100000, URZ ;  /* 0x0010000006067890 */ /* 0x000fc8000fffe1ff */
[----:B------:R-:W-:Y:S02]  /*0dc0*/  USHF.L.U32 UR7, UR6, 0xb, URZ ;  /* 0x0000000b06077899 */ /* 0x000fe400080006ff */
[----:B------:R-:W-:Y:S02]  /*0dd0*/  USHF.L.U32 UR6, UR6, 0x1, URZ ;  /* 0x0000000106067899 */ /* 0x000fe400080006ff */
[----:B--2---:R-:W-:Y:S01]  /*0de0*/  ULEA UR4, UR5, UR4, 0x18 ;  /* 0x0000000405047291 */ /* 0x004fe2000f8ec0ff */
[----:B------:R-:W2:Y:S11]  /*0df0*/  FENCE.VIEW.ASYNC.S ;  /* 0x00000000000073c6 */ /* 0x000eb60000000000 */
[----:B--2---:R4:W2:Y:S01]  /*0e00*/  SYNCS.EXCH.64 URZ, [UR4+0x130], UR6 ;  /* 0x0001300604ff75b2 */ /* 0x0048a20008000100 */
[----:B------:R4:W3:Y:S01]  /*0e10*/  SYNCS.EXCH.64 URZ, [UR4+0x140], UR6 ;  /* 0x0001400604ff75b2 */ /* 0x0008e20008000100 */
[----:B------:R4:W1:Y:S01]  /*0e20*/  SYNCS.EXCH.64 URZ, [UR4+0x138], UR6 ;  /* 0x0001380604ff75b2 */ /* 0x0008620008000100 */
[----:B------:R4:W1:Y:S02]  /*0e30*/  SYNCS.EXCH.64 URZ, [UR4+0x148], UR6 ;  /* 0x0001480604ff75b2 */ /* 0x0008640008000100 */
[----:B----4-:R-:W-:Y:S01]  /*0e40*/  NOP ;  /* 0x0000000000007918 */ /* 0x010fe20000000000 */
.L_x_14:
[----:B---3--:R-:W3:Y:S01]  /*0e50*/  S2UR UR7, SR_CgaCtaId ;  /* 0x00000000000779c3 */ /* 0x008ee20000008800 */
[----:B------:R-:W-:Y:S01]  /*0e60*/  VOTEU.ALL UP0, P1 ;  /* 0x0000000000ff7886 */ /* 0x000fe20000800000 */
[----:B--2---:R-:W-:Y:S01]  /*0e70*/  UMOV UR4, 0x20 ;  /* 0x0000002000047882 */ /* 0x004fe20000000000 */
[----:B------:R-:W-:Y:S01]  /*0e80*/  NOP ;  /* 0x0000000000007918 */ /* 0x000fe20000000000 */
[----:B-1----:R-:W-:Y:S01]  /*0e90*/  LOP3.LUT R3, R66, 0x1f, RZ, 0xc0, !PT ;  /* 0x0000001f42037812 */ /* 0x002fe200078ec0ff */
[----:B------:R-:W-:Y:S01]  /*0ea0*/  UISETP.NE.AND UP5, UPT, UR20, URZ, UPT ;  /* 0x000000ff1400728c */ /* 0x000fe2000bfa5270 */
[----:B------:R-:W-:Y:S01]  /*0eb0*/  @!UP0 UMOV UR6, 0x400 ;  /* 0x0000040000068882 */ /* 0x000fe20000000000 */
[----:B------:R-:W-:-:S04]  /*0ec0*/  @!UP0 UIADD3 UR4, UPT, UPT, -UR4, 0x100000, URZ ;  /* 0x0010000004048890 */ /* 0x000fc8000fffe1ff */
[----:B------:R-:W-:Y:S02]  /*0ed0*/  @!UP0 USHF.L.U32 UR5, UR4, 0xb, URZ ;  /* 0x0000000b04058899 */ /* 0x000fe400080006ff */
[----:B------:R-:W-:Y:S02]  /*0ee0*/  @!UP0 USHF.L.U32 UR4, UR4, 0x1, URZ ;  /* 0x0000000104048899 */ /* 0x000fe400080006ff */
[----:B---3--:R-:W-:Y:S01]  /*0ef0*/  @!UP0 ULEA UR6, UR7, UR6, 0x18 ;  /* 0x0000000607068291 */ /* 0x008fe2000f8ec0ff */
[----:B------:R-:W1:Y:S01]  /*0f00*/  LDCU UR7, c[0x0][0x36c] ;  /* 0x00006d80ff0777ac */ /* 0x000e620008000800 */
[----:B------:R-:W-:Y:S01]  /*0f10*/  VOTEU.ALL UP0, P1 ;  /* 0x0000000000ff7886 */ /* 0x000fe20000800000 */
[----:B------:R-:W2:Y:S09]  /*0f20*/  FENCE.VIEW.ASYNC.S ;  /* 0x00000000000073c6 */ /* 0x000eb20000000000 */
[----:B--2---:R2:W3:Y:S01]  /*0f30*/  @!UP0 SYNCS.EXCH.64 URZ, [UR6+0x150], UR4 ;  /* 0x0001500406ff85b2 */ /* 0x0044e20008000100 */
[----:B-1----:R-:W-:-:S09]  /*0f40*/  UISETP.EQ.U32.AND UP6, UPT, UR7, 0x1, UPT ;  /* 0x000000010700788c */ /* 0x002fd2000bfc2070 */
[----:B--2---:R-:W-:Y:S05]  /*0f50*/  BRA.U !UP6, `(.L_x_15) ;  /* 0x000000010e087547 */ /* 0x004fea000b800000 */
[----:B---3--:R-:W-:Y:S01]  /*0f60*/  UCGABAR_ARV ;  /* 0x00000000000079c7 */ /* 0x008fe20008000000 */
[----:B------:R-:W-:Y:S05]  /*0f70*/  BRA `(.L_x_16) ;  /* 0x0000000000047947 */ /* 0x000fea0003800000 */
.L_x_15:
[----:B---3--:R-:W-:Y:S01]  /*0f80*/  NOP ;  /* 0x0000000000007918 */ /* 0x008fe20000000000 */
.L_x_16:
[----:B------:R-:W1:Y:S01]  /*0f90*/  S2UR UR22, SR_CTAID.X ;  /* 0x00000000001679c3 */ /* 0x000e620000002500 */
[----:B------:R-:W-:-:S05]  /*0fa0*/  CS2R.32 R55, SR_CgaSize ;  /* 0x0000000000377805 */ /* 0x000fca0000008a00 */
[----:B------:R-:W-:-:S05]  /*0fb0*/  IMAD R55, R55, -0xa0, RZ ;  /* 0xffffff6037377824 */ /* 0x000fca00078e02ff */
[----:B------:R-:W-:-:S14]  /*0fc0*/  R2UR UR5, R55 ;  /* 0x00000000370572ca */ /* 0x000fdc00000e0000 */
[----:B------:R-:W2:Y:S01]  /*0fd0*/  LDCU UR5, c[0x0][UR5+0x2b0] ;  /* 0x00005600050577ac */ /* 0x000ea20008000800 */
[----:B------:R-:W-:-:S05]  /*0fe0*/  CS2R.32 R55, SR_CgaSize ;  /* 0x0000000000377805 */ /* 0x000fca0000008a00 */
[----:B------:R-:W-:-:S05]  /*0ff0*/  IMAD R55, R55, -0xa0, RZ ;  /* 0xffffff6037377824 */ /* 0x000fca00078e02ff */
[----:B------:R-:W-:-:S14]  /*1000*/  R2UR UR4, R55 ;  /* 0x00000000370472ca */ /* 0x000fdc00000e0000 */
[----:B------:R-:W3:Y:S01]  /*1010*/  LDCU UR4, c[0x0][UR4+0x2b4] ;  /* 0x00005680040477ac */ /* 0x000ee20008000800 */
[----:B------:R-:W4:Y:S01]  /*1020*/  S2UR UR34, SR_CTAID.Y ;  /* 0x00000000002279c3 */ /* 0x000f220000002600 */
[----:B------:R-:W-:-:S05]  /*1030*/  CS2R.32 R55, SR_CgaSize ;  /* 0x0000000000377805 */ /* 0x000fca0000008a00 */
[----:B------:R-:W-:-:S05]  /*1040*/  IMAD R55, R55, -0xa0, RZ ;  /* 0xffffff6037377824 */ /* 0x000fca00078e02ff */
[----:B------:R-:W-:-:S14]  /*1050*/  R2UR UR7, R55 ;  /* 0x00000000370772ca */ /* 0x000fdc00000e0000 */
[----:B------:R-:W3:Y:S01]  /*1060*/  LDCU UR7, c[0x0][UR7+0x2a0] ;  /* 0x00005400070777ac */ /* 0x000ee20008000800 */
[----:B------:R-:W-:-:S05]  /*1070*/  CS2R.32 R55, SR_CgaSize ;  /* 0x0000000000377805 */ /* 0x000fca0000008a00 */
[----:B------:R-:W-:-:S05]  /*1080*/  IMAD R55, R55, -0xa0, RZ ;  /* 0xffffff6037377824 */ /* 0x000fca00078e02ff */
[----:B------:R-:W-:-:S14]  /*1090*/  R2UR UR8, R55 ;  /* 0x00000000370872ca */ /* 0x000fdc00000e0000 */
[----:B------:R-:W3:Y:S01]  /*10a0*/  LDCU UR8, c[0x0][UR8+0x2a4] ;  /* 0x00005480080877ac */ /* 0x000ee20008000800 */
[----:B------:R-:W3:Y:S01]  /*10b0*/  S2UR UR9, SR_CgaCtaId ;  /* 0x00000000000979c3 */ /* 0x000ee20000008800 */
[----:B------:R-:W-:Y:S01]  /*10c0*/  UISETP.GT.U32.AND UP0, UPT, UR47, 0xffff, UPT ;  /* 0x0000ffff2f00788c */ /* 0x000fe2000bf04070 */
[----:B------:R-:W3:Y:S01]  /*10d0*/  LDCU UR21, c[0x0][0xb24] ;  /* 0x00016480ff1577ac */ /* 0x000ee20008000800 */
[----:B------:R-:W3:Y:S01]  /*10e0*/  LDCU UR45, c[0x0][0xb24] ;  /* 0x00016480ff2d77ac */ /* 0x000ee20008000800 */
[----:B-1----:R-:W-:Y:S01]  /*10f0*/  I2FP.F32.U32 R2, UR22 ;  /* 0x0000001600027c45 */ /* 0x002fe20008201000 */
[----:B------:R-:W1:Y:S04]  /*1100*/  LDCU UR26, c[0x0][0xb30] ;  /* 0x00016600ff1a77ac */ /* 0x000e680008000800 */
[----:B--2---:R-:W-:Y:S01]  /*1110*/  FMUL R2, R2, UR5 ;  /* 0x0000000502027c20 */ /* 0x004fe20008400000 */
[----:B------:R-:W-:Y:S01]  /*1120*/  USEL UR5, UR47, 0xffff, !UP0 ;  /* 0x0000ffff2f057887 */ /* 0x000fe2000c000000 */
[----:B----4-:R-:W-:-:S04]  /*1130*/  I2FP.F32.U32 R0, UR34 ;  /* 0x0000002200007c45 */ /* 0x010fc80008201000 */
[----:B------:R-:W2:Y:S01]  /*1140*/  F2I.U32.TRUNC.NTZ R2, R2 ;  /* 0x0000000200027305 */ /* 0x000ea2000020f000 */
[----:B------:R-:W-:Y:S01]  /*1150*/  ULOP3.LUT UR24, UR5, 0xffff, URZ, 0xc0, !UPT ;  /* 0x0000ffff05187892 */ /* 0x000fe2000f8ec0ff */
[----:B---3--:R-:W-:Y:S01]  /*1160*/  FMUL R0, R0, UR4 ;  /* 0x0000000400007c20 */ /* 0x008fe20008400000 */
[----:B------:R-:W-:-:S05]  /*1170*/  USHF.L.U32 UR28, UR9, 0x9, URZ ;  /* 0x00000009091c7899 */ /* 0x000fca00080006ff */
[----:B------:R-:W3:Y:S01]  /*1180*/  F2I.U32.TRUNC.NTZ R0, R0 ;  /* 0x0000000000007305 */ /* 0x000ee2000020f000 */
[----:B--2---:R-:W-:Y:S02]  /*1190*/  R2UR UR4, R2 ;  /* 0x00000000020472ca */ /* 0x004fe400000e0000 */
[----:B------:R-:W-:Y:S02]  /*11a0*/  PRMT R2, RZ, 0x7610, R2 ;  /* 0x00007610ff027816 */ /* 0x000fe40000000002 */
[----:B---3--:R-:W-:Y:S02]  /*11b0*/  R2UR UR6, R0 ;  /* 0x00000000000672ca */ /* 0x008fe400000e0000 */
[----:B------:R-:W-:-:S07]  /*11c0*/  PRMT R0, RZ, 0x7610, R0 ;  /* 0x00007610ff007816 */ /* 0x000fce0000000000 */
[----:B------:R-:W-:-:S04]  /*11d0*/  UIADD3 UR5, UPT, UPT, -UR4, URZ, URZ ;  /* 0x000000ff04057290 */ /* 0x000fc8000fffe1ff */
[----:B------:R-:W-:Y:S02]  /*11e0*/  UIMAD UR5, UR7, UR5, UR22 ;  /* 0x00000005070572a4 */ /* 0x000fe4000f8e0216 */
[----:B------:R-:W-:-:S04]  /*11f0*/  UIADD3 UR4, UPT, UPT, -UR6, URZ, URZ ;  /* 0x000000ff06047290 */ /* 0x000fc8000fffe1ff */
[----:B------:R-:W-:Y:S01]  /*1200*/  IMAD.U32 R55, RZ, RZ, UR5 ;  /* 0x00000005ff377e24 */ /* 0x000fe2000f8e00ff */
[----:B------:R-:W-:-:S06]  /*1210*/  UIMAD UR4, UR8, UR4, UR34 ;  /* 0x00000004080472a4 */ /* 0x000fcc000f8e0222 */
[----:B------:R-:W-:Y:S01]  /*1220*/  IMAD.U32 R54, RZ, RZ, UR4 ;  /* 0x00000004ff367e24 */ /* 0x000fe2000f8e00ff */
[----:B-1----:R-:W-:Y:S06]  /*1230*/  BRA.U UP5, `(.L_x_17) ;  /* 0x0000000105447547 */ /* 0x002fec000b800000 */
[----:B------:R-:W-:Y:S02]  /*1240*/  R2UR UR4, R54 ;  /* 0x00000000360472ca */ /* 0x000fe400000e0000 */
[----:B------:R-:W-:-:S11]  /*1250*/  R2UR UR7, R55 ;  /* 0x00000000370772ca */ /* 0x000fd600000e0000 */
[----:B------:R-:W-:Y:S02]  /*1260*/  UISETP.NE.AND UP0, UPT, UR4, URZ, UPT ;  /* 0x000000ff0400728c */ /* 0x000fe4000bf05270 */
[----:B------:R-:W-:Y:S02]  /*1270*/  ULOP3.LUT UR4, UR7, 0x2, URZ, 0x3c, !UPT ;  /* 0x0000000207047892 */ /* 0x000fe4000f8e3cff */
[----:B------:R-:W-:Y:S02]  /*1280*/  UISETP.GT.U32.AND UP2, UPT, UR7, 0x1, UP0 ;  /* 0x000000010700788c */ /* 0x000fe40008744070 */
[----:B------:R-:W-:Y:S02]  /*1290*/  UISETP.GT.U32.AND UP0, UPT, UR4, 0x1, UP0 ;  /* 0x000000010400788c */ /* 0x000fe40008704070 */
[----:B------:R-:W-:Y:S02]  /*12a0*/  USEL UR5, URZ, 0x2, UP2 ;  /* 0x00000002ff057887 */ /* 0x000fe40009000000 */
[----:B------:R-:W-:-:S02]  /*12b0*/  USEL UR6, URZ, 0x1, UP2 ;  /* 0x00000001ff067887 */ /* 0x000fc40009000000 */
[----:B------:R-:W-:Y:S02]  /*12c0*/  USEL UR4, URZ, 0x4, UP0 ;  /* 0x00000004ff047887 */ /* 0x000fe40008000000 */
[----:B------:R-:W-:Y:S02]  /*12d0*/  ULOP3.LUT UR7, UR7, 0xfffffffe, URZ, 0xc0, !UPT ;  /* 0xfffffffe07077892 */ /* 0x000fe4000f8ec0ff */
[----:B------:R-:W-:Y:S02]  /*12e0*/  USEL UR8, URZ, 0x8, UP0 ;  /* 0x00000008ff087887 */ /* 0x000fe40008000000 */
[----:B------:R-:W-:-:S03]  /*12f0*/  UIADD3 UR4, UPT, UPT, UR4, UR5, UR6 ;  /* 0x0000000504047290 */ /* 0x000fc6000fffe006 */
[----:B------:R-:W-:Y:S01]  /*1300*/  UMOV UR5, 0x3 ;  /* 0x0000000300057882 */ /* 0x000fe20000000000 */
[----:B------:R-:W-:Y:S02]  /*1310*/  UIADD3 UR4, UPT, UPT, UR4, UR8, URZ ;  /* 0x0000000804047290 */ /* 0x000fe4000fffe0ff */
[----:B------:R-:W-:-:S04]  /*1320*/  USHF.L.U32 UR5, UR5, UR7, URZ ;  /* 0x0000000705057299 */ /* 0x000fc800080006ff */
[----:B------:R-:W-:Y:S02]  /*1330*/  IMAD.U32 R2, RZ, RZ, UR4 ;  /* 0x00000004ff027e24 */ /* 0x000fe4000f8e00ff */
[----:B------:R-:W-:-:S07]  /*1340*/  IMAD.U32 R0, RZ, RZ, UR5 ;  /* 0x00000005ff007e24 */ /* 0x000fce000f8e00ff */
.L_x_17:
[----:B------:R-:W1:Y:S01]  /*1350*/  S2UR UR36, SR_CTAID.Z ;  /* 0x00000000002479c3 */ /* 0x000e620000002700 */
[----:B------:R-:W-:Y:S01]  /*1360*/  UISETP.GE.AND UP0, UPT, UR21, 0x1, UPT ;  /* 0x000000011500788c */ /* 0x000fe2000bf06270 */
[----:B------:R-:W-:Y:S01]  /*1370*/  UMOV UR27, 0x5 ;  /* 0x00000005001b7882 */ /* 0x000fe20000000000 */
[----:B------:R-:W-:-:S07]  /*1380*/  UMOV UR32, UR22 ;  /* 0x0000001600207c82 */ /* 0x000fce0008000000 */
[----:B------:R-:W-:Y:S05]  /*1390*/  BRA.U !UP0, `(.L_x_18) ;  /* 0x0000000108d47547 */ /* 0x000fea000b800000 */
[----:B------:R-:W2:Y:S01]  /*13a0*/  LDCU.128 UR16, c[0x0][0xb10] ;  /* 0x00016200ff1077ac */ /* 0x000ea20008000c00 */
[----:B------:R-:W3:Y:S01]  /*13b0*/  LDCU UR13, c[0x0][0x370] ;  /* 0x00006e00ff0d77ac */ /* 0x000ee20008000800 */
[----:B------:R-:W4:Y:S01]  /*13c0*/  LDCU UR8, c[0x0][0x374] ;  /* 0x00006e80ff0877ac */ /* 0x000f220008000800 */
[----:B------:R-:W1:Y:S01]  /*13d0*/  LDCU UR23, c[0x0][0xb0c] ;  /* 0x00016180ff1777ac */ /* 0x000e620008000800 */
[----:B------:R-:W1:Y:S01]  /*13e0*/  LDCU UR25, c[0x0][0xb20] ;  /* 0x00016400ff1977ac */ /* 0x000e620008000800 */
[----:B--2---:R-:W-:Y:S01]  /*13f0*/  UIMAD.WIDE.U32 UR4, UR22, UR16, URZ ;  /* 0x00000010160472a5 */ /* 0x004fe2000f8e00ff */
[----:B------:R-:W2:Y:S01]  /*1400*/  LDCU.64 UR14, c[0x0][0xb28] ;  /* 0x00016500ff0e77ac */ /* 0x000ea20008000a00 */
[----:B------:R-:W-:-:S05]  /*1410*/  UISETP.NE.AND UP3, UPT, UR18, 0x1, UPT ;  /* 0x000000011200788c */ /* 0x000fca000bf65270 */
[----:B------:R-:W-:Y:S01]  /*1420*/  UMOV UR4, UR5 ;  /* 0x0000000500047c82 */ /* 0x000fe20008000000 */
[----:B---3--:R-:W-:Y:S02]  /*1430*/  UIMAD.WIDE.U32 UR6, UR13, UR16, URZ ;  /* 0x000000100d0672a5 */ /* 0x008fe4000f8e00ff */
[----:B------:R-:W-:Y:S02]  /*1440*/  USHF.R.U32.HI UR9, URZ, UR17, UR4 ;  /* 0x00000011ff097299 */ /* 0x000fe40008011604 */
[----:B----4-:R-:W-:Y:S02]  /*1450*/  UIMAD.WIDE.U32 UR4, UR8, UR19, URZ ;  /* 0x00000013080472a5 */ /* 0x010fe4000f8e00ff */
[----:B-1----:R-:W-:Y:S01]  /*1460*/  UISETP.NE.AND UP0, UPT, UR23, 0x1, UPT ;  /* 0x000000011700788c */ /* 0x002fe2000bf05270 */
[----:B------:R-:W-:Y:S01]  /*1470*/  UMOV UR6, UR7 ;  /* 0x0000000700067c82 */ /* 0x000fe20008000000 */
[----:B------:R-:W-:-:S03]  /*1480*/  UISETP.NE.AND UP2, UPT, UR21, 0x1, UPT ;  /* 0x000000011500788c */ /* 0x000fc6000bf45270 */
[----:B------:R-:W-:Y:S01]  /*1490*/  UMOV UR4, UR5 ;  /* 0x0000000500047c82 */ /* 0x000fe20008000000 */
[----:B------:R-:W-:Y:S02]  /*14a0*/  USEL UR12, UR22, UR9, !UP0 ;  /* 0x00000009160c7287 */ /* 0x000fe4000c000000 */
[----:B------:R-:W-:Y:S02]  /*14b0*/  @UP3 USHF.R.U32.HI UR8, URZ, UR25, UR4 ;  /* 0x00000019ff083299 */ /* 0x000fe40008011604 */
[----:B------:R-:W-:Y:S02]  /*14c0*/  UIADD3 UR32, UPT, UPT, -UR12, URZ, URZ ;  /* 0x000000ff0c207290 */ /* 0x000fe4000fffe1ff */
[----:B------:R-:W-:Y:S02]  /*14d0*/  @UP0 USHF.R.U32.HI UR13, URZ, UR17, UR6 ;  /* 0x00000011ff0d0299 */ /* 0x000fe40008011606 */
[----:B------:R-:W-:Y:S02]  /*14e0*/  UIMAD.WIDE.U32 UR6, UR34, UR19, URZ ;  /* 0x00000013220672a5 */ /* 0x000fe4000f8e00ff */
[----:B--2---:R-:W-:-:S02]  /*14f0*/  UIMAD.WIDE.U32 UR4, UR8, UR14, URZ ;  /* 0x0000000e080472a5 */ /* 0x004fc4000f8e00ff */
[----:B------:R-:W-:Y:S02]  /*1500*/  UIMAD.WIDE.U32 UR10, UR13, UR14, URZ ;  /* 0x0000000e0d0a72a5 */ /* 0x000fe4000f8e00ff */
[----:B------:R-:W-:Y:S01]  /*1510*/  UIMAD UR32, UR23, UR32, UR22 ;  /* 0x00000020172072a4 */ /* 0x000fe2000f8e0216 */
[----:B------:R-:W-:Y:S02]  /*1520*/  UMOV UR6, UR7 ;  /* 0x0000000700067c82 */ /* 0x000fe40008000000 */
[----:B------:R-:W-:Y:S01]  /*1530*/  UMOV UR4, UR5 ;  /* 0x0000000500047c82 */ /* 0x000fe20008000000 */
[----:B------:R-:W-:Y:S02]  /*1540*/  USHF.R.U32.HI UR6, URZ, UR25, UR6 ;  /* 0x00000019ff067299 */ /* 0x000fe40008011606 */
[----:B------:R-:W-:Y:S01]  /*1550*/  @UP2 USHF.R.U32.HI UR8, URZ, UR15, UR4 ;  /* 0x0000000fff082299 */ /* 0x000fe20008011604 */
[----:B------:R-:W-:Y:S01]  /*1560*/  UMOV UR5, UR11 ;  /* 0x0000000b00057c82 */ /* 0x000fe20008000000 */
[----:B------:R-:W-:-:S02]  /*1570*/  USEL UR4, UR34, UR6, !UP3 ;  /* 0x0000000622047287 */ /* 0x000fc4000d800000 */
[----:B------:R-:W-:Y:S02]  /*1580*/  @UP2 USHF.R.U32.HI UR13, URZ, UR15, UR5 ;  /* 0x0000000fff0d2299 */ /* 0x000fe40008011605 */
[----:B------:R-:W-:Y:S02]  /*1590*/  UIMAD UR5, UR8, UR21, URZ ;  /* 0x00000015080572a4 */ /* 0x000fe4000f8e02ff */
[----:B------:R-:W-:Y:S02]  /*15a0*/  UIMAD UR8, UR13, UR21, URZ ;  /* 0x000000150d0872a4 */ /* 0x000fe4000f8e02ff */
[----:B------:R-:W-:Y:S02]  /*15b0*/  UISETP.GE.AND UP0, UPT, UR4, UR5, UPT ;  /* 0x000000050400728c */ /* 0x000fe4000bf06270 */
[----:B------:R-:W-:Y:S02]  /*15c0*/  UIMAD.WIDE.U32 UR6, UR4, UR14, URZ ;  /* 0x0000000e040672a5 */ /* 0x000fe4000f8e00ff */
[----:B------:R-:W-:-:S02]  /*15d0*/  UISETP.GE.OR UP0, UPT, UR12, UR8, UP0 ;  /* 0x000000080c00728c */ /* 0x000fc40008706670 */
[----:B------:R-:W-:-:S03]  /*15e0*/  UIMAD.WIDE.U32 UR8, UR12, UR14, URZ ;  /* 0x0000000e0c0872a5 */ /* 0x000fc6000f8e00ff */
[----:B------:R-:W-:Y:S01]  /*15f0*/  UMOV UR6, UR7 ;  /* 0x0000000700067c82 */ /* 0x000fe20008000000 */
[----:B------:R-:W-:Y:S02]  /*1600*/  UIADD3 UR7, UPT, UPT, -UR4, URZ, URZ ;  /* 0x000000ff04077290 */ /* 0x000fe4000fffe1ff */
[----:B------:R-:W-:Y:S02]  /*1610*/  USHF.R.U32.HI UR6, URZ, UR15, UR6 ;  /* 0x0000000fff067299 */ /* 0x000fe40008011606 */
[----:B------:R-:W-:Y:S02]  /*1620*/  UIMAD UR34, UR18, UR7, UR34 ;  /* 0x00000007122272a4 */ /* 0x000fe4000f8e0222 */
[----:B------:R-:W-:Y:S01]  /*1630*/  USEL UR6, UR4, UR6, !UP2 ;  /* 0x0000000604067287 */ /* 0x000fe2000d000000 */
[----:B------:R-:W-:Y:S02]  /*1640*/  @!UP0 UMOV UR5, UR9 ;  /* 0x0000000900058c82 */ /* 0x000fe40008000000 */
[----:B------:R-:W-:-:S02]  /*1650*/  @!UP0 USHF.R.U32.HI UR5, URZ, UR15, UR5 ;  /* 0x0000000fff058299 */ /* 0x000fc40008011605 */
[----:B------:R-:W-:Y:S02]  /*1660*/  UIADD3 UR7, UPT, UPT, -UR6, URZ, URZ ;  /* 0x000000ff06077290 */ /* 0x000fe4000fffe1ff */
[----:B------:R-:W-:Y:S02]  /*1670*/  @!UP0 USEL UR5, UR12, UR5, !UP2 ;  /* 0x000000050c058287 */ /* 0x000fe4000d000000 */
[----:B------:R-:W-:Y:S02]  /*1680*/  UIMAD UR7, UR21, UR7, UR4 ;  /* 0x00000007150772a4 */ /* 0x000fe4000f8e0204 */
[----:B------:R-:W-:Y:S02]  /*1690*/  @!UP0 UIADD3 UR6, UPT, UPT, UR6, -UR5, URZ ;  /* 0x8000000506068290 */ /* 0x000fe4000fffe0ff */
[----:B------:R-:W-:Y:S02]  /*16a0*/  @!UP0 UIMAD UR7, UR7, UR13, UR5 ;  /* 0x0000000d070782a4 */ /* 0x000fe4000f8e0205 */
[----:B------:R-:W-:-:S04]  /*16b0*/  @!UP0 UIMAD UR4, UR6, UR21, UR12 ;  /* 0x00000015060482a4 */ /* 0x000fc8000f8e020c */
[----:B------:R-:W-:Y:S01]  /*16c0*/  UIMAD UR34, UR4, UR18, UR34 ;  /* 0x00000012042272a4 */ /* 0x000fe2000f8e0222 */
[----:B------:R-:W-:Y:S02]  /*16d0*/  @!UP0 UMOV UR12, UR7 ;  /* 0x00000007000c8c82 */ /* 0x000fe40008000000 */
[----:B------:R-:W-:-:S12]  /*16e0*/  UIMAD UR32, UR12, UR23, UR32 ;  /* 0x000000170c2072a4 */ /* 0x000fd8000f8e0220 */
.L_x_18:
[----:B------:R-:W-:Y:S02]  /*16f0*/  UISETP.NE.AND UP2, UPT, UR26, 0x1, UPT ;  /* 0x000000011a00788c */ /* 0x000fe4000bf45270 */
[----:B------:R-:W-:Y:S02]  /*1700*/  UISETP.NE.AND UP0, UPT, UR20, 0x2, UPT ;  /* 0x000000021400788c */ /* 0x000fe4000bf05270 */
[----:B------:R-:W-:Y:S02]  /*1710*/  ULOP3.LUT UR28, UR28, 0x400, URZ, 0xc0, !UPT ;  /* 0x000004001c1c7892 */ /* 0x000fe4000f8ec0ff */
[----:B------:R-:W-:-:S03]  /*1720*/  USHF.L.U32 UR24, UR27, UR24, URZ ;  /* 0x000000181b187299 */ /* 0x000fc600080006ff */
[----:B------:R-:W-:Y:S09]  /*1730*/  BRA.U UP2, `(.L_x_19) ;  /* 0x0000000102407547 */ /* 0x000ff2000b800000 */
[----:B------:R-:W2:Y:S01]  /*1740*/  LDCU.128 UR8, c[0x0][0xb10] ;  /* 0x00016200ff0877ac */ /* 0x000ea20008000c00 */
[----:B------:R-:W3:Y:S01]  /*1750*/  LDCU UR12, c[0x0][0xb0c] ;  /* 0x00016180ff0c77ac */ /* 0x000ee20008000800 */
[----:B------:R-:W4:Y:S01]  /*1760*/  LDCU UR13, c[0x0][0xb20] ;  /* 0x00016400ff0d77ac */ /* 0x000f220008000800 */
[----:B--2---:R-:W-:Y:S02]  /*1770*/  UIMAD.WIDE.U32 UR4, UR32, UR8, URZ ;  /* 0x00000008200472a5 */ /* 0x004fe4000f8e00ff */
[----:B------:R-:W-:Y:S02]  /*1780*/  UIMAD.WIDE.U32 UR6, UR34, UR11, URZ ;  /* 0x0000000b220672a5 */ /* 0x000fe4000f8e00ff */
[----:B---3--:R-:W-:Y:S02]  /*1790*/  UISETP.NE.AND UP2, UPT, UR12, 0x1, UPT ;  /* 0x000000010c00788c */ /* 0x008fe4000bf45270 */
[----:B------:R-:W-:-:S03]  /*17a0*/  USHF.R.U32.HI UR5, URZ, UR9, UR5 ;  /* 0x00000009ff057299 */ /* 0x000fc60008011605 */
[----:B------:R-:W-:Y:S01]  /*17b0*/  UMOV UR4, UR7 ;  /* 0x0000000700047c82 */ /* 0x000fe20008000000 */
[----:B------:R-:W-:Y:S02]  /*17c0*/  USEL UR5, UR32, UR5, !UP2 ;  /* 0x0000000520057287 */ /* 0x000fe4000d000000 */
[----:B------:R-:W-:Y:S02]  /*17d0*/  UISETP.NE.AND UP2, UPT, UR10, 0x1, UPT ;  /* 0x000000010a00788c */ /* 0x000fe4000bf45270 */
[----:B----4-:R-:W-:-:S04]  /*17e0*/  USHF.R.U32.HI UR4, URZ, UR13, UR4 ;  /* 0x0000000dff047299 */ /* 0x010fc80008011604 */
[----:B------:R-:W-:-:S04]  /*17f0*/  USEL UR4, UR34, UR4, !UP2 ;  /* 0x0000000422047287 */ /* 0x000fc8000d000000 */
[----:B------:R-:W-:Y:S02]  /*1800*/  UIADD3 UR6, UPT, UPT, -UR4, UR5, URZ ;  /* 0x0000000504067290 */ /* 0x000fe4000fffe1ff */
[----:B------:R-:W-:Y:S02]  /*1810*/  UIADD3 UR4, UPT, UPT, UR4, -UR5, URZ ;  /* 0x8000000504047290 */ /* 0x000fe4000fffe0ff */
[----:B------:R-:W-:Y:S02]  /*1820*/  UIMAD UR34, UR6, UR10, UR34 ;  /* 0x0000000a062272a4 */ /* 0x000fe4000f8e0222 */
[----:B------:R-:W-:-:S12]  /*1830*/  UIMAD UR32, UR4, UR12, UR32 ;  /* 0x0000000c042072a4 */ /* 0x000fd8000f8e0220 */
.L_x_19:
[----:B------:R-:W-:Y:S05]  /*1840*/  BRA.U !UP6, `(.L_x_20) ;  /* 0x000000010e0c7547 */ /* 0x000fea000b800000 */
[----:B------:R-:W-:Y:S01]  /*1850*/  UCGABAR_WAIT ;  /* 0x0000000000007dc7 */ /* 0x000fe20008000000 */
[----:B------:R-:W-:Y:S01]  /*1860*/  CCTL.IVALL ;  /* 0x00000000ff00798f */ /* 0x000fe20002000000 */
[----:B------:R-:W-:Y:S05]  /*1870*/  BRA `(.L_x_21) ;  /* 0x0000000000047947 */ /* 0x000fea0003800000 */
.L_x_20:
[----:B------:R-:W-:Y:S06]  /*1880*/  BAR.SYNC.DEFER_BLOCKING 0x0 ;  /* 0x0000000000007b1d */ /* 0x000fec0000010000 */
.L_x_21:
[----:B------:R-:W-:Y:S05]  /*1890*/  BRA.U UP0, `(.L_x_22) ;  /* 0x00000015007c7547 */ /* 0x000fea000b800000 */
[----:B------:R-:W2:Y:S01]  /*18a0*/  LDCU UR6, c[0x0][0x38c] ;  /* 0x00007180ff0677ac */ /* 0x000ea20008000800 */
[----:B------:R-:W3:Y:S01]  /*18b0*/  S2UR UR8, SR_CgaCtaId ;  /* 0x00000000000879c3 */ /* 0x000ee20000008800 */
[----:B------:R-:W-:Y:S01]  /*18c0*/  PLOP3.LUT P1, PT, PT, PT, UP4, 0x80, 0x8 ;  /* 0x000000000008781c */ /* 0x000fe20003f2f048 */
[----:B------:R-:W-:Y:S01]  /*18d0*/  IMAD.MOV.U32 R12, RZ, RZ, 0x1 ;  /* 0x00000001ff0c7424 */ /* 0x000fe200078e00ff */
[----:B------:R-:W-:Y:S01]  /*18e0*/  UMOV UR13, 0x400 ;  /* 0x00000400000d7882 */ /* 0x000fe20000000000 */
[----:B------:R-:W-:Y:S01]  /*18f0*/  USHF.L.U32 UR7, UR22, 0x6, URZ ;  /* 0x0000000616077899 */ /* 0x000fe200080006ff */
[----:B------:R-:W-:Y:S01]  /*1900*/  ISETP.NE.AND P2, PT, R3, RZ, P3 ;  /* 0x000000ff0300720c */ /* 0x000fe20001f45270 */
[----:B------:R-:W-:Y:S01]  /*1910*/  UISETP.NE.AND UP1, UPT, UR20, URZ, UPT ;  /* 0x000000ff1400728c */ /* 0x000fe2000bf25270 */
[----:B------:R-:W-:Y:S02]  /*1920*/  PLOP3.LUT P1, PT, P1, PT, PT, 0x8, 0x80 ;  /* 0x000000000080781c */ /* 0x000fe40000f2e170 */
[----:B------:R-:W-:Y:S01]  /*1930*/  CS2R R10, SRZ ;  /* 0x00000000000a7805 */ /* 0x000fe2000001ff00 */
[----:B------:R-:W-:Y:S01]  /*1940*/  IMAD.MOV.U32 R9, RZ, RZ, RZ ;  /* 0x000000ffff097224 */ /* 0x000fe200078e00ff */
[----:B------:R-:W4:Y:S01]  /*1950*/  LDCU UR39, c[0x0][0x370] ;  /* 0x00006e00ff2777ac */ /* 0x000f220008000800 */
[----:B------:R-:W-:Y:S01]  /*1960*/  IMAD.MOV.U32 R8, RZ, RZ, 0x1 ;  /* 0x00000001ff087424 */ /* 0x000fe200078e00ff */
[----:B------:R-:W1:Y:S01]  /*1970*/  LDCU.64 UR26, c[0x0][0x348] ;  /* 0x00006900ff1a77ac */ /* 0x000e620008000a00 */
[----:B--2---:R-:W-:-:S02]  /*1980*/  UIADD3 UR5, UPT, UPT, UR6, 0x1f, URZ ;  /* 0x0000001f06057890 */ /* 0x004fc4000fffe0ff */
[----:B------:R-:W-:Y:S02]  /*1990*/  UIADD3 UR46, UPT, UPT, UR6, 0x3e, URZ ;  /* 0x0000003e062e7890 */ /* 0x000fe4000fffe0ff */
[----:B------:R-:W-:Y:S02]  /*19a0*/  USHF.R.S32.HI UR4, URZ, 0x1f, UR5 ;  /* 0x0000001fff047899 */ /* 0x000fe40008011405 */
[----:B---3--:R-:W-:Y:S02]  /*19b0*/  ULEA UR13, UR8, UR13, 0x18 ;  /* 0x0000000d080d7291 */ /* 0x008fe4000f8ec0ff */
[----:B------:R-:W-:Y:S02]  /*19c0*/  ULEA.HI UR4, UR4, UR5, URZ, 0x5 ;  /* 0x0000000504047291 */ /* 0x000fe4000f8f28ff */
[----:B------:R-:W-:Y:S02]  /*19d0*/  UIADD3 UR5, UPT, UPT, UR6, -0x1, URZ ;  /* 0xffffffff06057890 */ /* 0x000fe4000fffe0ff */
[----:B------:R-:W-:-:S02]  /*19e0*/  USHF.R.S32.HI UR41, URZ, 0x5, UR4 ;  /* 0x00000005ff297899 */ /* 0x000fc40008011404 */
[----:B------:R-:W-:Y:S02]  /*19f0*/  UISETP.GE.U32.AND UP2, UPT, UR5, -0x3f, UPT ;  /* 0xffffffc10500788c */ /* 0x000fe4000bf46070 */
[----:B------:R-:W-:Y:S02]  /*1a00*/  UISETP.LT.U32.AND UP0, UPT, UR41, 0x8, UPT ;  /* 0x000000082900788c */ /* 0x000fe4000bf01070 */
[----:B------:R-:W-:Y:S02]  /*1a10*/  ULOP3.LUT UR5, UR7, 0x40, URZ, 0xc0, !UPT ;  /* 0x0000004007057892 */ /* 0x000fe4000f8ec0ff */
[----:B------:R-:W-:Y:S02]  /*1a20*/  USEL UR40, UR41, 0x8, UP0 ;  /* 0x0000000829287887 */ /* 0x000fe40008000000 */
[----:B------:R-:W-:Y:S02]  /*1a30*/  ULEA UR30, UR28, UR13, 0x2 ;  /* 0x0000000d1c1e7291 */ /* 0x000fe4000f8e10ff */
[----:B------:R-:W-:-:S02]  /*1a40*/  UIADD3 UR4, UPT, UPT, UR40, -0x1, URZ ;  /* 0xffffffff28047890 */ /* 0x000fc4000fffe0ff */
[----:B------:R-:W-:Y:S02]  /*1a50*/  @UP2 UIADD3 UR4, UPT, UPT, UR40, URZ, URZ ;  /* 0x000000ff28042290 */ /* 0x000fe4000fffe0ff */
[----:B------:R-:W-:Y:S01]  /*1a60*/  USHF.L.U32 UR47, UR22, 0x7, URZ ;  /* 0x00000007162f7899 */ /* 0x000fe200080006ff */
[----:B------:R-:W2:Y:S01]  /*1a70*/  LDCU UR38, c[0x0][0x374] ;  /* 0x00006e80ff2677ac */ /* 0x000ea20008000800 */
[----:B------:R-:W-:Y:S02]  /*1a80*/  USEL UR21, UR55, 0x2, UP1 ;  /* 0x0000000237157887 */ /* 0x000fe40008800000 */
[----:B------:R-:W-:Y:S02]  /*1a90*/  ULEA.HI UR44, UR28, UR5, URZ, 0x1b ;  /* 0x000000051c2c7291 */ /* 0x000fe4000f8fd8ff */
[----:B------:R-:W-:Y:S02]  /*1aa0*/  UIADD3 UR30, UPT, UPT, UR30, 0x28400, URZ ;  /* 0x000284001e1e7890 */ /* 0x000fe4000fffe0ff */
[----:B------:R-:W-:-:S02]  /*1ab0*/  UIADD3 UR43, UPT, UPT, UR41, -UR40, URZ ;  /* 0x80000028292b7290 */ /* 0x000fc4000fffe0ff */
[----:B------:R-:W-:Y:S02]  /*1ac0*/  UIADD3 UR29, UPT, UPT, UR4, 0x1, URZ ;  /* 0x00000001041d7890 */ /* 0x000fe4000fffe0ff */
[----:B------:R-:W-:Y:S01]  /*1ad0*/  UIADD3 UR42, UPT, UPT, -UR4, URZ, URZ ;  /* 0x000000ff042a7290 */ /* 0x000fe2000fffe1ff */
[----:B-1--4-:R-:W-:-:S11]  /*1ae0*/  UMOV UR6, URZ ;  /* 0x000000ff00067c82 */ /* 0x012fd60008000000 */
.L_x_42:
[----:B------:R-:W1:Y:S02]  /*1af0*/  S2UR UR4, SR_CgaCtaId ;  /* 0x00000000000479c3 */ /* 0x000e640000008800 */
[----:B-1----:R-:W-:-:S09]  /*1b00*/  UISETP.NE.AND UP0, UPT, UR4, URZ, UPT ;  /* 0x000000ff0400728c */ /* 0x002fd2000bf05270 */
[----:B------:R-:W-:Y:S05]  /*1b10*/  BRA.U UP0, `(.L_x_23) ;  /* 0x0000000100287547 */ /* 0x000fea000b800000 */
[----:B------:R-:W-:Y:S02]  /*1b20*/  LEA R0, R9, UR13, 0x3 ;  /* 0x0000000d09007c11 */ /* 0x000fe4000f8e18ff */
[----:B------:R-:W-:-:S04]  /*1b30*/  SHF.L.U32 R2, R8, 0x1f, RZ ;  /* 0x0000001f08027819 */ /* 0x000fc800000006ff */
[----:B------:R-:W1:Y:S02]  /*1b40*/  SYNCS.PHASECHK.TRANS64.TRYWAIT P0, [R0+URZ+0x140], R2 ;  /* 0x00014002000075a7 */ /* 0x000e6400080011ff */
[----:B-1----:R-:W-:Y:S05]  /*1b50*/  @!P0 BRA `(.L_x_24) ;  /* 0x000000a000d88947 */ /* 0x002fea0003800000 */
.L_x_189:
[----:B------:R-:W-:Y:S01]  /*1b60*/  VIADD R9, R9, 0x1 ;  /* 0x0000000109097836 */ /* 0x000fe20000000000 */
[----:B------:R1:W-:Y:S04]  /*1b70*/  SYNCS.ARRIVE.TRANS64.A1T0 RZ, [R0+URZ+0x130], RZ ;  /* 0x000130ff00ff79a7 */ /* 0x0003e800081000ff */
[----:B------:R-:W-:-:S04]  /*1b80*/  ISETP.NE.AND P0, PT, R9, 0x2, PT ;  /* 0x000000020900780c */ /* 0x000fc80003f05270 */
[----:B------:R-:W-:Y:S02]  /*1b90*/  SEL R9, R9, RZ, P0 ;  /* 0x000000ff09097207 */ /* 0x000fe40000000000 */
[----:B-1----:R-:W-:-:S04]  /*1ba0*/  SEL R0, RZ, 0x1, P0 ;  /* 0x00000001ff007807 */ /* 0x002fc80000000000 */
[----:B------:R-:W-:-:S07]  /*1bb0*/  LOP3.LUT R8, R8, R0, RZ, 0x3c, !PT ;  /* 0x0000000008087212 */ /* 0x000fce00078e3cff */
.L_x_23:
[----:B------:R-:W-:Y:S01]  /*1bc0*/  ULEA UR4, UR6, UR13, 0x3 ;  /* 0x0000000d06047291 */ /* 0x000fe2000f8e18ff */
[----:B------:R-:W-:Y:S01]  /*1bd0*/  SHF.L.U32 R0, R12, 0x1f, RZ ;  /* 0x0000001f0c007819 */ /* 0x000fe200000006ff */
[----:B------:R-:W-:Y:S02]  /*1be0*/  UISETP.GE.U32.AND UP0, UPT, UR46, 0x3f, UPT ;  /* 0x0000003f2e00788c */ /* 0x000fe4000bf06070 */
[----:B------:R-:W-:Y:S01]  /*1bf0*/  ULEA UR19, UR34, UR44, 0x7 ;  /* 0x0000002c22137291 */ /* 0x000fe2000f8e38ff */
[----:B------:R-:W-:-:S04]  /*1c00*/  UMOV UR7, URZ ;  /* 0x000000ff00077c82 */ /* 0x000fc80008000000 */
[----:B------:R1:W3:Y:S01]  /*1c10*/  SYNCS.PHASECHK.TRANS64.TRYWAIT P0, [UR4+0x40], R0 ;  /* 0x00004000ff0075a7 */ /* 0x0002e20008001104 */
[----:B------:R-:W-:-:S04]  /*1c20*/  ULEA.HI UR4, UR32, UR32, URZ, 0x1 ;  /* 0x0000002020047291 */ /* 0x000fc8000f8f08ff */
[----:B------:R-:W-:-:S04]  /*1c30*/  USHF.L.U32 UR4, UR4, 0x7, URZ ;  /* 0x0000000704047899 */ /* 0x000fc800080006ff */
[----:B------:R-:W-:-:S04]  /*1c40*/  ULOP3.LUT UR35, UR4, 0xffffff00, URZ, 0xc0, !UPT ;  /* 0xffffff0004237892 */ /* 0x000fc8000f8ec0ff */
[----:B------:R-:W-:Y:S01]  /*1c50*/  ULOP3.LUT UR35, UR35, 0x80, UR47, 0xf8, !UPT ;  /* 0x0000008023237892 */ /* 0x000fe2000f8ef82f */
[----:B------:R-:W-:Y:S11]  /*1c60*/  BRA.U !UP0, `(.L_x_25) ;  /* 0x0000000108c87547 */ /* 0x000ff6000b800000 */
[----:B------:R-:W-:Y:S01]  /*1c70*/  UMOV UR10, UR42 ;  /* 0x0000002a000a7c82 */ /* 0x000fe20008000000 */
[----:B------:R-:W-:Y:S01]  /*1c80*/  UMOV UR4, UR6 ;  /* 0x0000000600047c82 */ /* 0x000fe20008000000 */
[----:B------:R-:W-:-:S05]  /*1c90*/  UMOV UR34, URZ ;  /* 0x000000ff00227c82 */ /* 0x000fca0008000000 */
.L_x_31:
[----:B------:R-:W-:Y:S01]  /*1ca0*/  ULEA UR33, UR4, UR13, 0x3 ;  /* 0x0000000d04217291 */ /* 0x000fe2000f8e18ff */
[----:B------:R-:W-:Y:S01]  /*1cb0*/  @P3 MOV R2, 0xc000 ;  /* 0x0000c00000023802 */ /* 0x000fe20000000f00 */
[----:B-1-3--:R-:W-:Y:S10]  /*1cc0*/  @P0 BRA `(.L_x_26) ;  /* 0x00000000000c0947 */ /* 0x00aff40003800000 */
[----:B------:R-:W-:-:S04]  /*1cd0*/  SHF.L.U32 R3, R12, 0x1f, RZ ;  /* 0x0000001f0c037819 */ /* 0x000fc800000006ff */
[----:B------:R-:W3:Y:S02]  /*1ce0*/  SYNCS.PHASECHK.TRANS64.TRYWAIT P0, [UR33+0x40], R3 ;  /* 0x00004003ff0075a7 */ /* 0x000ee40008001121 */
[----:B---3--:R-:W-:Y:S05]  /*1cf0*/  @!P0 BRA `(.L_x_27) ;  /* 0x000000a000848947 */ /* 0x008fea0003800000 */
.L_x_26:
[----:B------:R3:W-:Y:S01]  /*1d00*/  @P3 SYNCS.ARRIVE.TRANS64 RZ, [UR33], R2 ;  /* 0x00000002ffff39a7 */ /* 0x0007e20008000021 */
[----:B------:R-:W-:Y:S02]  /*1d10*/  ULOP3.LUT UR5, UR21, 0x2, URZ, 0xfc, !UPT ;  /* 0x0000000215057892 */ /* 0x000fe4000f8efcff */
[----:B------:R-:W-:Y:S02]  /*1d20*/  UIADD3 UR10, UPT, UPT, UR10, 0x1, URZ ;  /* 0x000000010a0a7890 */ /* 0x000fe4000fffe0ff */
[----:B------:R-:W-:Y:S02]  /*1d30*/  UISETP.NE.AND UP0, UPT, UR5, 0x2, UPT ;  /* 0x000000020500788c */ /* 0x000fe4000bf05270 */
[----:B------:R-:W-:-:S07]  /*1d40*/  UISETP.NE.AND UP2, UPT, UR10, 0x1, UPT ;  /* 0x000000010a00788c */ /* 0x000fce000bf45270 */
[----:B------:R-:W-:Y:S05]  /*1d50*/  BRA.U UP0, `(.L_x_28) ;  /* 0x0000000100047547 */ /* 0x000fea000b800000 */
[----:B--2---:R-:W-:Y:S05]  /*1d60*/  BPT.TRAP 0x1 ;  /* 0x000000040000795c */ /* 0x004fea0000300000 */
.L_x_28:
[----:B------:R-:W-:Y:S04]  /*1d70*/  BSSY.RECONVERGENT B0, `(.L_x_29) ;  /* 0x0000003000007945 */ /* 0x000fe80003800200 */
[----:B------:R-:W-:Y:S05]  /*1d80*/  @!P2 BRA `(.L_x_30) ;  /* 0x000000000004a947 */ /* 0x000fea0003800000 */
[----:B--2---:R-:W-:Y:S05]  /*1d90*/  BPT.TRAP 0x1 ;  /* 0x000000040000795c */ /* 0x004fea0000300000 */
.L_x_30:
[----:B--2---:R-:W-:Y:S05]  /*1da0*/  BSYNC.RECONVERGENT B0 ;  /* 0x0000000000007941 */ /* 0x004fea0003800200 */
.L_x_29:
[----:B------:R-:W-:Y:S02]  /*1db0*/  UIADD3 UR5, UPT, UPT, UR4, 0x1, URZ ;  /* 0x0000000104057890 */ /* 0x000fe4000fffe0ff */
[----:B------:R-:W-:Y:S02]  /*1dc0*/  ULEA UR32, UR4, UR13, 0xe ;  /* 0x0000000d04207291 */ /* 0x000fe4000f8e70ff */
[----:B------:R-:W-:Y:S02]  /*1dd0*/  UISETP.NE.AND UP0, UPT, UR5, 0x8, UPT ;  /* 0x000000080500788c */ /* 0x000fe4000bf05270 */
[----:B------:R-:W-:Y:S02]  /*1de0*/  UIADD3 UR8, UP1, UPT, UR26, 0x80, URZ ;  /* 0x000000801a087890 */ /* 0x000fe4000ff3e0ff */
[----:B------:R-:W-:Y:S02]  /*1df0*/  USEL UR7, URZ, 0x1, UP0 ;  /* 0x00000001ff077887 */ /* 0x000fe40008000000 */
[----:B------:R-:W-:-:S02]  /*1e00*/  USEL UR6, UR5, URZ, UP0 ;  /* 0x000000ff05067287 */ /* 0x000fc40008000000 */
[----:B------:R-:W-:Y:S02]  /*1e10*/  ULOP3.LUT UR33, UR33, 0xfefffff8, URZ, 0xc0, !UPT ;  /* 0xfefffff821217892 */ /* 0x000fe4000f8ec0ff */
[----:B------:R-:W-:Y:S01]  /*1e20*/  ULEA UR5, UR6, UR13, 0x3 ;  /* 0x0000000d06057291 */ /* 0x000fe2000f8e18ff */
[----:B------:R-:W-:Y:S01]  /*1e30*/  LOP3.LUT R12, R12, UR7, RZ, 0x3c, !PT ;  /* 0x000000070c0c7c12 */ /* 0x000fe2000f8e3cff */
[----:B------:R-:W-:Y:S02]  /*1e40*/  UIADD3.X UR9, UPT, UPT, URZ, UR27, URZ, UP1, !UPT ;  /* 0x0000001bff097290 */ /* 0x000fe40008ffe4ff */
[----:B------:R-:W-:Y:S01]  /*1e50*/  UIADD3 UR32, UPT, UPT, UR32, 0x8400, URZ ;  /* 0x0000840020207890 */ /* 0x000fe2000fffe0ff */
[----:B-1----:R-:W-:Y:S01]  /*1e60*/  SHF.L.U32 R0, R12, 0x1f, RZ ;  /* 0x0000001f0c007819 */ /* 0x002fe200000006ff */
[----:B------:R-:W-:Y:S01]  /*1e70*/  UPRMT UR7, URZ, 0x5410, UR24 ;  /* 0x00005410ff077896 */ /* 0x000fe20008000018 */
[----:B------:R-:W-:Y:S02]  /*1e80*/  UMOV UR14, 0x0 ;  /* 0x00000000000e7882 */ /* 0x000fe40000000000 */
[----:B------:R4:W1:Y:S01]  /*1e90*/  SYNCS.PHASECHK.TRANS64.TRYWAIT P0, [UR5+0x40], R0 ;  /* 0x00004000ff0075a7 */ /* 0x0008620008001105 */
[----:B------:R-:W-:-:S02]  /*1ea0*/  ULEA UR5, UR4, UR28, 0xb ;  /* 0x0000001c04057291 */ /* 0x000fc4000f8e58ff */
[----:B------:R-:W-:Y:S02]  /*1eb0*/  UIADD3 UR4, UP0, UPT, UR26, 0x180, URZ ;  /* 0x000001801a047890 */ /* 0x000fe4000ff1e0ff */
[----:B------:R-:W-:Y:S01]  /*1ec0*/  ULEA UR5, UR5, UR13, 0x2 ;  /* 0x0000000d05057291 */ /* 0x000fe2000f8e10ff */
[----:B------:R-:W-:Y:S01]  /*1ed0*/  UMOV UR15, 0x10000000 ;  /* 0x10000000000f7882 */ /* 0x000fe20000000000 */
[----:B------:R-:W-:Y:S02]  /*1ee0*/  UMOV UR18, UR34 ;  /* 0x0000002200127c82 */ /* 0x000fe40008000000 */
[----:B------:R-:W-:Y:S01]  /*1ef0*/  UIADD3 UR16, UPT, UPT, UR5, 0x28400, URZ ;  /* 0x0002840005107890 */ /* 0x000fe2000fffe0ff */
[----:B------:R2:W-:Y:S01]  /*1f00*/  UTMALDG.3D.2CTA [UR32], [UR8], desc[UR14] ;  /* 0x00000e20080075b4 */ /* 0x0005e20008211000 */
[----:B------:R-:W-:Y:S01]  /*1f10*/  UIADD3.X UR5, UPT, UPT, URZ, UR27, URZ, UP0, !UPT ;  /* 0x0000001bff057290 */ /* 0x000fe200087fe4ff */
[----:B------:R-:W-:Y:S01]  /*1f20*/  UMOV UR20, UR36 ;  /* 0x0000002400147c82 */ /* 0x000fe20008000000 */
[----:B------:R-:W-:-:S07]  /*1f30*/  UMOV UR17, UR33 ;  /* 0x0000002100117c82 */ /* 0x000fce0008000000 */
[----:B------:R3:W-:Y:S01]  /*1f40*/  UTMALDG.3D.MULTICAST.2CTA [UR16], [UR4], UR7, desc[UR14] ;  /* 0x00000e10040073b4 */ /* 0x0007e20008211807 */
[----:B--2---:R-:W-:Y:S01]  /*1f50*/  UIADD3 UR34, UPT, UPT, UR34, 0x20, URZ ;  /* 0x0000002022227890 */ /* 0x004fe2000fffe0ff */
[----:B---3--:R-:W-:Y:S01]  /*1f60*/  UMOV UR7, UR29 ;  /* 0x0000001d00077c82 */ /* 0x008fe20008000000 */
[----:B------:R-:W-:Y:S01]  /*1f70*/  UMOV UR4, UR6 ;  /* 0x0000000600047c82 */ /* 0x000fe20008000000 */
[----:B----4-:R-:W-:Y:S09]  /*1f80*/  BRA.U UP2, `(.L_x_31) ;  /* 0xfffffffd02447547 */ /* 0x010ff2000b83ffff */
.L_x_25:
[----:B------:R-:W-:Y:S01]  /*1f90*/  ULEA UR4, UR6, UR13, 0x3 ;  /* 0x0000000d06047291 */ /* 0x000fe2000f8e18ff */
[----:B-1----:R-:W-:Y:S01]  /*1fa0*/  SHF.L.U32 R0, R12, 0x1f, RZ ;  /* 0x0000001f0c007819 */ /* 0x002fe200000006ff */
[----:B------:R-:W-:Y:S01]  /*1fb0*/  @!P1 SYNCS.ARRIVE.TRANS64.A1T0 RZ, [UR13+0xc8], RZ ;  /* 0x0000c8ffffff99a7 */ /* 0x000fe2000810000d */
[----:B------:R-:W-:-:S06]  /*1fc0*/  UISETP.GT.AND UP0, UPT, UR41, UR40, UPT ;  /* 0x000000282900728c */ /* 0x000fcc000bf04270 */
[----:B---3--:R1:W3:Y:S03]  /*1fd0*/  SYNCS.PHASECHK.TRANS64.TRYWAIT P0, [UR4+0x40], R0 ;  /* 0x00004000ff0075a7 */ /* 0x0082e60008001104 */
[----:B------:R-:W-:Y:S05]  /*1fe0*/  BRA.U !UP0, `(.L_x_32) ;  /* 0x0000000108c07547 */ /* 0x000fea000b800000 */
[----:B------:R-:W-:Y:S01]  /*1ff0*/  UIADD3 UR25, UPT, UPT, UR43, UR7, URZ ;  /* 0x000000072b197290 */ /* 0x000fe2000fffe0ff */
[----:B------:R-:W-:-:S11]  /*2000*/  UMOV UR4, UR6 ;  /* 0x0000000600047c82 */ /* 0x000fd60008000000 */
.L_x_38:
[----:B------:R-:W-:Y:S01]  /*2010*/  ULEA UR9, UR4, UR13, 0x3 ;  /* 0x0000000d04097291 */ /* 0x000fe2000f8e18ff */
[----:B---3--:R-:W-:Y:S01]  /*2020*/  @P3 MOV R2, 0xc000 ;  /* 0x0000c00000023802 */ /* 0x008fe20000000f00 */
[----:B-1-34-:R-:W-:Y:S10]  /*2030*/  @P0 BRA `(.L_x_33) ;  /* 0x00000000000c0947 */ /* 0x01aff40003800000 */
[----:B------:R-:W-:-:S04]  /*2040*/  SHF.L.U32 R3, R12, 0x1f, RZ ;  /* 0x0000001f0c037819 */ /* 0x000fc800000006ff */
[----:B------:R-:W3:Y:S02]  /*2050*/  SYNCS.PHASECHK.TRANS64.TRYWAIT P0, [UR9+0x40], R3 ;  /* 0x00004003ff0075a7 */ /* 0x000ee40008001109 */
[----:B---3--:R-:W-:Y:S05]  /*2060*/  @!P0 BRA `(.L_x_34) ;  /* 0x0000009c00c08947 */ /* 0x008fea0003800000 */
.L_x_33:
[----:B------:R3:W-:Y:S01]  /*2070*/  @P3 SYNCS.ARRIVE.TRANS64 RZ, [UR9], R2 ;  /* 0x00000002ffff39a7 */ /* 0x0007e20008000009 */
[----:B------:R-:W-:-:S04]  /*2080*/  ULOP3.LUT UR5, UR21, 0x2, URZ, 0xfc, !UPT ;  /* 0x0000000215057892 */ /* 0x000fc8000f8efcff */
[----:B------:R-:W-:-:S09]  /*2090*/  UISETP.NE.AND UP0, UPT, UR5, 0x2, UPT ;  /* 0x000000020500788c */ /* 0x000fd2000bf05270 */
[----:B------:R-:W-:Y:S05]  /*20a0*/  BRA.U UP0, `(.L_x_35) ;  /* 0x0000000100047547 */ /* 0x000fea000b800000 */
[----:B--2---:R-:W-:Y:S05]  /*20b0*/  BPT.TRAP 0x1 ;  /* 0x000000040000795c */ /* 0x004fea0000300000 */
.L_x_35:
[----:B------:R-:W-:Y:S04]  /*20c0*/  BSSY.RECONVERGENT B0, `(.L_x_36) ;  /* 0x0000003000007945 */ /* 0x000fe80003800200 */
[----:B------:R-:W-:Y:S05]  /*20d0*/  @!P2 BRA `(.L_x_37) ;  /* 0x000000000004a947 */ /* 0x000fea0003800000 */
[----:B--2---:R-:W-:Y:S05]  /*20e0*/  BPT.TRAP 0x1 ;  /* 0x000000040000795c */ /* 0x004fea0000300000 */
.L_x_37:
[----:B--2---:R-:W-:Y:S05]  /*20f0*/  BSYNC.RECONVERGENT B0 ;  /* 0x0000000000007941 */ /* 0x004fea0003800200 */
.L_x_36:
[----:B------:R-:W-:Y:S02]  /*2100*/  UIADD3 UR5, UPT, UPT, UR4, 0x1, URZ ;  /* 0x0000000104057890 */ /* 0x000fe4000fffe0ff */
[----:B------:R-:W-:Y:S02]  /*2110*/  USHF.L.U32 UR10, UR7, 0x5, URZ ;  /* 0x00000005070a7899 */ /* 0x000fe400080006ff */
[----:B------:R-:W-:Y:S02]  /*2120*/  UISETP.NE.AND UP0, UPT, UR5, 0x8, UPT ;  /* 0x000000080500788c */ /* 0x000fe4000bf05270 */
[----:B------:R-:W-:Y:S02]  /*2130*/  UIADD3 UR7, UPT, UPT, UR7, 0x1, URZ ;  /* 0x0000000107077890 */ /* 0x000fe4000fffe0ff */
[----:B------:R-:W-:Y:S02]  /*2140*/  USEL UR8, URZ, 0x1, UP0 ;  /* 0x00000001ff087887 */ /* 0x000fe40008000000 */
[----:B------:R-:W-:-:S02]  /*2150*/  USEL UR6, UR5, URZ, UP0 ;  /* 0x000000ff05067287 */ /* 0x000fc40008000000 */
[----:B------:R-:W-:Y:S02]  /*2160*/  UIADD3 UR22, UP0, UPT, UR26, 0x180, URZ ;  /* 0x000001801a167890 */ /* 0x000fe4000ff1e0ff */
[----:B------:R-:W-:Y:S01]  /*2170*/  LOP3.LUT R12, R12, UR8, RZ, 0x3c, !PT ;  /* 0x000000080c0c7c12 */ /* 0x000fe2000f8e3cff */
[----:B------:R-:W-:Y:S02]  /*2180*/  ULEA UR8, UR4, UR13, 0xe ;  /* 0x0000000d04087291 */ /* 0x000fe4000f8e70ff */
[----:B------:R-:W-:Y:S01]  /*2190*/  UIADD3 UR14, UP1, UPT, UR26, 0x80, URZ ;  /* 0x000000801a0e7890 */ /* 0x000fe2000ff3e0ff */
[----:B-1----:R-:W-:Y:S01]  /*21a0*/  SHF.L.U32 R0, R12, 0x1f, RZ ;  /* 0x0000001f0c007819 */ /* 0x002fe200000006ff */
[----:B------:R-:W-:Y:S02]  /*21b0*/  UIADD3.X UR23, UPT, UPT, URZ, UR27, URZ, UP0, !UPT ;  /* 0x0000001bff177290 */ /* 0x000fe400087fe4ff */
[----:B------:R-:W-:Y:S02]  /*21c0*/  UISETP.NE.AND UP0, UPT, UR7, UR25, UPT ;  /* 0x000000190700728c */ /* 0x000fe4000bf05270 */
[----:B------:R-:W-:-:S02]  /*21d0*/  ULEA UR5, UR6, UR13, 0x3 ;  /* 0x0000000d06057291 */ /* 0x000fc4000f8e18ff */
[----:B------:R-:W-:Y:S02]  /*21e0*/  ULOP3.LUT UR9, UR9, 0xfefffff8, URZ, 0xc0, !UPT ;  /* 0xfefffff809097892 */ /* 0x000fe4000f8ec0ff */
[----:B------:R-:W-:Y:S02]  /*21f0*/  ULEA UR16, UR4, UR30, 0xd ;  /* 0x0000001e04107291 */ /* 0x000fe4000f8e68ff */
[----:B------:R-:W-:Y:S02]  /*2200*/  UIADD3 UR8, UPT, UPT, UR8, 0x8400, URZ ;  /* 0x0000840008087890 */ /* 0x000fe4000fffe0ff */
[----:B------:R-:W-:Y:S01]  /*2210*/  UIADD3.X UR15, UPT, UPT, URZ, UR27, URZ, UP1, !UPT ;  /* 0x0000001bff0f7290 */ /* 0x000fe20008ffe4ff */
[----:B------:R4:W1:Y:S01]  /*2220*/  SYNCS.PHASECHK.TRANS64.TRYWAIT P0, [UR5+0x40], R0 ;  /* 0x00004000ff0075a7 */ /* 0x0008620008001105 */
[----:B------:R-:W-:Y:S01]  /*2230*/  UPRMT UR4, URZ, 0x5410, UR24 ;  /* 0x00005410ff047896 */ /* 0x000fe20008000018 */
[----:B------:R-:W-:Y:S01]  /*2240*/  UMOV UR32, 0x0 ;  /* 0x0000000000207882 */ /* 0x000fe20000000000 */
[----:B------:R-:W-:Y:S01]  /*2250*/  UMOV UR33, 0x10000000 ;  /* 0x1000000000217882 */ /* 0x000fe20000000000 */
[----:B------:R-:W-:Y:S01]  /*2260*/  UMOV UR11, UR35 ;  /* 0x00000023000b7c82 */ /* 0x000fe20008000000 */
[----:B------:R-:W-:Y:S01]  /*2270*/  UMOV UR12, UR36 ;  /* 0x00000024000c7c82 */ /* 0x000fe20008000000 */
[----:B------:R-:W-:Y:S01]  /*2280*/  UMOV UR20, UR36 ;  /* 0x0000002400147c82 */ /* 0x000fe20008000000 */
[----:B------:R-:W-:Y:S01]  /*2290*/  UMOV UR17, UR9 ;  /* 0x0000000900117c82 */ /* 0x000fe20008000000 */
[----:B------:R-:W-:Y:S01]  /*22a0*/  UMOV UR18, UR10 ;  /* 0x0000000a00127c82 */ /* 0x000fe20008000000 */
[----:B------:R-:W-:Y:S01]  /*22b0*/  UTMALDG.3D.2CTA [UR8], [UR14], desc[UR32] ;  /* 0x000020080e0075b4 */ /* 0x000fe20008211000 */
[----:B------:R2:W-:Y:S02]  /*22c0*/  UTMALDG.3D.MULTICAST.2CTA [UR16], [UR22], UR4, desc[UR32] ;  /* 0x00002010160073b4 */ /* 0x0005e40008211804 */
[----:B--2---:R-:W-:Y:S01]  /*22d0*/  UMOV UR4, UR6 ;  /* 0x0000000600047c82 */ /* 0x004fe20008000000 */
[----:B------:R-:W-:Y:S05]  /*22e0*/  BRA.U UP0, `(.L_x_38) ;  /* 0xfffffffd00487547 */ /* 0x000fea000b83ffff */
.L_x_32:
[C---:B------:R-:W-:Y:S01]  /*22f0*/  LEA R3, R11.reuse, UR13, 0x3 ;  /* 0x0000000d0b037c11 */ /* 0x040fe2000f8e18ff */
[----:B------:R-:W-:Y:S01]  /*2300*/  NOP ;  /* 0x0000000000007918 */ /* 0x000fe20000000000 */
[----:B-1--4-:R-:W-:Y:S02]  /*2310*/  SHF.L.U32 R0, R10, 0x1f, RZ ;  /* 0x0000001f0a007819 */ /* 0x012fe400000006ff */
[----:B------:R-:W-:Y:S02]  /*2320*/  LEA R4, R11, UR13, 0x4 ;  /* 0x0000000d0b047c11 */ /* 0x000fe4000f8e20ff */
[----:B---3--:R-:W1:Y:S02]  /*2330*/  SYNCS.PHASECHK.TRANS64.TRYWAIT P0, [R3+URZ+0xd0], R0 ;  /* 0x0000d000030075a7 */ /* 0x008e6400080011ff */
[----:B-1----:R-:W-:Y:S05]  /*2340*/  @!P0 BRA `(.L_x_39) ;  /* 0x0000009c00208947 */ /* 0x002fea0003800000 */
.L_x_192:
[----:B------:R-:W3:Y:S01]  /*2350*/  LDS.128 R4, [R4+0x160] ;  /* 0x0001600004047984 */ /* 0x000ee20000000c00 */
[----:B------:R-:W-:Y:S01]  /*2360*/  UISETP.GE.AND UP0, UPT, UR45, 0x1, UPT ;  /* 0x000000012d00788c */ /* 0x000fe2000bf06270 */
[----:B------:R-:W-:Y:S01]  /*2370*/  @!PT LDS RZ, [RZ] ;  /* 0x00000000fffff984 */ /* 0x000fe20000000800 */
[----:B------:R-:W-:Y:S01]  /*2380*/  @!PT LDS RZ, [RZ] ;  /* 0x00000000fffff984 */ /* 0x000fe20000000800 */
[----:B------:R-:W-:Y:S01]  /*2390*/  @!PT LDS RZ, [RZ] ;  /* 0x00000000fffff984 */ /* 0x000fe20000000800 */
[----:B------:R-:W-:Y:S01]  /*23a0*/  @!PT LDS RZ, [RZ] ;  /* 0x00000000fffff984 */ /* 0x000fe20000000800 */
[----:B------:R4:W-:Y:S06]  /*23b0*/  MEMBAR.ALL.CTA ;  /* 0x0000000000007992 */ /* 0x0009ec0000008000 */
[----:B----4-:R-:W4:Y:S01]  /*23c0*/  FENCE.VIEW.ASYNC.S ;  /* 0x00000000000073c6 */ /* 0x010f220000000000 */
[----:B---3--:R-:W-:-:S13]  /*23d0*/  LOP3.LUT P0, RZ, R6, 0x1, RZ, 0xc0, !PT ;  /* 0x0000000106ff7812 */ /* 0x008fda000780c0ff */
[----:B----4-:R-:W-:Y:S01]  /*23e0*/  VOTEU.ANY UP1, P0 ;  /* 0x0000000000ff7886 */ /* 0x010fe20000020100 */
[----:B------:R-:W-:-:S13]  /*23f0*/  PLOP3.LUT P0, PT, PT, PT, UP1, 0x80, 0x8 ;  /* 0x000000000008781c */ /* 0x000fda0003f0f018 */
[----:B-1----:R-:W-:Y:S02]  /*2400*/  @P0 LOP3.LUT R0, R5, 0xffff, RZ, 0xc0, !PT ;  /* 0x0000ffff05000812 */ /* 0x002fe400078ec0ff */
[----:B------:R-:W-:Y:S02]  /*2410*/  @P0 MOV R2, R4 ;  /* 0x0000000400020202 */ /* 0x000fe40000000f00 */
[----:B------:R-:W-:Y:S01]  /*2420*/  @P0 R2UR UR5, R0 ;  /* 0x00000000000502ca */ /* 0x000fe200000e0000 */
[----:B------:R-:W-:Y:S01]  /*2430*/  VIADD R0, R3, 0xe0 ;  /* 0x000000e003007836 */ /* 0x000fe20000000000 */
[----:B------:R-:W-:Y:S02]  /*2440*/  @P0 SHF.R.U32.HI R4, RZ, 0x10, R5 ;  /* 0x00000010ff040819 */ /* 0x000fe40000011605 */
[----:B------:R-:W-:Y:S02]  /*2450*/  @P0 R2UR UR7, R2 ;  /* 0x00000000020702ca */ /* 0x000fe400000e0000 */
[----:B------:R-:W-:-:S02]  /*2460*/  PRMT R0, RZ, 0x654, R0 ;  /* 0x00000654ff007816 */ /* 0x000fc40000000000 */
[----:B------:R-:W-:Y:S02]  /*2470*/  @P0 R2UR UR4, R4 ;  /* 0x00000000040402ca */ /* 0x000fe400000e0000 */
[----:B------:R1:W-:Y:S03]  /*2480*/  SYNCS.ARRIVE.TRANS64.RED.A1T0 RZ, [R0+URZ], RZ ;  /* 0x000000ff00ff79a7 */ /* 0x0003e600081004ff */
[----:B------:R-:W-:-:S04]  /*2490*/  @UP1 UMOV UR31, UR5 ;  /* 0x00000005001f1c82 */ /* 0x000fc80008000000 */
[----:B------:R-:W-:-:S04]  /*24a0*/  @UP1 UMOV UR37, UR7 ;  /* 0x0000000700251c82 */ /* 0x000fc80008000000 */
[----:B------:R-:W-:Y:S01]  /*24b0*/  @UP1 UMOV UR36, UR4 ;  /* 0x0000000400241c82 */ /* 0x000fe20008000000 */
[----:B------:R-:W-:Y:S05]  /*24c0*/  BRA.U !UP0, `(.L_x_40) ;  /* 0x0000000108d47547 */ /* 0x000fea000b800000 */
[----:B------:R-:W2:Y:S01]  /*24d0*/  LDCU.128 UR16, c[0x0][0xb10] ;  /* 0x00016200ff1077ac */ /* 0x000ea20008000c00 */
[----:B------:R-:W3:Y:S01]  /*24e0*/  LDCU UR12, c[0x0][0xb20] ;  /* 0x00016400ff0c77ac */ /* 0x000ee20008000800 */
[----:B------:R-:W4:Y:S01]  /*24f0*/  LDCU UR20, c[0x0][0xb0c] ;  /* 0x00016180ff1477ac */ /* 0x000f220008000800 */
[----:B------:R-:W1:Y:S01]  /*2500*/  LDCU.64 UR8, c[0x0][0xb28] ;  /* 0x00016500ff0877ac */ /* 0x000e620008000a00 */
[----:B------:R-:W-:Y:S02]  /*2510*/  UISETP.NE.AND UP3, UPT, UR45, 0x1, UPT ;  /* 0x000000012d00788c */ /* 0x000fe4000bf65270 */
[----:B--2---:R-:W-:Y:S02]  /*2520*/  UIMAD.WIDE.U32 UR10, UR38, UR19, URZ ;  /* 0x00000013260a72a5 */ /* 0x004fe4000f8e00ff */
[----:B------:R-:W-:Y:S02]  /*2530*/  UIMAD.WIDE.U32 UR4, UR39, UR16, URZ ;  /* 0x00000010270472a5 */ /* 0x000fe4000f8e00ff */
[----:B------:R-:W-:-:S02]  /*2540*/  UISETP.NE.AND UP0, UPT, UR18, 0x1, UPT ;  /* 0x000000011200788c */ /* 0x000fc4000bf05270 */
[----:B------:R-:W-:Y:S01]  /*2550*/  UIMAD.WIDE.U32 UR22, UR31, UR19, URZ ;  /* 0x000000131f1672a5 */ /* 0x000fe2000f8e00ff */
[----:B------:R-:W-:Y:S02]  /*2560*/  UMOV UR10, UR11 ;  /* 0x0000000b000a7c82 */ /* 0x000fe40008000000 */
[----:B------:R-:W-:Y:S01]  /*2570*/  UMOV UR4, UR5 ;  /* 0x0000000500047c82 */ /* 0x000fe20008000000 */
[----:B---3--:R-:W-:Y:S02]  /*2580*/  USHF.R.U32.HI UR10, URZ, UR12, UR10 ;  /* 0x0000000cff0a7299 */ /* 0x008fe4000801160a */
[----:B----4-:R-:W-:Y:S02]  /*2590*/  UISETP.NE.AND UP2, UPT, UR20, 0x1, UPT ;  /* 0x000000011400788c */ /* 0x010fe4000bf45270 */
[----:B------:R-:W-:Y:S02]  /*25a0*/  USHF.R.U32.HI UR4, URZ, UR17, UR4 ;  /* 0x00000011ff047299 */ /* 0x000fe40008011604 */
[----:B------:R-:W-:-:S02]  /*25b0*/  USEL UR5, UR38, UR10, !UP0 ;  /* 0x0000000a26057287 */ /* 0x000fc4000c000000 */
[----:B------:R-:W-:Y:S02]  /*25c0*/  USEL UR7, UR39, UR4, !UP2 ;  /* 0x0000000427077287 */ /* 0x000fe4000d000000 */
[----:B-1----:R-:W-:Y:S01]  /*25d0*/  UIMAD.WIDE.U32 UR10, UR5, UR8, URZ ;  /* 0x00000008050a72a5 */ /* 0x002fe2000f8e00ff */
[----:B------:R-:W-:Y:S01]  /*25e0*/  UMOV UR4, UR23 ;  /* 0x0000001700047c82 */ /* 0x000fe20008000000 */
[----:B------:R-:W-:Y:S02]  /*25f0*/  UIMAD.WIDE.U32 UR14, UR37, UR16, URZ ;  /* 0x00000010250e72a5 */ /* 0x000fe4000f8e00ff */
[----:B------:R-:W-:-:S03]  /*2600*/  UIMAD.WIDE.U32 UR22, UR7, UR8, URZ ;  /* 0x00000008071672a5 */ /* 0x000fc6000f8e00ff */
[----:B------:R-:W-:Y:S01]  /*2610*/  UMOV UR10, UR11 ;  /* 0x0000000b000a7c82 */ /* 0x000fe20008000000 */
[----:B------:R-:W-:Y:S02]  /*2620*/  USHF.R.U32.HI UR4, URZ, UR12, UR4 ;  /* 0x0000000cff047299 */ /* 0x000fe40008011604 */
[----:B------:R-:W-:Y:S01]  /*2630*/  @UP3 USHF.R.U32.HI UR5, URZ, UR9, UR10 ;  /* 0x00000009ff053299 */ /* 0x000fe2000801160a */
[----:B------:R-:W-:Y:S01]  /*2640*/  UMOV UR14, UR15 ;  /* 0x0000000f000e7c82 */ /* 0x000fe20008000000 */
[----:B------:R-:W-:Y:S01]  /*2650*/  UMOV UR22, UR23 ;  /* 0x0000001700167c82 */ /* 0x000fe20008000000 */
[----:B------:R-:W-:Y:S02]  /*2660*/  USHF.R.U32.HI UR17, URZ, UR17, UR14 ;  /* 0x00000011ff117299 */ /* 0x000fe4000801160e */
[----:B------:R-:W-:Y:S02]  /*2670*/  USEL UR4, UR31, UR4, !UP0 ;  /* 0x000000041f047287 */ /* 0x000fe4000c000000 */
[----:B------:R-:W-:-:S02]  /*2680*/  @UP3 USHF.R.U32.HI UR7, URZ, UR9, UR22 ;  /* 0x00000009ff073299 */ /* 0x000fc40008011616 */
[----:B------:R-:W-:Y:S02]  /*2690*/  UIMAD UR10, UR45, UR5, URZ ;  /* 0x000000052d0a72a4 */ /* 0x000fe4000f8e02ff */
[----:B------:R-:W-:Y:S02]  /*26a0*/  USEL UR5, UR37, UR17, !UP2 ;  /* 0x0000001125057287 */ /* 0x000fe4000d000000 */
[----:B------:R-:W-:Y:S02]  /*26b0*/  UIMAD UR12, UR45, UR7, URZ ;  /* 0x000000072d0c72a4 */ /* 0x000fe4000f8e02ff */
[----:B------:R-:W-:Y:S02]  /*26c0*/  UISETP.GE.AND UP0, UPT, UR4, UR10, UPT ;  /* 0x0000000a0400728c */ /* 0x000fe4000bf06270 */
[----:B------:R-:W-:Y:S02]  /*26d0*/  UIMAD.WIDE.U32 UR10, UR4, UR8, URZ ;  /* 0x00000008040a72a5 */ /* 0x000fe4000f8e00ff */
[----:B------:R-:W-:-:S02]  /*26e0*/  UISETP.GE.OR UP0, UPT, UR5, UR12, UP0 ;  /* 0x0000000c0500728c */ /* 0x000fc40008706670 */
[----:B------:R-:W-:Y:S02]  /*26f0*/  UIMAD.WIDE.U32 UR14, UR5, UR8, URZ ;  /* 0x00000008050e72a5 */ /* 0x000fe4000f8e00ff */
[----:B------:R-:W-:Y:S01]  /*2700*/  UIADD3 UR12, UPT, UPT, -UR5, URZ, URZ ;  /* 0x000000ff050c7290 */ /* 0x000fe2000fffe1ff */
[----:B------:R-:W-:Y:S01]  /*2710*/  UMOV UR10, UR11 ;  /* 0x0000000b000a7c82 */ /* 0x000fe20008000000 */
[----:B------:R-:W-:Y:S02]  /*2720*/  UIADD3 UR11, UPT, UPT, -UR4, URZ, URZ ;  /* 0x000000ff040b7290 */ /* 0x000fe4000fffe1ff */
[----:B------:R-:W-:-:S03]  /*2730*/  USHF.R.U32.HI UR10, URZ, UR9, UR10 ;  /* 0x00000009ff0a7299 */ /* 0x000fc6000801160a */
[----:B------:R-:W-:Y:S01]  /*2740*/  @!UP0 UMOV UR8, UR15 ;  /* 0x0000000f00088c82 */ /* 0x000fe20008000000 */
[----:B------:R-:W-:Y:S02]  /*2750*/  UIMAD UR11, UR18, UR11, UR31 ;  /* 0x0000000b120b72a4 */ /* 0x000fe4000f8e021f */
[----:B------:R-:W-:Y:S02]  /*2760*/  USEL UR10, UR4, UR10, !UP3 ;  /* 0x0000000a040a7287 */ /* 0x000fe4000d800000 */
[----:B------:R-:W-:Y:S02]  /*2770*/  @!UP0 USHF.R.U32.HI UR8, URZ, UR9, UR8 ;  /* 0x00000009ff088299 */ /* 0x000fe40008011608 */
[----:B------:R-:W-:Y:S02]  /*2780*/  UIADD3 UR9, UPT, UPT, -UR10, URZ, URZ ;  /* 0x000000ff0a097290 */ /* 0x000fe4000fffe1ff */
[----:B------:R-:W-:Y:S02]  /*2790*/  @!UP0 USEL UR8, UR5, UR8, !UP3 ;  /* 0x0000000805088287 */ /* 0x000fe4000d800000 */
[----:B------:R-:W-:-:S02]  /*27a0*/  UIMAD UR9, UR45, UR9, UR4 ;  /* 0x000000092d0972a4 */ /* 0x000fc4000f8e0204 */
[----:B------:R-:W-:Y:S02]  /*27b0*/  @!UP0 UIADD3 UR10, UPT, UPT, UR10, -UR8, URZ ;  /* 0x800000080a0a8290 */ /* 0x000fe4000fffe0ff */
[----:B------:R-:W-:Y:S02]  /*27c0*/  @!UP0 UIMAD UR8, UR9, UR7, UR8 ;  /* 0x00000007090882a4 */ /* 0x000fe4000f8e0208 */
[----:B------:R-:W-:Y:S02]  /*27d0*/  @!UP0 UIMAD UR4, UR45, UR10, UR5 ;  /* 0x0000000a2d0482a4 */ /* 0x000fe4000f8e0205 */
[----:B------:R-:W-:Y:S02]  /*27e0*/  UIMAD UR7, UR20, UR12, UR37 ;  /* 0x0000000c140772a4 */ /* 0x000fe4000f8e0225 */
[----:B------:R-:W-:Y:S01]  /*27f0*/  UIMAD UR31, UR4, UR18, UR11 ;  /* 0x00000012041f72a4 */ /* 0x000fe2000f8e020b */
[----:B------:R-:W-:Y:S02]  /*2800*/  @!UP0 UMOV UR5, UR8 ;  /* 0x0000000800058c82 */ /* 0x000fe40008000000 */
[----:B------:R-:W-:-:S12]  /*2810*/  UIMAD UR37, UR5, UR20, UR7 ;  /* 0x00000014052572a4 */ /* 0x000fd8000f8e0207 */
.L_x_40:
[----:B------:R-:W3:Y:S02]  /*2820*/  LDCU UR4, c[0x0][0xb30] ;  /* 0x00016600ff0477ac */ /* 0x000ee40008000800 */
[----:B---3--:R-:W-:-:S09]  /*2830*/  UISETP.NE.AND UP0, UPT, UR4, 0x1, UPT ;  /* 0x000000010400788c */ /* 0x008fd2000bf05270 */
[----:B------:R-:W-:Y:S05]  /*2840*/  BRA.U UP0, `(.L_x_41) ;  /* 0x0000000100447547 */ /* 0x000fea000b800000 */
[----:B------:R-:W3:Y:S01]  /*2850*/  LDCU.128 UR16, c[0x0][0xb10] ;  /* 0x00016200ff1077ac */ /* 0x000ee20008000c00 */
[----:B------:R-:W4:Y:S01]  /*2860*/  LDCU UR10, c[0x0][0xb0c] ;  /* 0x00016180ff0a77ac */ /* 0x000f220008000800 */
[----:B------:R-:W1:Y:S01]  /*2870*/  LDCU UR7, c[0x0][0xb20] ;  /* 0x00016400ff0777ac */ /* 0x000e620008000800 */
[----:B---3--:R-:W-:Y:S02]  /*2880*/  UIMAD.WIDE.U32 UR8, UR37, UR16, URZ ;  /* 0x00000010250872a5 */ /* 0x008fe4000f8e00ff */
[----:B------:R-:W-:Y:S02]  /*2890*/  UIMAD.WIDE.U32 UR4, UR31, UR19, URZ ;  /* 0x000000131f0472a5 */ /* 0x000fe4000f8e00ff */
[----:B----4-:R-:W-:Y:S02]  /*28a0*/  UISETP.NE.AND UP2, UPT, UR10, 0x1, UPT ;  /* 0x000000010a00788c */ /* 0x010fe4000bf45270 */
[----:B------:R-:W-:Y:S01]  /*28b0*/  UISETP.NE.AND UP0, UPT, UR18, 0x1, UPT ;  /* 0x000000011200788c */ /* 0x000fe2000bf05270 */
[----:B------:R-:W-:-:S02]  /*28c0*/  UMOV UR8, UR9 ;  /* 0x0000000900087c82 */ /* 0x000fc40008000000 */
[----:B------:R-:W-:Y:S01]  /*28d0*/  UMOV UR4, UR5 ;  /* 0x0000000500047c82 */ /* 0x000fe20008000000 */
[----:B------:R-:W-:Y:S02]  /*28e0*/  USHF.R.U32.HI UR17, URZ, UR17, UR8 ;  /* 0x00000011ff117299 */ /* 0x000fe40008011608 */
[----:B-1----:R-:W-:Y:S02]  /*28f0*/  USHF.R.U32.HI UR4, URZ, UR7, UR4 ;  /* 0x00000007ff047299 */ /* 0x002fe40008011604 */
[----:B------:R-:W-:Y:S02]  /*2900*/  USEL UR5, UR37, UR17, !UP2 ;  /* 0x0000001125057287 */ /* 0x000fe4000d000000 */
[----:B------:R-:W-:-:S04]  /*2910*/  USEL UR4, UR31, UR4, !UP0 ;  /* 0x000000041f047287 */ /* 0x000fc8000c000000 */
[----:B------:R-:W-:Y:S02]  /*2920*/  UIADD3 UR7, UPT, UPT, UR5, -UR4, URZ ;  /* 0x8000000405077290 */ /* 0x000fe4000fffe0ff */
[----:B------:R-:W-:Y:S02]  /*2930*/  UIADD3 UR4, UPT, UPT, -UR5, UR4, URZ ;  /* 0x0000000405047290 */ /* 0x000fe4000fffe1ff */
[----:B------:R-:W-:Y:S02]  /*2940*/  UIMAD UR31, UR7, UR18, UR31 ;  /* 0x00000012071f72a4 */ /* 0x000fe4000f8e021f */
[----:B------:R-:W-:-:S12]  /*2950*/  UIMAD UR37, UR4, UR10, UR37 ;  /* 0x0000000a042572a4 */ /* 0x000fd8000f8e0225 */
.L_x_41:
[----:B------:R-:W-:Y:S01]  /*2960*/  VIADD R11, R11, 0x1 ;  /* 0x000000010b0b7836 */ /* 0x000fe20000000000 */
[----:B------:R-:W-:Y:S02]  /*2970*/  R2UR UR5, R55 ;  /* 0x00000000370572ca */ /* 0x000fe400000e0000 */
[----:B------:R-:W-:Y:S02]  /*2980*/  R2UR UR4, R54 ;  /* 0x00000000360472ca */ /* 0x000fe400000e0000 */
[C---:B------:R-:W-:Y:S02]  /*2990*/  ISETP.NE.AND P0, PT, R11.reuse, 0x2, PT ;  /* 0x000000020b00780c */ /* 0x040fe40003f05270 */
[----:B------:R-:W-:Y:S02]  /*29a0*/  PLOP3.LUT P1, PT, PT, PT, PT, 0x80, 0x8 ;  /* 0x000000000008781c */ /* 0x000fe40003f2f070 */
[----:B-1----:R-:W-:Y:S02]  /*29b0*/  SEL R0, RZ, 0x1, P0 ;  /* 0x00000001ff007807 */ /* 0x002fe40000000000 */
[----:B------:R-:W-:-:S02]  /*29c0*/  SEL R11, R11, RZ, P0 ;  /* 0x000000ff0b0b7207 */ /* 0x000fc40000000000 */
[----:B------:R-:W-:Y:S01]  /*29d0*/  LOP3.LUT R10, R10, R0, RZ, 0x3c, !PT ;  /* 0x000000000a0a7212 */ /* 0x000fe200078e3cff */
[----:B------:R-:W-:Y:S02]  /*29e0*/  UIADD3 UR32, UPT, UPT, UR37, UR5, URZ ;  /* 0x0000000525207290 */ /* 0x000fe4000fffe0ff */
[----:B------:R-:W-:Y:S01]  /*29f0*/  UIADD3 UR34, UPT, UPT, UR31, UR4, URZ ;  /* 0x000000041f227290 */ /* 0x000fe2000fffe0ff */
[----:B------:R-:W-:Y:S11]  /*2a00*/  BRA.U UP1, `(.L_x_42) ;  /* 0xfffffff101387547 */ /* 0x000ff6000b83ffff */
[----:B------:R-:W-:Y:S01]  /*2a10*/  UIADD3 UR13, UPT, UPT, UR13, 0x40, URZ ;  /* 0x000000400d0d7890 */ /* 0x000fe2000fffe0ff */
[----:B------:R-:W-:-:S03]  /*2a20*/  SHF.L.U32 R2, R12, 0x1f, RZ ;  /* 0x0000001f0c027819 */ /* 0x000fc600000006ff */
[----:B------:R-:W-:-:S09]  /*2a30*/  ULEA UR4, UR6, UR13, 0x3 ;  /* 0x0000000d06047291 */ /* 0x000fd2000f8e18ff */
[----:B------:R-:W1:Y:S02]  /*2a40*/  SYNCS.PHASECHK.TRANS64.TRYWAIT P0, [UR4], R2 ;  /* 0x00000002ff0075a7 */ /* 0x000e640008001104 */
[----:B-1----:R-:W-:Y:S05]  /*2a50*/  @!P0 BRA `(.L_x_43) ;  /* 0x0000009400708947 */ /* 0x002fea0003800000 */
.L_x_194:
[----:B------:R-:W-:-:S04]  /*2a60*/  UIADD3 UR4, UPT, UPT, UR6, 0x1, URZ ;  /* 0x0000000106047890 */ /* 0x000fc8000fffe0ff */
[----:B------:R-:W-:-:S04]  /*2a70*/  UISETP.NE.AND UP0, UPT, UR4, 0x8, UPT ;  /* 0x000000080400788c */ /* 0x000fc8000bf05270 */
[----:B------:R-:W-:Y:S02]  /*2a80*/  USEL UR6, URZ, 0x1, UP0 ;  /* 0x00000001ff067887 */ /* 0x000fe40008000000 */
[----:B------:R-:W-:-:S04]  /*2a90*/  USEL UR4, UR4, URZ, UP0 ;  /* 0x000000ff04047287 */ /* 0x000fc80008000000 */
[----:B------:R-:W-:Y:S01]  /*2aa0*/  ULEA UR5, UR4, UR13, 0x3 ;  /* 0x0000000d04057291 */ /* 0x000fe2000f8e18ff */
[----:B-1----:R-:W-:-:S04]  /*2ab0*/  LOP3.LUT R2, R12, UR6, RZ, 0x3c, !PT ;  /* 0x000000060c027c12 */ /* 0x002fc8000f8e3cff */
[----:B------:R-:W-:-:S04]  /*2ac0*/  SHF.L.U32 R3, R2, 0x1f, RZ ;  /* 0x0000001f02037819 */ /* 0x000fc800000006ff */
[----:B------:R-:W1:Y:S02]  /*2ad0*/  SYNCS.PHASECHK.TRANS64.TRYWAIT P0, [UR5], R3 ;  /* 0x00000003ff0075a7 */ /* 0x000e640008001105 */
[----:B-1----:R-:W-:Y:S05]  /*2ae0*/  @!P0 BRA `(.L_x_44) ;  /* 0x0000009400648947 */ /* 0x002fea0003800000 */
.L_x_196:
[----:B------:R-:W-:-:S04]  /*2af0*/  UIADD3 UR4, UPT, UPT, UR4, 0x1, URZ ;  /* 0x0000000104047890 */ /* 0x000fc8000fffe0ff */
[----:B------:R-:W-:-:S04]  /*2b00*/  UISETP.NE.AND UP0, UPT, UR4, 0x8, UPT ;  /* 0x000000080400788c */ /* 0x000fc8000bf05270 */
[----:B------:R-:W-:Y:S02]  /*2b10*/  USEL UR6, URZ, 0x1, UP0 ;  /* 0x00000001ff067887 */ /* 0x000fe40008000000 */
[----:B------:R-:W-:-:S04]  /*2b20*/  USEL UR4, UR4, URZ, UP0 ;  /* 0x000000ff04047287 */ /* 0x000fc80008000000 */
[----:B------:R-:W-:Y:S01]  /*2b30*/  ULEA UR5, UR4, UR13, 0x3 ;  /* 0x0000000d04057291 */ /* 0x000fe2000f8e18ff */
[----:B------:R-:W-:-:S04]  /*2b40*/  LOP3.LUT R2, R2, UR6, RZ, 0x3c, !PT ;  /* 0x0000000602027c12 */ /* 0x000fc8000f8e3cff */
[----:B-1----:R-:W-:-:S04]  /*2b50*/  SHF.L.U32 R3, R2, 0x1f, RZ ;  /* 0x0000001f02037819 */ /* 0x002fc800000006ff */
[----:B------:R-:W1:Y:S02]  /*2b60*/  SYNCS.PHASECHK.TRANS64.TRYWAIT P0, [UR5], R3 ;  /* 0x00000003ff0075a7 */ /* 0x000e640008001105 */
[----:B-1----:R-:W-:Y:S05]  /*2b70*/  @!P0 BRA `(.L_x_45) ;  /* 0x0000009400588947 */ /* 0x002fea0003800000 */
.L_x_198:
        /* <DEDUP_REMOVED lines=9> */
.L_x_200:
        /* <DEDUP_REMOVED lines=9> */
.L_x_202:
        /* <DEDUP_REMOVED lines=9> */
.L_x_204:
        /* <DEDUP_REMOVED lines=9> */
.L_x_206:
[----:B------:R-:W-:-:S04]  /*2dc0*/  UIADD3 UR4, UPT, UPT, UR4, 0x1, URZ ;  /* 0x0000000104047890 */ /* 0x000fc8000fffe0ff */
[----:B------:R-:W-:-:S04]  /*2dd0*/  UISETP.NE.AND UP0, UPT, UR4, 0x8, UPT ;  /* 0x000000080400788c */ /* 0x000fc8000bf05270 */
[----:B------:R-:W-:Y:S02]  /*2de0*/  USEL UR5, URZ, 0x1, UP0 ;  /* 0x00000001ff057887 */ /* 0x000fe40008000000 */
[----:B------:R-:W-:-:S04]  /*2df0*/  USEL UR4, UR4, URZ, UP0 ;  /* 0x000000ff04047287 */ /* 0x000fc80008000000 */
[----:B------:R-:W-:Y:S01]  /*2e00*/  ULEA UR4, UR4, UR13, 0x3 ;  /* 0x0000000d04047291 */ /* 0x000fe2000f8e18ff */
[----:B------:R-:W-:-:S04]  /*2e10*/  LOP3.LUT R2, R2, UR5, RZ, 0x3c, !PT ;  /* 0x0000000502027c12 */ /* 0x000fc8000f8e3cff */
[----:B------:R-:W-:Y:S01]  /*2e20*/  SHF.L.U32 R2, R2, 0x1f, RZ ;  /* 0x0000001f02027819 */ /* 0x000fe200000006ff */
[----:B-1----:R-:W-:-:S07]  /*2e30*/  IMAD.U32 R0, RZ, RZ, UR4 ;  /* 0x00000004ff007e24 */ /* 0x002fce000f8e00ff */
.L_x_50:
[----:B-1----:R1:W3:Y:S02]  /*2e40*/  SYNCS.PHASECHK.TRANS64.TRYWAIT P0, [R0+URZ], R2 ;  /* 0x00000002000075a7 */ /* 0x0022e400080011ff */
[----:B---3--:R-:W-:Y:S05]  /*2e50*/  @!P0 NANOSLEEP.SYNCS 0x989680 ;  /* 0x009896800000895d */ /* 0x008fea0003900000 */
[----:B------:R-:W3:Y:S02]  /*2e60*/  @!P0 SYNCS.PHASECHK.TRANS64 P0, [R0+URZ], R2 ;  /* 0x00000002000085a7 */ /* 0x000ee400080010ff */
[----:B--23--:R-:W-:Y:S05]  /*2e70*/  @P0 EXIT ;  /* 0x000000000000094d */ /* 0x00cfea0003800000 */
[----:B------:R-:W-:Y:S05]  /*2e80*/  BRA `(.L_x_50) ;  /* 0xfffffffc00ec7947 */ /* 0x000fea000383ffff */
.L_x_22:
[----:B------:R-:W2:Y:S02]  /*2e90*/  S2UR UR4, SR_CgaCtaId ;  /* 0x00000000000479c3 */ /* 0x000ea40000008800 */
[----:B--2---:R-:W-:-:S04]  /*2ea0*/  UISETP.NE.AND UP0, UPT, UR4, URZ, UPT ;  /* 0x000000ff0400728c */ /* 0x004fc8000bf05270 */
[----:B------:R-:W-:-:S09]  /*2eb0*/  UISETP.NE.OR UP0, UPT, UR20, 0x1, UP0 ;  /* 0x000000011400788c */ /* 0x000fd20008705670 */
[----:B------:R-:W-:Y:S05]  /*2ec0*/  BRA.U UP0, `(.L_x_51) ;  /* 0x00000005004c7547 */ /* 0x000fea000b800000 */
[----:B------:R-:W2:Y:S01]  /*2ed0*/  S2UR UR5, SR_CgaCtaId ;  /* 0x00000000000579c3 */ /* 0x000ea20000008800 */
[----:B------:R-:W-:Y:S01]  /*2ee0*/  UMOV UR4, 0x400 ;  /* 0x0000040000047882 */ /* 0x000fe20000000000 */
[----:B------:R-:W-:Y:S01]  /*2ef0*/  ISETP.GE.U32.AND P2, PT, R3, 0x4, PT ;  /* 0x000000040300780c */ /* 0x000fe20003f46070 */
[----:B------:R-:W-:Y:S01]  /*2f00*/  IMAD.MOV.U32 R12, RZ, RZ, 0x1 ;  /* 0x00000001ff0c7424 */ /* 0x000fe200078e00ff */
[----:B------:R-:W-:Y:S02]  /*2f10*/  CS2R R10, SRZ ;  /* 0x00000000000a7805 */ /* 0x000fe4000001ff00 */
[----:B------:R-:W-:Y:S01]  /*2f20*/  CS2R R8, SRZ ;  /* 0x0000000000087805 */ /* 0x000fe2000001ff00 */
[----:B--2---:R-:W-:-:S03]  /*2f30*/  ULEA UR6, UR5, UR4, 0x18 ;  /* 0x0000000405067291 */ /* 0x004fc6000f8ec0ff */
[----:B------:R-:W-:-:S09]  /*2f40*/  UMOV UR5, URZ ;  /* 0x000000ff00057c82 */ /* 0x000fd20008000000 */
.L_x_55:
[----:B------:R-:W-:Y:S02]  /*2f50*/  LEA R0, R8, UR6, 0x3 ;  /* 0x0000000608007c11 */ /* 0x000fe4000f8e18ff */
[----:B------:R-:W-:-:S03]  /*2f60*/  SHF.L.U32 R4, R9, 0x1f, RZ ;  /* 0x0000001f09047819 */ /* 0x000fc600000006ff */
[----:B------:R-:W-:Y:S01]  /*2f70*/  VIADD R5, R0, 0x140 ;  /* 0x0000014000057836 */ /* 0x000fe20000000000 */
[----:B------:R-:W2:Y:S02]  /*2f80*/  SYNCS.PHASECHK.TRANS64.TRYWAIT P0, [R0+URZ+0x130], R4 ;  /* 0x00013004000075a7 */ /* 0x000ea400080011ff */
[----:B--2---:R-:W-:Y:S05]  /*2f90*/  @!P0 BRA `(.L_x_52) ;  /* 0x0000009000c88947 */ /* 0x004fea0003800000 */
.L_x_207:
[----:B------:R-:W-:Y:S01]  /*2fa0*/  ULEA UR4, UR5, UR6, 0x3 ;  /* 0x0000000605047291 */ /* 0x000fe2000f8e18ff */
[----:B--2---:R-:W-:Y:S01]  /*2fb0*/  PRMT R0, RZ, 0x654, R5 ;  /* 0x00000654ff007816 */ /* 0x004fe20000000005 */
[----:B------:R-:W-:Y:S01]  /*2fc0*/  @!P2 IMAD.MOV.U32 R4, RZ, RZ, 0x10 ;  /* 0x00000010ff04a424 */ /* 0x000fe200078e00ff */
[----:B------:R-:W-:Y:S01]  /*2fd0*/  SHF.L.U32 R5, R12, 0x1f, RZ ;  /* 0x0000001f0c057819 */ /* 0x000fe200000006ff */
[----:B------:R-:W-:Y:S01]  /*2fe0*/  UIADD3 UR7, UPT, UPT, UR4, 0xd0, URZ ;  /* 0x000000d004077890 */ /* 0x000fe2000fffe0ff */
[----:B------:R2:W-:Y:S05]  /*2ff0*/  SYNCS.ARRIVE.TRANS64.RED.A1T0 RZ, [R0+URZ], RZ ;  /* 0x000000ff00ff79a7 */ /* 0x0005ea00081004ff */
[----:B------:R-:W-:Y:S01]  /*3000*/  IMAD.U32 R6, RZ, RZ, UR7 ;  /* 0x00000007ff067e24 */ /* 0x000fe2000f8e00ff */
[----:B------:R-:W3:Y:S04]  /*3010*/  SYNCS.PHASECHK.TRANS64.TRYWAIT P0, [UR4+0xe0], R5 ;  /* 0x0000e005ff0075a7 */ /* 0x000ee80008001104 */
[----:B------:R-:W-:Y:S01]  /*3020*/  PRMT R6, R3, 0x654, R6 ;  /* 0x0000065403067816 */ /* 0x000fe20000000006 */
[----:B--23--:R-:W-:Y:S06]  /*3030*/  @!P0 BRA `(.L_x_53) ;  /* 0x0000009000b48947 */ /* 0x00cfec0003800000 */
.L_x_209:
[----:B------:R-:W-:Y:S01]  /*3040*/  ULEA UR8, UR5, UR6, 0x4 ;  /* 0x0000000605087291 */ /* 0x000fe2000f8e20ff */
[----:B------:R-:W-:Y:S01]  /*3050*/  SEL R2, R6, R2, !P2 ;  /* 0x0000000206027207 */ /* 0x000fe20005000000 */
[----:B------:R-:W-:Y:S01]  /*3060*/  UIADD3 UR9, UPT, UPT, UR4, 0xd0, URZ ;  /* 0x000000d004097890 */ /* 0x000fe2000fffe0ff */
[----:B--2---:R-:W-:Y:S01]  /*3070*/  LEA R0, R11, UR6, 0x3 ;  /* 0x000000060b007c11 */ /* 0x004fe2000f8e18ff */
[----:B------:R-:W-:Y:S01]  /*3080*/  UIADD3 UR8, UPT, UPT, UR8, 0x160, URZ ;  /* 0x0000016008087890 */ /* 0x000fe2000fffe0ff */
[----:B------:R2:W-:Y:S01]  /*3090*/  @!P2 SYNCS.ARRIVE.TRANS64.RED RZ, [R2+URZ], R4 ;  /* 0x0000000402ffa9a7 */ /* 0x0005e200080004ff */
[----:B------:R-:W-:Y:S01]  /*30a0*/  UIADD3 UR4, UPT, UPT, UR5, 0x1, URZ ;  /* 0x0000000105047890 */ /* 0x000fe2000fffe0ff */
[----:B------:R-:W-:-:S03]  /*30b0*/  VIADD R8, R8, 0x1 ;  /* 0x0000000108087836 */ /* 0x000fc60000000000 */
[----:B------:R-:W-:Y:S02]  /*30c0*/  UISETP.NE.AND UP0, UPT, UR4, 0x2, UPT ;  /* 0x000000020400788c */ /* 0x000fe4000bf05270 */
[----:B------:R-:W-:Y:S01]  /*30d0*/  ISETP.NE.AND P0, PT, R8, 0x2, PT ;  /* 0x000000020800780c */ /* 0x000fe20003f05270 */
[----:B------:R-:W-:Y:S06]  /*30e0*/  UGETNEXTWORKID.BROADCAST [UR8], [UR9] ;  /* 0x00000000080073ca */ /* 0x000fec0008000100 */
[----:B------:R-:W-:Y:S02]  /*30f0*/  USEL UR7, URZ, 0x1, UP0 ;  /* 0x00000001ff077887 */ /* 0x000fe40008000000 */
[----:B------:R-:W-:-:S04]  /*3100*/  USEL UR5, UR4, URZ, UP0 ;  /* 0x000000ff04057287 */ /* 0x000fc80008000000 */
[----:B------:R-:W-:Y:S02]  /*3110*/  LOP3.LUT R12, R12, UR7, RZ, 0x3c, !PT ;  /* 0x000000070c0c7c12 */ /* 0x000fe4000f8e3cff */
[----:B--2---:R-:W-:-:S04]  /*3120*/  SHF.L.U32 R4, R10, 0x1f, RZ ;  /* 0x0000001f0a047819 */ /* 0x004fc800000006ff */
[----:B------:R-:W2:Y:S02]  /*3130*/  SYNCS.PHASECHK.TRANS64.TRYWAIT P1, [R0+URZ+0xd0], R4 ;  /* 0x0000d004000075a7 */ /* 0x000ea400080211ff */
[----:B--2---:R-:W-:Y:S05]  /*3140*/  @!P1 BRA `(.L_x_54) ;  /* 0x0000009000889947 */ /* 0x004fea0003800000 */
.L_x_210:
[C---:B--2---:R-:W-:Y:S01]  /*3150*/  LEA R4, R11.reuse, UR6, 0x4 ;  /* 0x000000060b047c11 */ /* 0x044fe2000f8e20ff */
[----:B------:R-:W-:Y:S01]  /*3160*/  VIADD R0, R0, 0xe0 ;  /* 0x000000e000007836 */ /* 0x000fe20000000000 */
[----:B------:R-:W-:Y:S01]  /*3170*/  SEL R8, R8, RZ, P0 ;  /* 0x000000ff08087207 */ /* 0x000fe20000000000 */
[----:B------:R-:W-:-:S03]  /*3180*/  VIADD R11, R11, 0x1 ;  /* 0x000000010b0b7836 */ /* 0x000fc60000000000 */
[----:B------:R-:W2:Y:S01]  /*3190*/  LDS.128 R4, [R4+0x160] ;  /* 0x0001600004047984 */ /* 0x000ea20000000c00 */
[----:B------:R-:W-:Y:S02]  /*31a0*/  PRMT R0, RZ, 0x654, R0 ;  /* 0x00000654ff007816 */ /* 0x000fe40000000000 */
[C---:B------:R-:W-:Y:S01]  /*31b0*/  ISETP.NE.AND P1, PT, R11.reuse, 0x2, PT ;  /* 0x000000020b00780c */ /* 0x040fe20003f25270 */
[----:B------:R-:W-:Y:S01]  /*31c0*/  @!PT LDS RZ, [RZ] ;  /* 0x00000000fffff984 */ /* 0x000fe20000000800 */
[----:B------:R-:W-:Y:S01]  /*31d0*/  @!PT LDS RZ, [RZ] ;  /* 0x00000000fffff984 */ /* 0x000fe20000000800 */
[----:B------:R-:W-:Y:S01]  /*31e0*/  @!PT LDS RZ, [RZ] ;  /* 0x00000000fffff984 */ /* 0x000fe20000000800 */
[----:B------:R-:W-:Y:S01]  /*31f0*/  @!PT LDS RZ, [RZ] ;  /* 0x00000000fffff984 */ /* 0x000fe20000000800 */
[----:B------:R3:W-:Y:S06]  /*3200*/  MEMBAR.ALL.CTA ;  /* 0x0000000000007992 */ /* 0x0007ec0000008000 */
[----:B---3--:R-:W3:Y:S01]  /*3210*/  FENCE.VIEW.ASYNC.S ;  /* 0x00000000000073c6 */ /* 0x008ee20000000000 */
[----:B------:R-:W-:Y:S01]  /*3220*/  SEL R11, R11, RZ, P1 ;  /* 0x000000ff0b0b7207 */ /* 0x000fe20000800000 */
[----:B---3--:R3:W-:Y:S01]  /*3230*/  SYNCS.ARRIVE.TRANS64.RED.A1T0 RZ, [R0+URZ], RZ ;  /* 0x000000ff00ff79a7 */ /* 0x0087e200081004ff */
[----:B--2---:R-:W-:-:S02]  /*3240*/  LOP3.LUT P3, RZ, R6, 0x1, RZ, 0xc0, !PT ;  /* 0x0000000106ff7812 */ /* 0x004fc4000786c0ff */
[----:B------:R-:W-:-:S04]  /*3250*/  SEL R4, RZ, 0x1, P1 ;  /* 0x00000001ff047807 */ /* 0x000fc80000800000 */
[----:B------:R-:W-:Y:S02]  /*3260*/  LOP3.LUT R10, R10, R4, RZ, 0x3c, !PT ;  /* 0x000000040a0a7212 */ /* 0x000fe400078e3cff */
[----:B---3--:R-:W-:-:S04]  /*3270*/  SEL R0, RZ, 0x1, P0 ;  /* 0x00000001ff007807 */ /* 0x008fc80000000000 */
[----:B------:R-:W-:Y:S01]  /*3280*/  LOP3.LUT R9, R9, R0, RZ, 0x3c, !PT ;  /* 0x0000000009097212 */ /* 0x000fe200078e3cff */
[----:B------:R-:W-:Y:S06]  /*3290*/  @P3 BRA `(.L_x_55) ;  /* 0xfffffffc002c3947 */ /* 0x000fec000383ffff */
[----:B------:R-:W-:Y:S01]  /*32a0*/  ULEA UR4, UR5, UR6, 0x3 ;  /* 0x0000000605047291 */ /* 0x000fe2000f8e18ff */
[----:B------:R-:W-:-:S08]  /*32b0*/  SHF.L.U32 R2, R12, 0x1f, RZ ;  /* 0x0000001f0c027819 */ /* 0x000fd000000006ff */
[----:B------:R-:W2:Y:S02]  /*32c0*/  SYNCS.PHASECHK.TRANS64 P0, [UR4+0xe0], R2 ;  /* 0x0000e002ff0075a7 */ /* 0x000ea40008001004 */
[----:B--2---:R-:W-:Y:S05]  /*32d0*/  @P0 BRA `(.L_x_56) ;  /* 0x0000000000080947 */ /* 0x004fea0003800000 */
[----:B------:R-:W2:Y:S02]  /*32e0*/  SYNCS.PHASECHK.TRANS64.TRYWAIT P0, [UR4+0xe0], R2 ;  /* 0x0000e002ff0075a7 */ /* 0x000ea40008001104 */
[----:B--2---:R-:W-:Y:S05]  /*32f0*/  @!P0 BRA `(.L_x_57) ;  /* 0x0000009000308947 */ /* 0x004fea0003800000 */
.L_x_56:
[----:B------:R-:W-:-:S04]  /*3300*/  UIADD3 UR7, UPT, UPT, UR5, 0x1, URZ ;  /* 0x0000000105077890 */ /* 0x000fc8000fffe0ff */
[----:B------:R-:W-:-:S04]  /*3310*/  UISETP.NE.AND UP0, UPT, UR7, 0x2, UPT ;  /* 0x000000020700788c */ /* 0x000fc8000bf05270 */
[----:B------:R-:W-:Y:S02]  /*3320*/  USEL UR8, URZ, 0x1, UP0 ;  /* 0x00000001ff087887 */ /* 0x000fe40008000000 */
[----:B------:R-:W-:-:S04]  /*3330*/  USEL UR7, UR7, URZ, UP0 ;  /* 0x000000ff07077287 */ /* 0x000fc80008000000 */
[----:B------:R-:W-:Y:S01]  /*3340*/  ULEA UR7, UR7, UR6, 0x3 ;  /* 0x0000000607077291 */ /* 0x000fe2000f8e18ff */
[----:B--2---:R-:W-:-:S04]  /*3350*/  LOP3.LUT R2, R12, UR8, RZ, 0x3c, !PT ;  /* 0x000000080c027c12 */ /* 0x004fc8000f8e3cff */
[----:B------:R-:W-:-:S04]  /*3360*/  SHF.L.U32 R0, R2, 0x1f, RZ ;  /* 0x0000001f02007819 */ /* 0x000fc800000006ff */
[----:B------:R-:W2:Y:S02]  /*3370*/  SYNCS.PHASECHK.TRANS64 P0, [UR7+0xe0], R0 ;  /* 0x0000e000ff0075a7 */ /* 0x000ea40008001007 */
[----:B-12---:R-:W-:Y:S05]  /*3380*/  @P0 EXIT ;  /* 0x000000000000094d */ /* 0x006fea0003800000 */
[----:B------:R-:W-:Y:S02]  /*3390*/  SHF.L.U32 R2, R2, 0x1f, RZ ;  /* 0x0000001f02027819 */ /* 0x000fe400000006ff */
[----:B------:R-:W-:-:S07]  /*33a0*/  MOV R0, UR7 ;  /* 0x0000000700007c02 */ /* 0x000fce0008000f00 */
.L_x_58:
[----:B-1----:R1:W2:Y:S02]  /*33b0*/  SYNCS.PHASECHK.TRANS64.TRYWAIT P0, [R0+URZ+0xe0], R2 ;  /* 0x0000e002000075a7 */ /* 0x0022a400080011ff */
[----:B--2---:R-:W-:Y:S05]  /*33c0*/  @!P0 NANOSLEEP.SYNCS 0x989680 ;  /* 0x009896800000895d */ /* 0x004fea0003900000 */
[----:B------:R-:W2:Y:S02]  /*33d0*/  @!P0 SYNCS.PHASECHK.TRANS64 P0, [R0+URZ+0xe0], R2 ;  /* 0x0000e002000085a7 */ /* 0x000ea400080010ff */
[----:B--2---:R-:W-:Y:S05]  /*33e0*/  @P0 EXIT ;  /* 0x000000000000094d */ /* 0x004fea0003800000 */
[----:B------:R-:W-:Y:S05]  /*33f0*/  BRA `(.L_x_58) ;  /* 0xfffffffc00ec7947 */ /* 0x000fea000383ffff */
.L_x_51:
[----:B------:R-:W-:Y:S05]  /*3400*/  BRA.U UP5, `(.L_x_59) ;  /* 0x0000001105dc7547 */ /* 0x000fea000b800000 */
[----:B------:R-:W2:Y:S01]  /*3410*/  S2UR UR7, SR_CgaCtaId ;  /* 0x00000000000779c3 */ /* 0x000ea20000008800 */
[----:B------:R-:W-:Y:S01]  /*3420*/  UMOV UR4, 0x40 ;  /* 0x0000004000047882 */ /* 0x000fe20000000000 */
[----:B------:R-:W-:Y:S01]  /*3430*/  NOP ;  /* 0x0000000000007918 */ /* 0x000fe20000000000 */
[----:B------:R-:W-:Y:S01]  /*3440*/  UMOV UR6, 0x400 ;  /* 0x0000040000067882 */ /* 0x000fe20000000000 */
[----:B--2---:R-:W-:Y:S02]  /*3450*/  ULEA UR5, UR7, UR4, 0x18 ;  /* 0x0000000407057291 */ /* 0x004fe4000f8ec0ff */
[----:B------:R-:W-:-:S07]  /*3460*/  ULEA UR6, UR7, UR6, 0x18 ;  /* 0x0000000607067291 */ /* 0x000fce000f8ec0ff */
[----:B------:R-:W2:Y:S02]  /*3470*/  LDS.U8 R3, [UR5+0x1c] ;  /* 0x00001c05ff037984 */ /* 0x000ea40008000000 */
[----:B--2---:R-:W-:-:S13]  /*3480*/  ISETP.NE.AND P0, PT, R3, RZ, PT ;  /* 0x000000ff0300720c */ /* 0x004fda0003f05270 */
[----:B------:R-:W-:Y:S05]  /*3490*/  @P0 BRA `(.L_x_60) ;  /* 0x0000000400080947 */ /* 0x000fea0003800000 */
[----:B------:R-:W-:Y:S02]  /*34a0*/  UISETP.NE.U32.AND UP1, UPT, UR47, 0x1, UPT ;  /* 0x000000012f00788c */ /* 0x000fe4000bf25070 */
[----:B------:R-:W-:-:S07]  /*34b0*/  UIADD3 UR7, UPT, UPT, UR5, 0x8, URZ ;  /* 0x0000000805077890 */ /* 0x000fce000fffe0ff */
[----:B------:R-:W-:Y:S05]  /*34c0*/  BRA.U !UP1, `(.L_x_61) ;  /* 0x00000001099c7547 */ /* 0x000fea000b800000 */
[----:B------:R-:W-:Y:S01]  /*34d0*/  ELECT P0, URZ, PT ;  /* 0x0000000000ff782f */ /* 0x000fe20003800000 */
[----:B------:R-:W-:-:S12]  /*34e0*/  BSSY B0, `(.L_x_61) ;  /* 0x0000025000007945 */ /* 0x000fd80003800000 */
[----:B------:R-:W-:Y:S05]  /*34f0*/  @!P0 BRA `(.L_x_62) ;  /* 0x00000000008c8947 */ /* 0x000fea0003800000 */
[----:B------:R-:W-:-:S05]  /*3500*/  UMOV UR4, 0x10 ;  /* 0x0000001000047882 */ /* 0x000fca0000000000 */
[----:B------:R-:W-:Y:S04]  /*3510*/  DEPBAR.LE SB2, 0x36 ;  /* 0x0000ad800000791a */ /* 0x000fe80000000000 */
[----:B------:R-:W2:Y:S02]  /*3520*/  UTCATOMSWS.2CTA.FIND_AND_SET.ALIGN UP0, UR4, UR4 ;  /* 0x00000004000475e3 */ /* 0x000ea40008200800 */
[----:B--2---:R-:W-:Y:S01]  /*3530*/  MOV R10, UR4 ;  /* 0x00000004000a7c02 */ /* 0x004fe20008000f00 */
[----:B------:R-:W-:Y:S06]  /*3540*/  BRA.U UP0, `(.L_x_63) ;  /* 0x0000000100187547 */ /* 0x000fec000b800000 */
.L_x_64:
[----:B------:R-:W-:Y:S05]  /*3550*/  NANOSLEEP 0x64 ;  /* 0x000000640000795d */ /* 0x000fea0003800000 */
[----:B------:R-:W-:-:S05]  /*3560*/  UMOV UR4, 0x10 ;  /* 0x0000001000047882 */ /* 0x000fca0000000000 */
[----:B------:R-:W-:Y:S04]  /*3570*/  DEPBAR.LE SB2, 0x36 ;  /* 0x0000ad800000791a */ /* 0x000fe80000000000 */
[----:B------:R-:W2:Y:S02]  /*3580*/  UTCATOMSWS.2CTA.FIND_AND_SET.ALIGN UP0, UR4, UR4 ;  /* 0x00000004000475e3 */ /* 0x000ea40008200800 */
[----:B--2---:R-:W-:Y:S01]  /*3590*/  MOV R10, UR4 ;  /* 0x00000004000a7c02 */ /* 0x004fe20008000f00 */
[----:B------:R-:W-:Y:S05]  /*35a0*/  BRA.U !UP0, `(.L_x_64) ;  /* 0xfffffffd08e87547 */ /* 0x000fea000b83ffff */
.L_x_63:
[----:B------:R-:W2:Y:S01]  /*35b0*/  LDS R6, [UR5+0x10] ;  /* 0x00001005ff067984 */ /* 0x000ea20008000800 */
[----:B------:R-:W-:Y:S01]  /*35c0*/  IMAD.U32 R3, RZ, RZ, UR6 ;  /* 0x00000006ff037e24 */ /* 0x000fe2000f8e00ff */
[----:B------:R-:W-:-:S03]  /*35d0*/  MOV R4, UR46 ;  /* 0x0000002e00047c02 */ /* 0x000fc60008000f00 */
[----:B------:R-:W-:Y:S01]  /*35e0*/  VIADD R3, R3, 0x180 ;  /* 0x0000018003037836 */ /* 0x000fe20000000000 */
[----:B--2---:R-:W-:-:S04]  /*35f0*/  SHF.L.U32 R6, R6, 0x1f, RZ ;  /* 0x0000001f06067819 */ /* 0x004fc800000006ff */
[----:B------:R-:W2:Y:S02]  /*3600*/  SYNCS.PHASECHK.TRANS64.TRYWAIT P0, [UR5+0x8], R6 ;  /* 0x00000806ff0075a7 */ /* 0x000ea40008001105 */
[----:B--2---:R-:W-:Y:S05]  /*3610*/  @P0 BRA `(.L_x_65) ;  /* 0x0000000000080947 */ /* 0x004fea0003800000 */
[----:B------:R-:W2:Y:S02]  /*3620*/  SYNCS.PHASECHK.TRANS64.TRYWAIT P0, [UR5+0x8], R6 ;  /* 0x00000806ff0075a7 */ /* 0x000ea40008001105 */
[----:B--2---:R-:W-:Y:S05]  /*3630*/  @!P0 BRA `(.L_x_66) ;  /* 0x0000008c00788947 */ /* 0x004fea0003800000 */
.L_x_65:
[----:B------:R-:W-:Y:S01]  /*3640*/  PRMT R4, R4, 0x654, R3 ;  /* 0x0000065404047816 */ /* 0x000fe20000000003 */
[----:B------:R-:W-:Y:S01]  /*3650*/  HFMA2 R3, -RZ, RZ, 0, 5.9604644775390625e-08 ;  /* 0x00000001ff037431 */ /* 0x000fe200000001ff */
[----:B------:R-:W-:Y:S01]  /*3660*/  UPRMT UR4, UR46, 0x654, UR7 ;  /* 0x000006542e047896 */ /* 0x000fe20008000007 */
[----:B------:R-:W-:Y:S02]  /*3670*/  IMAD.MOV.U32 R8, RZ, RZ, 0xffff ;  /* 0x0000ffffff087424 */ /* 0x000fe400078e00ff */
[----:B--2---:R-:W-:Y:S02]  /*3680*/  IMAD.MOV.U32 R6, RZ, RZ, 0x4 ;  /* 0x00000004ff067424 */ /* 0x004fe400078e00ff */
[----:B------:R-:W-:Y:S01]  /*3690*/  IMAD.SHL.U32 R9, R10, 0x20, RZ ;  /* 0x000000200a097824 */ /* 0x000fe200078e00ff */
[----:B------:R-:W-:Y:S02]  /*36a0*/  MOV R5, UR4 ;  /* 0x0000000400057c02 */ /* 0x000fe40008000f00 */
[-C--:B------:R-:W-:Y:S01]  /*36b0*/  SHF.L.U32 R8, R8, R10.reuse, RZ ;  /* 0x0000000a08087219 */ /* 0x080fe200000006ff */
[----:B------:R2:W-:Y:S01]  /*36c0*/  SYNCS.ARRIVE.TRANS64.RED RZ, [UR4], R6 ;  /* 0x00000006ffff79a7 */ /* 0x0005e20008000404 */
[----:B------:R-:W-:Y:S01]  /*36d0*/  SHF.L.U32 R7, R3, R10, RZ ;  /* 0x0000000a03077219 */ /* 0x000fe200000006ff */
[----:B------:R2:W-:Y:S04]  /*36e0*/  STS [UR6+0x180], R9 ;  /* 0x00018009ff007988 */ /* 0x0005e80008000806 */
[----:B------:R2:W-:Y:S04]  /*36f0*/  STAS [R4.64], R10 ;  /* 0x0000000a04007dbd */ /* 0x0005e8000c0008ff */
[----:B------:R2:W-:Y:S04]  /*3700*/  ATOMS.OR RZ, [UR5+0x14], R8 ;  /* 0x00001408ffff798c */ /* 0x0005e8000b000005 */
[----:B------:R2:W-:Y:S04]  /*3710*/  ATOMS.OR RZ, [UR5+0x18], R7 ;  /* 0x00001807ffff798c */ /* 0x0005e8000b000005 */
[----:B------:R2:W-:Y:S02]  /*3720*/  ATOMS.XOR RZ, [UR5+0x10], R3 ;  /* 0x00001003ffff798c */ /* 0x0005e4000b800005 */
.L_x_62:
[----:B-1----:R-:W-:Y:S05]  /*3730*/  BSYNC B0 ;  /* 0x0000000000007941 */ /* 0x002fea0003800000 */
.L_x_61:
[----:B------:R-:W-:Y:S05]  /*3740*/  BRA.U UP1, `(.L_x_67) ;  /* 0x00000001016c7547 */ /* 0x000fea000b800000 */
[----:B------:R-:W-:-:S03]  /*3750*/  UMOV UR4, 0xffffffff ;  /* 0xffffffff00047882 */ /* 0x000fc60000000000 */
[----:B------:R-:W-:Y:S05]  /*3760*/  BRA.DIV UR4, `(.L_x_68) ;  /* 0x0000008e04447947 */ /* 0x000fea000b800000 */
[----:B------:R-:W-:-:S13]  /*3770*/  ELECT P0, URZ, PT ;  /* 0x0000000000ff782f */ /* 0x000fda0003800000 */
.L_x_214:
[----:B------:R-:W-:Y:S05]  /*3780*/  @!P0 BRA `(.L_x_67) ;  /* 0x00000000005c8947 */ /* 0x000fea0003800000 */
[----:B--2---:R-:W2:Y:S02]  /*3790*/  LDS R4, [UR5+0x10] ;  /* 0x00001005ff047984 */ /* 0x004ea40008000800 */
[----:B--2---:R-:W-:-:S04]  /*37a0*/  SHF.L.U32 R4, R4, 0x1f, RZ ;  /* 0x0000001f04047819 */ /* 0x004fc800000006ff */
[----:B------:R-:W2:Y:S02]  /*37b0*/  SYNCS.PHASECHK.TRANS64.TRYWAIT P0, [UR5+0x8], R4 ;  /* 0x00000804ff0075a7 */ /* 0x000ea40008001105 */
[----:B--2---:R-:W-:Y:S05]  /*37c0*/  @P0 BRA `(.L_x_69) ;  /* 0x0000000000080947 */ /* 0x004fea0003800000 */
[----:B------:R-:W2:Y:S02]  /*37d0*/  SYNCS.PHASECHK.TRANS64.TRYWAIT P0, [UR5+0x8], R4 ;  /* 0x00000804ff0075a7 */ /* 0x000ea40008001105 */
[----:B--2---:R-:W-:Y:S05]  /*37e0*/  @!P0 BRA `(.L_x_70) ;  /* 0x0000008c00488947 */ /* 0x004fea0003800000 */
.L_x_69:
[----:B------:R-:W3:Y:S01]  /*37f0*/  LDS R6, [UR6+0x180] ;  /* 0x00018006ff067984 */ /* 0x000ee20008000800 */
[----:B--2---:R-:W-:Y:S02]  /*3800*/  HFMA2 R3, -RZ, RZ, 0, 5.9604644775390625e-08 ;  /* 0x00000001ff037431 */ /* 0x004fe400000001ff */
[----:B------:R-:W-:Y:S01]  /*3810*/  IMAD.MOV.U32 R4, RZ, RZ, 0xffff ;  /* 0x0000ffffff047424 */ /* 0x000fe200078e00ff */
[----:B------:R-:W-:Y:S01]  /*3820*/  UPRMT UR4, UR46, 0x654, UR7 ;  /* 0x000006542e047896 */ /* 0x000fe20008000007 */
[----:B---3--:R-:W-:-:S03]  /*3830*/  IMAD.SHL.U32 R5, R6, 0x20, RZ ;  /* 0x0000002006057824 */ /* 0x008fc600078e00ff */
[-C--:B------:R-:W-:Y:S02]  /*3840*/  SHF.L.U32 R4, R4, R6.reuse, RZ ;  /* 0x0000000604047219 */ /* 0x080fe400000006ff */
[----:B------:R-:W-:Y:S01]  /*3850*/  SHF.L.U32 R6, R3, R6, RZ ;  /* 0x0000000603067219 */ /* 0x000fe200000006ff */
[----:B------:R3:W-:Y:S04]  /*3860*/  STS [UR6+0x180], R5 ;  /* 0x00018005ff007988 */ /* 0x0007e80008000806 */
[----:B------:R3:W-:Y:S04]  /*3870*/  ATOMS.OR RZ, [UR5+0x14], R4 ;  /* 0x00001404ffff798c */ /* 0x0007e8000b000005 */
[----:B------:R3:W-:Y:S01]  /*3880*/  ATOMS.OR RZ, [UR5+0x18], R6 ;  /* 0x00001806ffff798c */ /* 0x0007e2000b000005 */
[----:B------:R-:W-:Y:S03]  /*3890*/  SYNCS.ARRIVE.TRANS64.RED.A1T0 RZ, [UR4], RZ ;  /* 0x000000ffffff79a7 */ /* 0x000fe60008100404 */
[----:B------:R3:W-:Y:S01]  /*38a0*/  ATOMS.XOR RZ, [UR5+0x10], R3 ;  /* 0x00001003ffff798c */ /* 0x0007e2000b800005 */
[----:B------:R-:W-:Y:S05]  /*38b0*/  BRA `(.L_x_67) ;  /* 0x0000000000107947 */ /* 0x000fea0003800000 */
.L_x_60:
[----:B------:R-:W-:Y:S02]  /*38c0*/  MOV R3, 0xffffffff ;  /* 0xffffffff00037802 */ /* 0x000fe40000000f00 */
[----:B------:R-:W-:-:S03]  /*38d0*/  MOV R4, 0x3900 ;  /* 0x0000390000047802 */ /* 0x000fc60000000f00 */
[----:B------:R2:W-:Y:S04]  /*38e0*/  STS [UR6+0x180], R3 ;  /* 0x00018003ff007988 */ /* 0x0005e80008000806 */
[----:B-12--5:R-:W-:Y:S05]  /*38f0*/  CALL.REL.NOINC `($__internal_1_$__cuda_sm10x_tcgen05_guardrail_trap_phase_invalid_during_alloc) ;  /* 0x0000009400cc7944 */ /* 0x026fea0003c00000 */
.L_x_67:
[----:B------:R-:W-:Y:S05]  /*3900*/  WARPSYNC.ALL ;  /* 0x0000000000007948 */ /* 0x000fea0003800000 */
[----:B------:R-:W4:Y:S01]  /*3910*/  S2UR UR4, SR_CgaCtaId ;  /* 0x00000000000479c3 */ /* 0x000f220000008800 */
[----:B------:R-:W-:Y:S01]  /*3920*/  UMOV UR26, 0x400 ;  /* 0x00000400001a7882 */ /* 0x000fe20000000000 */
[----:B------:R-:W-:-:S06]  /*3930*/  NOP ;  /* 0x0000000000007918 */ /* 0x000fcc0000000000 */
[----:B------:R-:W-:Y:S06]  /*3940*/  BAR.ARV 0x6, 0xa0 ;  /* 0x0182800000007b1d */ /* 0x000fec0000002000 */
[----:B------:R-:W1:Y:S01]  /*3950*/  LDCU UR6, c[0x0][0x38c] ;  /* 0x00007180ff0677ac */ /* 0x000e620008000800 */
[----:B------:R-:W-:Y:S01]  /*3960*/  LOP3.LUT R0, R0, 0xffff, RZ, 0xc0, !PT ;  /* 0x0000ffff00007812 */ /* 0x000fe200078ec0ff */
[----:B--2---:R-:W-:Y:S01]  /*3970*/  IMAD.MOV.U32 R9, RZ, RZ, 0x1 ;  /* 0x00000001ff097424 */ /* 0x004fe200078e00ff */
[----:B------:R-:W-:Y:S01]  /*3980*/  LOP3.LUT R2, R2, 0xffff, RZ, 0xc0, !PT ;  /* 0x0000ffff02027812 */ /* 0x000fe200078ec0ff */
[----:B------:R-:W-:Y:S01]  /*3990*/  IMAD.MOV.U32 R8, RZ, RZ, RZ ;  /* 0x000000ffff087224 */ /* 0x000fe200078e00ff */
[----:B------:R-:W-:Y:S01]  /*39a0*/  R2UR UR42, R0 ;  /* 0x00000000002a72ca */ /* 0x000fe200000e0000 */
[----:B------:R-:W-:Y:S01]  /*39b0*/  UMOV UR32, URZ ;  /* 0x000000ff00207c82 */ /* 0x000fe20008000000 */
[----:B------:R-:W-:Y:S01]  /*39c0*/  R2UR UR28, R2 ;  /* 0x00000000021c72ca */ /* 0x000fe200000e0000 */
[----:B------:R-:W-:Y:S01]  /*39d0*/  UMOV UR23, URZ ;  /* 0x000000ff00177c82 */ /* 0x000fe20008000000 */
[----:B------:R-:W-:Y:S01]  /*39e0*/  UMOV UR22, URZ ;  /* 0x000000ff00167c82 */ /* 0x000fe20008000000 */
[----:B----4-:R-:W-:-:S02]  /*39f0*/  ULEA UR26, UR4, UR26, 0x18 ;  /* 0x0000001a041a7291 */ /* 0x010fc4000f8ec0ff */
[----:B------:R-:W-:Y:S02]  /*3a00*/  UISETP.NE.AND UP3, UPT, UR47, URZ, UPT ;  /* 0x000000ff2f00728c */ /* 0x000fe4000bf65270 */
[----:B------:R-:W-:Y:S02]  /*3a10*/  UIADD3 UR5, UPT, UPT, UR26, 0x8400, URZ ;  /* 0x000084001a057890 */ /* 0x000fe4000fffe0ff */
[----:B------:R-:W-:Y:S02]  /*3a20*/  UIADD3 UR4, UPT, UPT, UR26, 0x28400, URZ ;  /* 0x000284001a047890 */ /* 0x000fe4000fffe0ff */
[----:B-1----:R-:W-:Y:S01]  /*3a30*/  UIADD3 UR6, UPT, UPT, UR6, 0x1f, URZ ;  /* 0x0000001f06067890 */ /* 0x002fe2000fffe0ff */
[----:B---3--:R-:W1:Y:S01]  /*3a40*/  LDS R3, [UR26+0x180] ;  /* 0x0001801aff037984 */ /* 0x008e620008000800 */
[----:B------:R-:W-:Y:S02]  /*3a50*/  USHF.R.U32.HI UR5, URZ, 0x4, UR5 ;  /* 0x00000004ff057899 */ /* 0x000fe40008011605 */
[----:B------:R-:W-:-:S02]  /*3a60*/  USHF.R.S32.HI UR33, URZ, 0x1f, UR6 ;  /* 0x0000001fff217899 */ /* 0x000fc40008011406 */
[----:B------:R-:W-:Y:S02]  /*3a70*/  USHF.R.U32.HI UR4, URZ, 0x4, UR4 ;  /* 0x00000004ff047899 */ /* 0x000fe40008011604 */
[----:B------:R-:W-:Y:S02]  /*3a80*/  ULEA.HI UR33, UR33, UR6, URZ, 0x5 ;  /* 0x0000000621217291 */ /* 0x000fe4000f8f28ff */
[----:B------:R-:W-:Y:S02]  /*3a90*/  ULOP3.LUT UR5, UR5, 0x3fff, URZ, 0xc0, !UPT ;  /* 0x00003fff05057892 */ /* 0x000fe4000f8ec0ff */
[----:B------:R-:W-:Y:S02]  /*3aa0*/  USHF.R.S32.HI UR33, URZ, 0x5, UR33 ;  /* 0x00000005ff217899 */ /* 0x000fe40008011421 */
[----:B------:R-:W-:Y:S02]  /*3ab0*/  ULOP3.LUT UR30, UR4, 0x3fff, URZ, 0xc0, !UPT ;  /* 0x00003fff041e7892 */ /* 0x000fe4000f8ec0ff */
[----:B------:R-:W-:Y:S01]  /*3ac0*/  UISETP.LT.AND UP0, UPT, UR33, 0x1, UPT ;  /* 0x000000012100788c */ /* 0x000fe2000bf01270 */
[----:B------:R-:W-:Y:S01]  /*3ad0*/  UMOV UR40, 0x0 ;  /* 0x0000000000287882 */ /* 0x000fe20000000000 */
[----:B------:R-:W-:Y:S01]  /*3ae0*/  UMOV UR41, 0x10200910 ;  /* 0x1020091000297882 */ /* 0x000fe20000000000 */
[----:B------:R-:W-:-:S02]  /*3af0*/  ULOP3.LUT UR29, UR5, 0x10000, URZ, 0xfc, !UPT ;  /* 0x00010000051d7892 */ /* 0x000fc4000f8efcff */
[----:B------:R-:W-:Y:S02]  /*3b00*/  ULOP3.LUT UR30, UR30, 0x10000, URZ, 0xfc, !UPT ;  /* 0x000100001e1e7892 */ /* 0x000fe4000f8efcff */
[----:B------:R-:W-:Y:S01]  /*3b10*/  USEL UR43, UR33, 0x1, !UP0 ;  /* 0x00000001212b7887 */ /* 0x000fe2000c000000 */
[----:B------:R-:W-:Y:S01]  /*3b20*/  UMOV UR38, 0x0 ;  /* 0x0000000000267882 */ /* 0x000fe20000000000 */
[----:B------:R-:W-:Y:S01]  /*3b30*/  UMOV UR39, 0x10200910 ;  /* 0x1020091000277882 */ /* 0x000fe20000000000 */
[----:B------:R-:W-:Y:S01]  /*3b40*/  UMOV UR36, 0x0 ;  /* 0x0000000000247882 */ /* 0x000fe20000000000 */
[----:B------:R-:W-:Y:S01]  /*3b50*/  UMOV UR37, 0x10200910 ;  /* 0x1020091000257882 */ /* 0x000fe20000000000 */
[----:B------:R-:W-:Y:S01]  /*3b60*/  UMOV UR34, 0x0 ;  /* 0x0000000000227882 */ /* 0x000fe20000000000 */
[----:B------:R-:W-:Y:S01]  /*3b70*/  UMOV UR35, 0x10200910 ;  /* 0x1020091000237882 */ /* 0x000fe20000000000 */
[----:B-1----:R-:W-:Y:S02]  /*3b80*/  R2UR UR44, R3 ;  /* 0x00000000032c72ca */ /* 0x002fe400000e0000 */
[----:B------:R-:W-:-:S13]  /*3b90*/  CS2R R2, SRZ ;  /* 0x0000000000027805 */ /* 0x000fda000001ff00 */
.L_x_78:
[C---:B------:R-:W-:Y:S02]  /*3ba0*/  LEA R0, R8.reuse, UR26, 0x3 ;  /* 0x0000001a08007c11 */ /* 0x040fe4000f8e18ff */
[----:B------:R-:W-:Y:S02]  /*3bb0*/  SHF.L.U32 R4, R3, 0x1f, RZ ;  /* 0x0000001f03047819 */ /* 0x000fe400000006ff */
[----:B------:R-:W-:Y:S02]  /*3bc0*/  LEA R5, R8, UR26, 0x4 ;  /* 0x0000001a08057c11 */ /* 0x000fe4000f8e20ff */
[----:B------:R-:W1:Y:S02]  /*3bd0*/  SYNCS.PHASECHK.TRANS64.TRYWAIT P0, [R0+URZ+0xd0], R4 ;  /* 0x0000d004000075a7 */ /* 0x000e6400080011ff */
[----:B-1-3--:R-:W-:Y:S05]  /*3be0*/  @!P0 BRA `(.L_x_71) ;  /* 0x0000008800608947 */ /* 0x00afea0003800000 */
.L_x_215:
[----:B-1----:R-:W1:Y:S01]  /*3bf0*/  LDS.128 R4, [R5+0x160] ;  /* 0x0001600005047984 */ /* 0x002e620000000c00 */
[----:B------:R-:W-:Y:S02]  /*3c00*/  VIADD R0, R0, 0xe0 ;  /* 0x000000e000007836 */ /* 0x000fe40000000000 */
[----:B------:R-:W-:Y:S01]  /*3c10*/  VIADD R8, R8, 0x1 ;  /* 0x0000000108087836 */ /* 0x000fe20000000000 */
[----:B------:R-:W-:Y:S01]  /*3c20*/  @!PT LDS RZ, [RZ] ;  /* 0x00000000fffff984 */ /* 0x000fe20000000800 */
[----:B------:R-:W-:Y:S01]  /*3c30*/  @!PT LDS RZ, [RZ] ;  /* 0x00000000fffff984 */ /* 0x000fe20000000800 */
[----:B------:R-:W-:Y:S01]  /*3c40*/  @!PT LDS RZ, [RZ] ;  /* 0x00000000fffff984 */ /* 0x000fe20000000800 */
[----:B------:R-:W-:Y:S01]  /*3c50*/  @!PT LDS RZ, [RZ] ;  /* 0x00000000fffff984 */ /* 0x000fe20000000800 */
[----:B------:R2:W-:Y:S06]  /*3c60*/  MEMBAR.ALL.CTA ;  /* 0x0000000000007992 */ /* 0x0005ec0000008000 */
[----:B--2---:R-:W2:Y:S01]  /*3c70*/  FENCE.VIEW.ASYNC.S ;  /* 0x00000000000073c6 */ /* 0x004ea20000000000 */
[----:B------:R-:W-:-:S04]  /*3c80*/  PRMT R0, RZ, 0x654, R0 ;  /* 0x00000654ff007816 */ /* 0x000fc80000000000 */
[----:B--2---:R2:W-:Y:S01]  /*3c90*/  SYNCS.ARRIVE.TRANS64.RED.A1T0 RZ, [R0+URZ], RZ ;  /* 0x000000ff00ff79a7 */ /* 0x0045e200081004ff */
[----:B-1----:R-:W-:Y:S01]  /*3ca0*/  LOP3.LUT P1, RZ, R6, 0x1, RZ, 0xc0, !PT ;  /* 0x0000000106ff7812 */ /* 0x002fe2000782c0ff */
[----:B--2---:R-:W-:-:S12]  /*3cb0*/  BRA.U UP3, `(.L_x_72) ;  /* 0x0000000503087547 */ /* 0x004fd8000b800000 */
[----:B------:R-:W1:Y:S01]  /*3cc0*/  LDCU UR4, c[0x0][0x38c] ;  /* 0x00007180ff0477ac */ /* 0x000e620008000800 */
[----:B------:R-:W-:Y:S02]  /*3cd0*/  PLOP3.LUT P2, PT, PT, PT, PT, 0x80, 0x8 ;  /* 0x000000000008781c */ /* 0x000fe40003f4f070 */
[----:B------:R-:W-:Y:S01]  /*3ce0*/  SHF.L.U32 R4, R9, 0x1f, RZ ;  /* 0x0000001f09047819 */ /* 0x000fe200000006ff */
[----:B------:R-:W-:Y:S02]  /*3cf0*/  ULEA UR31, UR32, UR26, 0x3 ;  /* 0x0000001a201f7291 */ /* 0x000fe4000f8e18ff */
[----:B------:R-:W-:Y:S02]  /*3d00*/  ULEA UR11, UR32, UR44, 0x7 ;  /* 0x0000002c200b7291 */ /* 0x000fe4000f8e38ff */
[----:B-1----:R-:W-:-:S06]  /*3d10*/  UISETP.GE.AND UP0, UPT, UR4, 0x1, UPT ;  /* 0x000000010400788c */ /* 0x002fcc000bf06270 */
[----:B------:R-:W-:-:S05]  /*3d20*/  PLOP3.LUT P0, PT, PT, PT, UP0, 0x80, 0x8 ;  /* 0x000000000008781c */ /* 0x000fca0003f0f008 */
[----:B------:R-:W-:-:S08]  /*3d30*/  @UP0 ULEA UR4, UR23, UR26, 0x3 ;  /* 0x0000001a17040291 */ /* 0x000fd0000f8e18ff */
[----:B------:R-:W-:-:S04]  /*3d40*/  @P0 SHF.L.U32 R0, R2, 0x1f, RZ ;  /* 0x0000001f02000819 */ /* 0x000fc800000006ff */
[----:B------:R1:W2:Y:S01]  /*3d50*/  @P0 SYNCS.PHASECHK.TRANS64.TRYWAIT P2, [UR4], R0 ;  /* 0x00000000ff0005a7 */ /* 0x0002a20008041104 */
[----:B------:R-:W3:Y:S02]  /*3d60*/  SYNCS.PHASECHK.TRANS64.TRYWAIT P0, [UR31+0x110], R4 ;  /* 0x00011004ff0075a7 */ /* 0x000ee4000800111f */
[----:B-123--:R-:W-:Y:S05]  /*3d70*/  @!P0 BRA `(.L_x_73) ;  /* 0x0000008800108947 */ /* 0x00efea0003800000 */
.L_x_217:
[----:B------:R-:W-:Y:S01]  /*3d80*/  UMOV UR27, UR22 ;  /* 0x00000016001b7c82 */ /* 0x000fe20008000000 */
[----:B------:R-:W-:Y:S05]  /*3d90*/  BRA.U !UP0, `(.L_x_74) ;  /* 0x0000000108c07547 */ /* 0x000fea000b800000 */
[----:B------:R-:W-:Y:S02]  /*3da0*/  UIADD3 UR27, UPT, UPT, UR43, UR22, URZ ;  /* 0x000000162b1b7290 */ /* 0x000fe4000fffe0ff */
[----:B------:R-:W-:Y:S01]  /*3db0*/  UPLOP3.LUT UP2, UPT, UPT, UPT, UPT, 0x40, 0x4 ;  /* 0x000000000004789c */ /* 0x000fe20003f4e870 */
[----:B------:R-:W-:Y:S01]  /*3dc0*/  UMOV UR24, UR33 ;  /* 0x0000002100187c82 */ /* 0x000fe20008000000 */
[----:B------:R-:W-:-:S09]  /*3dd0*/  UMOV UR10, UR23 ;  /* 0x00000017000a7c82 */ /* 0x000fd20008000000 */
.L_x_77:
[----:B--2---:R-:W-:Y:S01]  /*3de0*/  ULEA UR5, UR10, UR26, 0x3 ;  /* 0x0000001a0a057291 */ /* 0x004fe2000f8e18ff */
[----:B---3--:R-:W-:Y:S11]  /*3df0*/  @P2 BRA `(.L_x_75) ;  /* 0x00000000000c2947 */ /* 0x008ff60003800000 */
[----:B-1----:R-:W-:Y:S04]  /*3e00*/  SHF.L.U32 R4, R2, 0x1f, RZ ;  /* 0x0000001f02047819 */ /* 0x002fe800000006ff */
[----:B------:R-:W1:Y:S02]  /*3e10*/  SYNCS.PHASECHK.TRANS64.TRYWAIT P0, [UR5], R4 ;  /* 0x00000004ff0075a7 */ /* 0x000e640008001105 */
[----:B-1----:R-:W-:Y:S05]  /*3e20*/  @!P0 BRA `(.L_x_76) ;  /* 0x0000008400fc8947 */ /* 0x002fea0003800000 */
.L_x_75:
[----:B------:R-:W-:Y:S01]  /*3e30*/  UISETP.NE.AND UP0, UPT, UR24, 0x1, UPT ;  /* 0x000000011800788c */ /* 0x000fe2000bf05270 */
[----:B------:R-:W-:Y:S01]  /*3e40*/  PLOP3.LUT P2, PT, PT, PT, PT, 0x80, 0x8 ;  /* 0x000000000008781c */ /* 0x000fe20003f4f070 */
[----:B------:R-:W-:Y:S02]  /*3e50*/  UIADD3 UR4, UPT, UPT, UR10, 0x1, URZ ;  /* 0x000000010a047890 */ /* 0x000fe4000fffe0ff */
[----:B------:R-:W-:Y:S02]  /*3e60*/  UIADD3 UR25, UPT, UPT, UR5, 0x40, URZ ;  /* 0x0000004005197890 */ /* 0x000fe4000fffe0ff */
[----:B------:R-:W-:Y:S01]  /*3e70*/  UISETP.NE.AND UP1, UPT, UR4, 0x8, UPT ;  /* 0x000000080400788c */ /* 0x000fe2000bf25270 */
[----:B------:R-:W-:Y:S01]  /*3e80*/  PLOP3.LUT P0, PT, PT, PT, UP0, 0x80, 0x8 ;  /* 0x000000000008781c */ /* 0x000fe20003f0f008 */
[----:B------:R-:W-:Y:S02]  /*3e90*/  UIADD3 UR22, UPT, UPT, UR22, 0x1, URZ ;  /* 0x0000000116167890 */ /* 0x000fe4000fffe0ff */
[----:B------:R-:W-:Y:S02]  /*3ea0*/  USEL UR6, URZ, 0x1, UP1 ;  /* 0x00000001ff067887 */ /* 0x000fe40008800000 */
[----:B------:R-:W-:Y:S02]  /*3eb0*/  USEL UR23, UR4, URZ, UP1 ;  /* 0x000000ff04177287 */ /* 0x000fe40008800000 */
[----:B------:R-:W-:Y:S02]  /*3ec0*/  UIADD3 UR24, UPT, UPT, UR24, -0x1, URZ ;  /* 0xffffffff18187890 */ /* 0x000fe4000fffe0ff */
[----:B------:R-:W-:Y:S01]  /*3ed0*/  @UP0 ULEA UR4, UR23, UR26, 0x3 ;  /* 0x0000001a17040291 */ /* 0x000fe2000f8e18ff */
[----:B------:R-:W-:Y:S01]  /*3ee0*/  LOP3.LUT R2, R2, UR6, RZ, 0x3c, !PT ;  /* 0x0000000602027c12 */ /* 0x000fe2000f8e3cff */
[----:B------:R-:W-:Y:S02]  /*3ef0*/  ULEA UR6, UR10, UR30, 0x9 ;  /* 0x0000001e0a067291 */ /* 0x000fe4000f8e48ff */
[----:B------:R-:W-:Y:S01]  /*3f00*/  UISETP.NE.AND UP0, UPT, UR22, UR27, UPT ;  /* 0x0000001b1600728c */ /* 0x000fe2000bf05270 */
[----:B-1----:R-:W-:Y:S01]  /*3f10*/  @P0 SHF.L.U32 R0, R2, 0x1f, RZ ;  /* 0x0000001f02000819 */ /* 0x002fe200000006ff */
[----:B------:R-:W-:Y:S02]  /*3f20*/  UIADD3 UR20, UPT, UPT, UR6, 0x2, URZ ;  /* 0x0000000206147890 */ /* 0x000fe4000fffe0ff */
[----:B------:R-:W-:Y:S01]  /*3f30*/  UIADD3 UR16, UPT, UPT, UR6, 0x4, URZ ;  /* 0x0000000406107890 */ /* 0x000fe2000fffe0ff */
[----:B------:R2:W3:Y:S01]  /*3f40*/  @P0 SYNCS.PHASECHK.TRANS64.TRYWAIT P2, [UR4], R0 ;  /* 0x00000000ff0005a7 */ /* 0x0004e20008041104 */
[----:B------:R-:W-:Y:S02]  /*3f50*/  ULEA UR4, UR10, UR29, 0xa ;  /* 0x0000001d0a047291 */ /* 0x000fe4000f8e50ff */
[----:B------:R-:W-:Y:S02]  /*3f60*/  UIADD3 UR12, UPT, UPT, UR6, 0x6, URZ ;  /* 0x00000006060c7890 */ /* 0x000fe4000fffe0ff */
[----:B------:R-:W-:Y:S02]  /*3f70*/  UIADD3 UR18, UPT, UPT, UR4, 0x2, URZ ;  /* 0x0000000204127890 */ /* 0x000fe4000fffe0ff */
[----:B------:R-:W-:Y:S02]  /*3f80*/  UIADD3 UR14, UPT, UPT, UR4, 0x4, URZ ;  /* 0x00000004040e7890 */ /* 0x000fe4000fffe0ff */
[----:B------:R-:W-:Y:S01]  /*3f90*/  UIADD3 UR8, UPT, UPT, UR4, 0x6, URZ ;  /* 0x0000000604087890 */ /* 0x000fe2000fffe0ff */
[----:B------:R-:W-:Y:S01]  /*3fa0*/  UMOV UR7, 0x40004040 ;  /* 0x4000404000077882 */ /* 0x000fe20000000000 */
[----:B------:R-:W-:Y:S01]  /*3fb0*/  UMOV UR5, 0x40004040 ;  /* 0x4000404000057882 */ /* 0x000fe20000000000 */
[----:B------:R-:W-:Y:S01]  /*3fc0*/  UMOV UR21, 0x40004040 ;  /* 0x4000404000157882 */ /* 0x000fe20000000000 */
[----:B------:R2:W-:Y:S01]  /*3fd0*/  UTCHMMA.2CTA gdesc[UR4], gdesc[UR6], tmem[UR11], tmem[UR40], idesc[UR41], UP2 ;  /* 0x00ff2806040075ea */ /* 0x0005e2000920000b */
[----:B------:R-:W-:Y:S01]  /*3fe0*/  UPLOP3.LUT UP2, UPT, UPT, UPT, UPT, 0x80, 0x8 ;  /* 0x000000000008789c */ /* 0x000fe20003f4f070 */
[----:B------:R-:W-:Y:S01]  /*3ff0*/  UMOV UR19, 0x40004040 ;  /* 0x4000404000137882 */ /* 0x000fe20000000000 */
[----:B------:R-:W-:Y:S01]  /*4000*/  UMOV UR17, 0x40004040 ;  /* 0x4000404000117882 */ /* 0x000fe20000000000 */
[----:B------:R2:W-:Y:S01]  /*4010*/  UTCHMMA.2CTA gdesc[UR18], gdesc[UR20], tmem[UR11], tmem[UR38], idesc[UR39], UPT ;  /* 0x00ff2614120075ea */ /* 0x0005e2000ba0000b */
[----:B------:R-:W-:Y:S01]  /*4020*/  UMOV UR15, 0x40004040 ;  /* 0x40004040000f7882 */ /* 0x000fe20000000000 */
[----:B------:R-:W-:Y:S01]  /*4030*/  UMOV UR13, 0x40004040 ;  /* 0x40004040000d7882 */ /* 0x000fe20000000000 */
[----:B------:R-:W-:Y:S01]  /*4040*/  UMOV UR9, 0x40004040 ;  /* 0x4000404000097882 */ /* 0x000fe20000000000 */
[----:B------:R2:W-:Y:S01]  /*4050*/  UTCHMMA.2CTA gdesc[UR14], gdesc[UR16], tmem[UR11], tmem[UR36], idesc[UR37], UPT ;  /* 0x00ff24100e0075ea */ /* 0x0005e2000ba0000b */
[----:B------:R2:W-:Y:S01]  /*4060*/  UTCHMMA.2CTA gdesc[UR8], gdesc[UR12], tmem[UR11], tmem[UR34], idesc[UR35], UPT ;  /* 0x00ff220c080075ea */ /* 0x0005e2000ba0000b */
[----:B------:R2:W-:Y:S01]  /*4070*/  UTCBAR.2CTA.MULTICAST [UR25], URZ, UR28 ;  /* 0x000000ff190073e9 */ /* 0x0005e2000820081c */
[----:B------:R-:W-:Y:S01]  /*4080*/  UMOV UR10, UR23 ;  /* 0x00000017000a7c82 */ /* 0x000fe20008000000 */
[----:B------:R-:W-:Y:S05]  /*4090*/  BRA.U UP0, `(.L_x_77) ;  /* 0xfffffffd00507547 */ /* 0x000fea000b83ffff */
.L_x_74:
[----:B--2---:R-:W-:Y:S01]  /*40a0*/  UIADD3 UR4, UPT, UPT, UR31, 0xf0, URZ ;  /* 0x000000f01f047890 */ /* 0x004fe2000fffe0ff */
[----:B------:R-:W-:-:S08]  /*40b0*/  UMOV UR22, UR27 ;  /* 0x0000001b00167c82 */ /* 0x000fd00008000000 */
[----:B------:R2:W-:Y:S01]  /*40c0*/  UTCBAR.2CTA.MULTICAST [UR4], URZ, UR42 ;  /* 0x000000ff040073e9 */ /* 0x0005e2000820082a */
[----:B------:R-:W-:Y:S02]  /*40d0*/  NOP ;  /* 0x0000000000007918 */ /* 0x000fe40000000000 */
.L_x_72:
[----:B--2---:R-:W-:Y:S01]  /*40e0*/  UIADD3 UR4, UPT, UPT, UR32, 0x1, URZ ;  /* 0x0000000120047890 */ /* 0x004fe2000fffe0ff */
[----:B------:R-:W-:-:S03]  /*40f0*/  ISETP.NE.AND P0, PT, R8, 0x2, PT ;  /* 0x000000020800780c */ /* 0x000fc60003f05270 */
[----:B------:R-:W-:Y:S01]  /*4100*/  UISETP.NE.AND UP0, UPT, UR4, 0x4, UPT ;  /* 0x000000040400788c */ /* 0x000fe2000bf05270 */
[----:B-1----:R-:W-:Y:S02]  /*4110*/  SEL R0, RZ, 0x1, P0 ;  /* 0x00000001ff007807 */ /* 0x002fe40000000000 */
[----:B------:R-:W-:Y:S01]  /*4120*/  SEL R8, R8, RZ, P0 ;  /* 0x000000ff08087207 */ /* 0x000fe20000000000 */
[----:B------:R-:W-:Y:S01]  /*4130*/  USEL UR5, URZ, 0x1, UP0 ;  /* 0x00000001ff057887 */ /* 0x000fe20008000000 */
[----:B------:R-:W-:Y:S01]  /*4140*/  LOP3.LUT R3, R3, R0, RZ, 0x3c, !PT ;  /* 0x0000000003037212 */ /* 0x000fe200078e3cff */
[----:B------:R-:W-:-:S04]  /*4150*/  USEL UR32, UR4, URZ, UP0 ;  /* 0x000000ff04207287 */ /* 0x000fc80008000000 */
[----:B------:R-:W-:Y:S01]  /*4160*/  LOP3.LUT R9, R9, UR5, RZ, 0x3c, !PT ;  /* 0x0000000509097c12 */ /* 0x000fe2000f8e3cff */
[----:B------:R-:W-:Y:S07]  /*4170*/  @P1 BRA `(.L_x_78) ;  /* 0xfffffff800881947 */ /* 0x000fee000383ffff */
[----:B------:R-:W1:Y:S01]  /*4180*/  S2UR UR8, SR_CgaCtaId ;  /* 0x00000000000879c3 */ /* 0x000e620000008800 */
[----:B------:R-:W-:Y:S01]  /*4190*/  ELECT P0, URZ, PT ;  /* 0x0000000000ff782f */ /* 0x000fe20003800000 */
[----:B------:R-:W-:Y:S01]  /*41a0*/  HFMA2 R0, -RZ, RZ, 0, 5.9604644775390625e-08 ;  /* 0x00000001ff007431 */ /* 0x000fe200000001ff */
[----:B------:R-:W-:-:S05]  /*41b0*/  UMOV UR4, 0x40 ;  /* 0x0000004000047882 */ /* 0x000fca0000000000 */
[----:B------:R-:W-:Y:S01]  /*41c0*/  UVIRTCOUNT.DEALLOC.SMPOOL 0x80 ;  /* 0x000000800000784c */ /* 0x000fe20000000000 */
[----:B------:R-:W-:Y:S02]  /*41d0*/  UISETP.NE.AND UP1, UPT, UR47, URZ, UPT ;  /* 0x000000ff2f00728c */ /* 0x000fe4000bf25270 */
[----:B-1----:R-:W-:-:S09]  /*41e0*/  ULEA UR8, UR8, UR4, 0x18 ;  /* 0x0000000408087291 */ /* 0x002fd2000f8ec0ff */
[----:B------:R1:W-:Y:S01]  /*41f0*/  @P0 STS.U8 [UR8+0x1c], R0 ;  /* 0x00001c00ff000988 */ /* 0x0003e20008000008 */
[----:B------:R-:W-:Y:S05]  /*4200*/  BRA.U UP1, `(.L_x_79) ;  /* 0x0000000101a07547 */ /* 0x000fea000b800000 */
[----:B------:R-:W-:Y:S01]  /*4210*/  UIADD3 UR7, UPT, UPT, UR26, 0x110, URZ ;  /* 0x000001101a077890 */ /* 0x000fe2000fffe0ff */
[----:B------:R-:W-:-:S03]  /*4220*/  SHF.L.U32 R2, R9, 0x1f, RZ ;  /* 0x0000001f09027819 */ /* 0x000fc600000006ff */
[----:B------:R-:W-:-:S09]  /*4230*/  ULEA UR4, UR32, UR7, 0x3 ;  /* 0x0000000720047291 */ /* 0x000fd2000f8e18ff */
[----:B------:R-:W2:Y:S02]  /*4240*/  SYNCS.PHASECHK.TRANS64.TRYWAIT P0, [UR4], R2 ;  /* 0x00000002ff0075a7 */ /* 0x000ea40008001104 */
[----:B--2---:R-:W-:Y:S05]  /*4250*/  @!P0 BRA `(.L_x_80) ;  /* 0x0000008400088947 */ /* 0x004fea0003800000 */
.L_x_220:
        /* <DEDUP_REMOVED lines=9> */
.L_x_222:
        /* <DEDUP_REMOVED lines=9> */
.L_x_224:
[----:B------:R-:W-:-:S04]  /*4380*/  UIADD3 UR4, UPT, UPT, UR4, 0x1, URZ ;  /* 0x0000000104047890 */ /* 0x000fc8000fffe0ff */
[----:B------:R-:W-:-:S04]  /*4390*/  UISETP.NE.AND UP0, UPT, UR4, 0x4, UPT ;  /* 0x000000040400788c */ /* 0x000fc8000bf05270 */
[----:B------:R-:W-:Y:S02]  /*43a0*/  USEL UR5, URZ, 0x1, UP0 ;  /* 0x00000001ff057887 */ /* 0x000fe40008000000 */
[----:B------:R-:W-:-:S04]  /*43b0*/  USEL UR4, UR4, URZ, UP0 ;  /* 0x000000ff04047287 */ /* 0x000fc80008000000 */
[----:B------:R-:W-:Y:S01]  /*43c0*/  ULEA UR4, UR4, UR7, 0x3 ;  /* 0x0000000704047291 */ /* 0x000fe2000f8e18ff */
[----:B------:R-:W-:-:S04]  /*43d0*/  LOP3.LUT R2, R2, UR5, RZ, 0x3c, !PT ;  /* 0x0000000502027c12 */ /* 0x000fc8000f8e3cff */
[----:B------:R-:W-:Y:S01]  /*43e0*/  SHF.L.U32 R2, R2, 0x1f, RZ ;  /* 0x0000001f02027819 */ /* 0x000fe200000006ff */
[----:B-1----:R-:W-:-:S04]  /*43f0*/  IMAD.U32 R0, RZ, RZ, UR4 ;  /* 0x00000004ff007e24 */ /* 0x002fc8000f8e00ff */
[----:B------:R1:W2:Y:S03]  /*4400*/  SYNCS.PHASECHK.TRANS64.TRYWAIT P0, [R0+URZ], R2 ;  /* 0x00000002000075a7 */ /* 0x0002a600080011ff */
[----:B--2---:R-:W-:Y:S05]  /*4410*/  @!P0 NANOSLEEP.SYNCS 0x989680 ;  /* 0x009896800000895d */ /* 0x004fea0003900000 */
[----:B------:R-:W2:Y:S02]  /*4420*/  @!P0 SYNCS.PHASECHK.TRANS64 P0, [R0+URZ], R2 ;  /* 0x00000002000085a7 */ /* 0x000ea400080010ff */
[----:B--2---:R-:W-:Y:S05]  /*4430*/  @P0 BRA `(.L_x_83) ;  /* 0x0000000000200947 */ /* 0x004fea0003800000 */
.L_x_84:
[----:B--2---:R2:W4:Y:S02]  /*4440*/  SYNCS.PHASECHK.TRANS64.TRYWAIT P0, [R0+URZ], R2 ;  /* 0x00000002000075a7 */ /* 0x00452400080011ff */
[----:B----4-:R-:W-:Y:S05]  /*4450*/  @!P0 NANOSLEEP.SYNCS 0x989680 ;  /* 0x009896800000895d */ /* 0x010fea0003900000 */
[----:B------:R-:W4:Y:S02]  /*4460*/  @!P0 SYNCS.PHASECHK.TRANS64 P0, [R0+URZ], R2 ;  /* 0x00000002000085a7 */ /* 0x000f2400080010ff */
[----:B----4-:R-:W-:Y:S05]  /*4470*/  @!P0 BRA `(.L_x_84) ;  /* 0xfffffffc00f08947 */ /* 0x010fea000383ffff */
[----:B------:R-:W-:Y:S05]  /*4480*/  BRA `(.L_x_83) ;  /* 0x00000000000c7947 */ /* 0x000fea0003800000 */
.L_x_79:
[----:B------:R-:W-:-:S04]  /*4490*/  UIADD3 UR4, UPT, UPT, UR26, 0x150, URZ ;  /* 0x000001501a047890 */ /* 0x000fc8000fffe0ff */
[----:B------:R-:W-:-:S09]  /*44a0*/  UPRMT UR4, UR46, 0x654, UR4 ;  /* 0x000006542e047896 */ /* 0x000fd20008000004 */
[----:B------:R-:W-:Y:S03]  /*44b0*/  SYNCS.ARRIVE.TRANS64.RED.A1T0 RZ, [UR4], RZ ;  /* 0x000000ffffff79a7 */ /* 0x000fe60008100404 */
.L_x_83:
[----:B-12---:R-:W-:Y:S01]  /*44c0*/  SHF.L.U32 R2, RZ, 0x1f, RZ ;  /* 0x0000001fff027819 */ /* 0x006fe200000006ff */
[----:B------:R-:W-:Y:S01]  /*44d0*/  UIADD3 UR4, UPT, UPT, UR26, 0x150, URZ ;  /* 0x000001501a047890 */ /* 0x000fe2000fffe0ff */
[----:B------:R-:W-:Y:S02]  /*44e0*/  PLOP3.LUT P0, PT, PT, PT, UP1, 0x80, 0x8 ;  /* 0x000000000008781c */ /* 0x000fe40003f0f018 */
[----:B------:R-:W1:Y:S02]  /*44f0*/  SYNCS.PHASECHK.TRANS64.TRYWAIT P1, [UR26+0x150], R2 ;  /* 0x00015002ff0075a7 */ /* 0x000e64000802111a */
[----:B-1----:R-:W-:Y:S09]  /*4500*/  @!P1 BRA `(.L_x_85) ;  /* 0x0000008000a49947 */ /* 0x002ff20003800000 */
.L_x_226:
[----:B------:R-:W-:Y:S01]  /*4510*/  @!UP1 UPRMT UR4, UR46, 0x654, UR4 ;  /* 0x000006542e049896 */ /* 0x000fe20008000004 */
[----:B------:R-:W-:Y:S01]  /*4520*/  UMOV UR5, 0xffff ;  /* 0x0000ffff00057882 */ /* 0x000fe20000000000 */
[----:B------:R-:W-:-:S07]  /*4530*/  UMOV UR6, 0x1 ;  /* 0x0000000100067882 */ /* 0x000fce0000000000 */
[----:B------:R-:W-:Y:S01]  /*4540*/  @!P0 SYNCS.ARRIVE.TRANS64.RED.A1T0 RZ, [UR4], RZ ;  /* 0x000000ffffff89a7 */ /* 0x000fe20008100404 */
[----:B------:R-:W-:Y:S01]  /*4550*/  NOP ;  /* 0x0000000000007918 */ /* 0x000fe20000000000 */
[----:B-1----:R-:W1:Y:S01]  /*4560*/  LDS R0, [UR8+0x14] ;  /* 0x00001408ff007984 */ /* 0x002e620008000800 */
[----:B------:R-:W-:-:S04]  /*4570*/  ULOP3.LUT UR4, UR44, 0xffff, URZ, 0xc0, !UPT ;  /* 0x0000ffff2c047892 */ /* 0x000fc8000f8ec0ff */
[----:B------:R-:W-:-:S04]  /*4580*/  USHF.R.U32.HI UR4, URZ, 0x5, UR4 ;  /* 0x00000005ff047899 */ /* 0x000fc80008011604 */
[----:B------:R-:W-:Y:S02]  /*4590*/  USHF.L.U32 UR5, UR5, UR4, URZ ;  /* 0x0000000405057299 */ /* 0x000fe400080006ff */
[----:B------:R-:W-:-:S04]  /*45a0*/  USHF.L.U32 UR4, UR6, UR4, URZ ;  /* 0x0000000406047299 */ /* 0x000fc800080006ff */
[----:B-1----:R-:W-:-:S04]  /*45b0*/  LOP3.LUT R0, R0, UR5, RZ, 0xc0, !PT ;  /* 0x0000000500007c12 */ /* 0x002fc8000f8ec0ff */
[----:B------:R-:W-:-:S13]  /*45c0*/  ISETP.NE.AND P0, PT, R0, UR5, PT ;  /* 0x0000000500007c0c */ /* 0x000fda000bf05270 */
[----:B------:R-:W-:Y:S05]  /*45d0*/  @P0 BRA `(.L_x_86) ;  /* 0x0000000000580947 */ /* 0x000fea0003800000 */
[----:B------:R-:W1:Y:S02]  /*45e0*/  LDS R0, [UR8+0x18] ;  /* 0x00001808ff007984 */ /* 0x000e640008000800 */
[----:B-1----:R-:W-:-:S04]  /*45f0*/  LOP3.LUT R0, R0, UR4, RZ, 0xc0, !PT ;  /* 0x0000000400007c12 */ /* 0x002fc8000f8ec0ff */
[----:B------:R-:W-:-:S13]  /*4600*/  ISETP.NE.AND P0, PT, R0, UR4, PT ;  /* 0x0000000400007c0c */ /* 0x000fda000bf05270 */
[----:B------:R-:W-:Y:S05]  /*4610*/  @P0 BRA `(.L_x_87) ;  /* 0x00000000003c0947 */ /* 0x000fea0003800000 */
[----:B------:R-:W1:Y:S01]  /*4620*/  S2R R2, SR_LANEID ;  /* 0x0000000000027919 */ /* 0x000e620000000000 */
[----:B------:R-:W-:-:S06]  /*4630*/  ULOP3.LUT UR5, URZ, UR5, URZ, 0x33, !UPT ;  /* 0x00000005ff057292 */ /* 0x000fcc000f8e33ff */
[----:B------:R-:W-:-:S04]  /*4640*/  IMAD.U32 R0, RZ, RZ, UR5 ;  /* 0x00000005ff007e24 */ /* 0x000fc8000f8e00ff */
[----:B------:R2:W4:Y:S02]  /*4650*/  REDUX UR7, R0 ;  /* 0x00000000000773c4 */ /* 0x0005240000000000 */
[----:B------:R1:W-:Y:S01]  /*4660*/  UTCATOMSWS.AND URZ, UR5 ;  /* 0x0000000500ff79e3 */ /* 0x0003e20008000000 */
[----:B--2---:R-:W-:Y:S01]  /*4670*/  LOP3.LUT R0, RZ, UR4, RZ, 0x33, !PT ;  /* 0x00000004ff007c12 */ /* 0x004fe2000f8e33ff */
[----:B------:R-:W-:Y:S02]  /*4680*/  VOTEU.ANY UR4, UPT, PT ;  /* 0x0000000000047886 */ /* 0x000fe400038e0100 */
[----:B------:R-:W-:Y:S02]  /*4690*/  UFLO.U32 UR4, UR4 ;  /* 0x00000004000472bd */ /* 0x000fe400080e0000 */
[----:B------:R-:W2:Y:S04]  /*46a0*/  REDUX UR6, R0 ;  /* 0x00000000000673c4 */ /* 0x000ea80000000000 */
[----:B-1----:R-:W-:-:S02]  /*46b0*/  ISETP.EQ.U32.AND P0, PT, R2, UR4, PT ;  /* 0x0000000402007c0c */ /* 0x002fc4000bf02070 */
[----:B----4-:R-:W-:-:S11]  /*46c0*/  MOV R2, UR7 ;  /* 0x0000000700027c02 */ /* 0x010fd60008000f00 */
[----:B------:R1:W-:Y:S01]  /*46d0*/  @P0 ATOMS.AND RZ, [UR8+0x14], R2 ;  /* 0x00001402ffff098c */ /* 0x0003e2000a800008 */
[----:B--2---:R-:W-:-:S05]  /*46e0*/  IMAD.U32 R0, RZ, RZ, UR6 ;  /* 0x00000006ff007e24 */ /* 0x004fca000f8e00ff */
[----:B------:R1:W-:Y:S01]  /*46f0*/  @P0 ATOMS.AND RZ, [UR8+0x18], R0 ;  /* 0x00001800ffff098c */ /* 0x0003e2000a800008 */
[----:B------:R-:W-:Y:S05]  /*4700*/  BRA `(.L_x_88) ;  /* 0x0000000000147947 */ /* 0x000fea0003800000 */
.L_x_87:
[----:B------:R-:W-:Y:S02]  /*4710*/  MOV R2, 0x4730 ;  /* 0x0000473000027802 */ /* 0x000fe40000000f00 */
[----:B---3-5:R-:W-:Y:S05]  /*4720*/  CALL.REL.NOINC `($__internal_0_$__cuda_sm10x_tcgen05_guardrail_trap_col_being_dealloced_not_returned_by_alloc) ;  /* 0x0000008800347944 */ /* 0x028fea0003c00000 */
[----:B------:R-:W-:Y:S05]  /*4730*/  BRA `(.L_x_88) ;  /* 0x0000000000087947 */ /* 0x000fea0003800000 */
.L_x_86:
[----:B------:R-:W-:Y:S02]  /*4740*/  MOV R2, 0x4760 ;  /* 0x0000476000027802 */ /* 0x000fe40000000f00 */
[----:B---3-5:R-:W-:Y:S05]  /*4750*/  CALL.REL.NOINC `($__internal_2_$__cuda_sm10x_tcgen05_guardrail_trap_unallocated_columns_being_dealloced) ;  /* 0x0000008800407944 */ /* 0x028fea0003c00000 */
.L_x_88:
[----:B------:R-:W-:Y:S01]  /*4760*/  NOP ;  /* 0x0000000000007918 */ /* 0x000fe20000000000 */
[----:B------:R-:W-:Y:S05]  /*4770*/  EXIT ;  /* 0x000000000000794d */ /* 0x000fea0003800000 */
.L_x_59:
[----:B------:R-:W-:-:S09]  /*4780*/  UISETP.NE.OR UP0, UPT, UR20, 0x3, !UP4 ;  /* 0x000000031400788c */ /* 0x000fd2000e705670 */
[----:B------:R-:W-:Y:S05]  /*4790*/  BRA.U UP0, `(.L_x_89) ;  /* 0x0000001900007547 */ /* 0x000fea000b800000 */
[----:B------:R-:W2:Y:S01]  /*47a0*/  LDCU.64 UR4, c[0x0][0x888] ;  /* 0x00011100ff0477ac */ /* 0x000ea20008000a00 */
[----:B------:R-:W3:Y:S01]  /*47b0*/  S2UR UR10, SR_CgaCtaId ;  /* 0x00000000000a79c3 */ /* 0x000ee20000008800 */
[----:B------:R-:W-:Y:S01]  /*47c0*/  HFMA2 R10, -RZ, RZ, 0, 0 ;  /* 0x00000000ff0a7431 */ /* 0x000fe200000001ff */
[----:B------:R-:W-:Y:S01]  /*47d0*/  MOV R9, RZ ;  /* 0x000000ff00097202 */ /* 0x000fe20000000f00 */
[----:B------:R-:W4:Y:S01]  /*47e0*/  LDCU UR52, c[0x0][0x370] ;  /* 0x00006e00ff3477ac */ /* 0x000f220008000800 */
[----:B------:R-:W-:Y:S01]  /*47f0*/  HFMA2 R3, -RZ, RZ, 0, 0.0078125 ;  /* 0x00002000ff037431 */ /* 0x000fe200000001ff */
[----:B------:R-:W4:Y:S03]  /*4800*/  LDCU.128 UR48, c[0x0][0xb10] ;  /* 0x00016200ff3077ac */ /* 0x000f260008000c00 */
[----:B------:R-:W1:Y:S01]  /*4810*/  LDC.64 R12, c[0x0][0x348] ;  /* 0x0000d200ff0c7b82 */ /* 0x000e620000000a00 */
[----:B------:R-:W3:Y:S01]  /*4820*/  LDCU UR39, c[0x0][0x374] ;  /* 0x00006e80ff2777ac */ /* 0x000ee20008000800 */
[----:B------:R-:W3:Y:S01]  /*4830*/  LDCU.64 UR46, c[0x0][0x890] ;  /* 0x00011200ff2e77ac */ /* 0x000ee20008000a00 */
[----:B--2---:R-:W-:Y:S01]  /*4840*/  UISETP.NE.U32.AND UP0, UPT, UR4, URZ, UPT ;  /* 0x000000ff0400728c */ /* 0x004fe2000bf05070 */
[----:B------:R-:W2:Y:S01]  /*4850*/  LDCU UR15, c[0x0][0xb0c] ;  /* 0x00016180ff0f77ac */ /* 0x000ea20008000800 */
[----:B------:R-:W2:Y:S01]  /*4860*/  LDCU UR56, c[0x0][0xb20] ;  /* 0x00016400ff3877ac */ /* 0x000ea20008000800 */
[----:B------:R-:W2:Y:S01]  /*4870*/  LDCU UR4, c[0x0][0xb30] ;  /* 0x00016600ff0477ac */ /* 0x000ea20008000800 */
[----:B------:R-:W-:Y:S01]  /*4880*/  UMOV UR21, 0x400 ;  /* 0x0000040000157882 */ /* 0x000fe20000000000 */
[----:B----4-:R-:W-:-:S02]  /*4890*/  UIMAD.WIDE.U32 UR6, UR52, UR48, URZ ;  /* 0x00000030340672a5 */ /* 0x010fc4000f8e00ff */
[----:B---3--:R-:W-:Y:S02]  /*48a0*/  UIMAD.WIDE.U32 UR8, UR39, UR51, URZ ;  /* 0x00000033270872a5 */ /* 0x008fe4000f8e00ff */
[----:B------:R-:W-:Y:S02]  /*48b0*/  ULEA UR21, UR10, UR21, 0x18 ;  /* 0x000000150a157291 */ /* 0x000fe4000f8ec0ff */
[----:B------:R-:W-:Y:S02]  /*48c0*/  UISETP.NE.AND.EX UP6, UPT, UR5, URZ, UPT, UP0 ;  /* 0x000000ff0500728c */ /* 0x000fe4000bfc5300 */
[----:B------:R-:W-:Y:S02]  /*48d0*/  UISETP.NE.AND UP0, UPT, UR45, 0x1, UPT ;  /* 0x000000012d00788c */ /* 0x000fe4000bf05270 */
[----:B------:R-:W-:Y:S02]  /*48e0*/  UISETP.NE.U32.AND UP0, UPT, UR46, URZ, UPT ;  /* 0x000000ff2e00728c */ /* 0x000fe4000bf05070 */
[----:B------:R-:W-:-:S02]  /*48f0*/  UIADD3 UR41, UPT, UPT, UR21, 0x80, URZ ;  /* 0x0000008015297890 */ /* 0x000fc4000fffe0ff */
[----:B------:R-:W-:Y:S02]  /*4900*/  UIADD3 UR33, UPT, UPT, UR21, 0x88, URZ ;  /* 0x0000008815217890 */ /* 0x000fe4000fffe0ff */
[----:B------:R-:W-:Y:S02]  /*4910*/  UIADD3 UR25, UPT, UPT, UR21, 0x90, URZ ;  /* 0x0000009015197890 */ /* 0x000fe4000fffe0ff */
[----:B------:R-:W-:Y:S01]  /*4920*/  UIADD3 UR17, UPT, UPT, UR21, 0x98, URZ ;  /* 0x0000009815117890 */ /* 0x000fe2000fffe0ff */
[----:B------:R-:W-:Y:S01]  /*4930*/  UMOV UR6, UR7 ;  /* 0x0000000700067c82 */ /* 0x000fe20008000000 */
[----:B------:R-:W-:Y:S01]  /*4940*/  UMOV UR53, UR9 ;  /* 0x0000000900357c82 */ /* 0x000fe20008000000 */
[----:B------:R-:W-:Y:S02]  /*4950*/  UISETP.GE.AND UP2, UPT, UR45, 0x1, UPT ;  /* 0x000000012d00788c */ /* 0x000fe4000bf46270 */
[----:B------:R-:W-:Y:S02]  /*4960*/  UISETP.NE.AND.EX UP5, UPT, UR47, URZ, UPT, UP0 ;  /* 0x000000ff2f00728c */ /* 0x000fe4000bfa5300 */
[----:B------:R-:W-:Y:S01]  /*4970*/  UPLOP3.LUT UP3, UPT, UPT, UPT, UPT, 0x40, 0x4 ;  /* 0x000000000004789c */ /* 0x000fe20003f6e870 */
[----:B------:R-:W3:Y:S01]  /*4980*/  LDCU.64 UR22, c[0x0][0xb28] ;  /* 0x00016500ff1677ac */ /* 0x000ee20008000a00 */
[----:B--2---:R-:W-:-:S02]  /*4990*/  UISETP.NE.AND UP2, UPT, UR15, 0x1, UPT ;  /* 0x000000010f00788c */ /* 0x004fc4000bf45270 */
[----:B------:R-:W-:Y:S02]  /*49a0*/  UPRMT UR37, UR10, 0x654, UR41 ;  /* 0x000006540a257896 */ /* 0x000fe40008000029 */
[----:B------:R-:W-:Y:S02]  /*49b0*/  UPRMT UR31, UR10, 0x654, UR33 ;  /* 0x000006540a1f7896 */ /* 0x000fe40008000021 */
[----:B------:R-:W-:Y:S02]  /*49c0*/  UPRMT UR30, UR10, 0x654, UR25 ;  /* 0x000006540a1e7896 */ /* 0x000fe40008000019 */
[----:B------:R-:W-:Y:S02]  /*49d0*/  UPRMT UR29, UR10, 0x654, UR17 ;  /* 0x000006540a1d7896 */ /* 0x000fe40008000011 */
[----:B------:R-:W-:Y:S02]  /*49e0*/  USHF.R.U32.HI UR54, URZ, UR49, UR6 ;  /* 0x00000031ff367299 */ /* 0x000fe40008011606 */
[----:B------:R-:W-:-:S02]  /*49f0*/  USHF.R.U32.HI UR53, URZ, UR56, UR53 ;  /* 0x00000038ff357299 */ /* 0x000fc40008011635 */
[----:B------:R-:W-:Y:S02]  /*4a00*/  UISETP.NE.AND UP0, UPT, UR50, 0x1, UPT ;  /* 0x000000013200788c */ /* 0x000fe4000bf05270 */
[----:B-1----:R-:W-:-:S11]  /*4a10*/  UISETP.NE.AND UP4, UPT, UR4, 0x1, UPT ;  /* 0x000000010400788c */ /* 0x002fd6000bf85270 */
.L_x_104:
[C---:B------:R-:W-:Y:S02]  /*4a20*/  LEA R8, R10.reuse, UR21, 0x3 ;  /* 0x000000150a087c11 */ /* 0x040fe4000f8e18ff */
[----:B------:R-:W-:Y:S02]  /*4a30*/  SHF.L.U32 R0, R9, 0x1f, RZ ;  /* 0x0000001f09007819 */ /* 0x000fe400000006ff */
[----:B------:R-:W-:Y:S02]  /*4a40*/  LEA R4, R10, UR21, 0x4 ;  /* 0x000000150a047c11 */ /* 0x000fe4000f8e20ff */
[----:B-1----:R-:W1:Y:S02]  /*4a50*/  SYNCS.PHASECHK.TRANS64.TRYWAIT P0, [R8+URZ+0xd0], R0 ;  /* 0x0000d000080075a7 */ /* 0x002e6400080011ff */
[----:B-1----:R-:W-:Y:S05]  /*4a60*/  @!P0 BRA `(.L_x_90) ;  /* 0x0000007c00648947 */ /* 0x002fea0003800000 */
.L_x_227:
[----:B------:R-:W2:Y:S01]  /*4a70*/  LDS.128 R4, [R4+0x160] ;  /* 0x0001600004047984 */ /* 0x000ea20000000c00 */
[----:B------:R-:W-:Y:S01]  /*4a80*/  UISETP.GE.AND UP0, UPT, UR45, 0x1, UPT ;  /* 0x000000012d00788c */ /* 0x000fe2000bf06270 */
[----:B------:R-:W-:Y:S01]  /*4a90*/  @!PT LDS RZ, [RZ] ;  /* 0x00000000fffff984 */ /* 0x000fe20000000800 */
[----:B------:R-:W-:Y:S01]  /*4aa0*/  @!PT LDS RZ, [RZ] ;  /* 0x00000000fffff984 */ /* 0x000fe20000000800 */
[----:B------:R-:W-:Y:S01]  /*4ab0*/  @!PT LDS RZ, [RZ] ;  /* 0x00000000fffff984 */ /* 0x000fe20000000800 */
[----:B------:R-:W-:Y:S01]  /*4ac0*/  @!PT LDS RZ, [RZ] ;  /* 0x00000000fffff984 */ /* 0x000fe20000000800 */
[----:B------:R4:W-:Y:S06]  /*4ad0*/  MEMBAR.ALL.CTA ;  /* 0x0000000000007992 */ /* 0x0009ec0000008000 */
[----:B----4-:R-:W4:Y:S01]  /*4ae0*/  FENCE.VIEW.ASYNC.S ;  /* 0x00000000000073c6 */ /* 0x010f220000000000 */
[----:B--2---:R-:W-:Y:S11]  /*4af0*/  LOP3.LUT P0, RZ, R6, 0x1, RZ, 0xc0, !PT ;  /* 0x0000000106ff7812 */ /* 0x004ff6000780c0ff */
[----:B------:R-:W-:Y:S02]  /*4b00*/  @!UPT UIADD3 URZ, UPT, UPT, URZ, URZ, URZ ;  /* 0x000000fffffff290 */ /* 0x000fe4000fffe0ff */
[----:B----4-:R-:W-:Y:S01]  /*4b10*/  VOTEU.ANY UP2, P0 ;  /* 0x0000000000ff7886 */ /* 0x010fe20000040100 */
[----:B------:R-:W-:Y:S11]  /*4b20*/  PLOP3.LUT P0, PT, PT, PT, UP2, 0x80, 0x8 ;  /* 0x000000000008781c */ /* 0x000ff60003f0f028 */
[----:B------:R-:W-:Y:S02]  /*4b30*/  @!UPT UIADD3 URZ, UPT, UPT, URZ, URZ, URZ ;  /* 0x000000fffffff290 */ /* 0x000fe4000fffe0ff */
[----:B-1----:R-:W-:Y:S02]  /*4b40*/  @P0 SHF.R.U32.HI R0, RZ, 0x10, R5 ;  /* 0x00000010ff000819 */ /* 0x002fe40000011605 */
[----:B------:R-:W-:Y:S02]  /*4b50*/  @P0 MOV R2, R4 ;  /* 0x0000000400020202 */ /* 0x000fe40000000f00 */
[----:B------:R-:W-:Y:S01]  /*4b60*/  @P0 R2UR UR4, R0 ;  /* 0x00000000000402ca */ /* 0x000fe200000e0000 */
[----:B------:R-:W-:Y:S01]  /*4b70*/  VIADD R0, R8, 0xe0 ;  /* 0x000000e008007836 */ /* 0x000fe20000000000 */
[----:B------:R-:W-:Y:S02]  /*4b80*/  @P0 LOP3.LUT R4, R5, 0xffff, RZ, 0xc0, !PT ;  /* 0x0000ffff05040812 */ /* 0x000fe400078ec0ff */
[----:B------:R-:W-:Y:S02]  /*4b90*/  @P0 R2UR UR6, R2 ;  /* 0x00000000020602ca */ /* 0x000fe400000e0000 */
[----:B------:R-:W-:Y:S02]  /*4ba0*/  PRMT R0, RZ, 0x654, R0 ;  /* 0x00000654ff007816 */ /* 0x000fe40000000000 */
[----:B------:R-:W-:Y:S02]  /*4bb0*/  @P0 R2UR UR5, R4 ;  /* 0x00000000040502ca */ /* 0x000fe400000e0000 */
[----:B------:R1:W-:Y:S03]  /*4bc0*/  SYNCS.ARRIVE.TRANS64.RED.A1T0 RZ, [R0+URZ], RZ ;  /* 0x000000ff00ff79a7 */ /* 0x0003e600081004ff */
[----:B------:R-:W-:Y:S04]  /*4bd0*/  @UP2 UMOV UR38, UR4 ;  /* 0x0000000400262c82 */ /* 0x000fe80008000000 */
[----:B------:R-:W-:Y:S04]  /*4be0*/  @UP2 UMOV UR14, UR6 ;  /* 0x00000006000e2c82 */ /* 0x000fe80008000000 */
[----:B------:R-:W-:Y:S01]  /*4bf0*/  @UP2 UMOV UR13, UR5 ;  /* 0x00000005000d2c82 */ /* 0x000fe20008000000 */
[----:B------:R-:W-:Y:S05]  /*4c00*/  BRA.U !UP0, `(.L_x_91) ;  /* 0x0000000108c07547 */ /* 0x000fea000b800000 */
[----:B------:R-:W-:Y:S02]  /*4c10*/  UIMAD.WIDE.U32 UR18, UR13, UR51, URZ ;  /* 0x000000330d1272a5 */ /* 0x000fe4000f8e00ff */
[----:B------:R-:W-:Y:S02]  /*4c20*/  UP2UR UR16, UPR, URZ, 0x4 ;  /* 0x00000004ff107883 */ /* 0x000fe40008000000 */
[----:B------:R-:W-:Y:S02]  /*4c30*/  UISETP.NE.AND UP2, UPT, UR50, 0x1, UPT ;  /* 0x000000013200788c */ /* 0x000fe4000bf45270 */
[----:B------:R-:W-:Y:S02]  /*4c40*/  UIMAD.WIDE.U32 UR26, UR14, UR48, URZ ;  /* 0x000000300e1a72a5 */ /* 0x000fe4000f8e00ff */
[----:B------:R-:W-:Y:S02]  /*4c50*/  USEL UR4, UR39, UR53, !UP2 ;  /* 0x0000003527047287 */ /* 0x000fe4000d000000 */
[----:B------:R-:W-:Y:S02]  /*4c60*/  UISETP.NE.AND UP0, UPT, UR15, 0x1, UPT ;  /* 0x000000010f00788c */ /* 0x000fe4000bf05270 */
[----:B------:R-:W-:Y:S02]  /*4c70*/  UP2UR UR20, UPR, URZ, 0x2 ;  /* 0x00000002ff147883 */ /* 0x000fe40008000000 */
[----:B------:R-:W-:Y:S02]  /*4c80*/  UISETP.NE.AND UP1, UPT, UR45, 0x1, UPT ;  /* 0x000000012d00788c */ /* 0x000fe4000bf25270 */
[----:B---3--:R-:W-:Y:S02]  /*4c90*/  UIMAD.WIDE.U32 UR8, UR4, UR22, URZ ;  /* 0x00000016040872a5 */ /* 0x008fe4000f8e00ff */
[----:B------:R-:W-:Y:S01]  /*4ca0*/  USEL UR7, UR52, UR54, !UP0 ;  /* 0x0000003634077287 */ /* 0x000fe2000c000000 */
[----:B------:R-:W-:Y:S02]  /*4cb0*/  UMOV UR5, UR19 ;  /* 0x0000001300057c82 */ /* 0x000fe40008000000 */
[----:B------:R-:W-:Y:S02]  /*4cc0*/  USHF.R.U32.HI UR6, URZ, UR56, UR5 ;  /* 0x00000038ff067299 */ /* 0x000fe40008011605 */
[----:B------:R-:W-:Y:S02]  /*4cd0*/  UIMAD.WIDE.U32 UR10, UR7, UR22, URZ ;  /* 0x00000016070a72a5 */ /* 0x000fe4000f8e00ff */
[----:B------:R-:W-:Y:S02]  /*4ce0*/  USEL UR6, UR13, UR6, !UP2 ;  /* 0x000000060d067287 */ /* 0x000fe4000d000000 */
[----:B------:R-:W-:Y:S01]  /*4cf0*/  UISETP.NE.AND UP2, UPT, UR16, URZ, UPT ;  /* 0x000000ff1000728c */ /* 0x000fe2000bf45270 */
[----:B------:R-:W-:Y:S02]  /*4d00*/  UMOV UR5, UR27 ;  /* 0x0000001b00057c82 */ /* 0x000fe40008000000 */
[----:B------:R-:W-:Y:S03]  /*4d10*/  USHF.R.U32.HI UR12, URZ, UR49, UR5 ;  /* 0x00000031ff0c7299 */ /* 0x000fe60008011605 */
[----:B------:R-:W-:Y:S02]  /*4d20*/  UMOV UR5, UR9 ;  /* 0x0000000900057c82 */ /* 0x000fe40008000000 */
[----:B------:R-:W-:Y:S03]  /*4d30*/  @UP1 USHF.R.U32.HI UR4, URZ, UR23, UR5 ;  /* 0x00000017ff041299 */ /* 0x000fe60008011605 */
[----:B------:R-:W-:Y:S01]  /*4d40*/  UMOV UR5, UR11 ;  /* 0x0000000b00057c82 */ /* 0x000fe20008000000 */
[----:B------:R-:W-:Y:S02]  /*4d50*/  UIMAD UR4, UR45, UR4, URZ ;  /* 0x000000042d0472a4 */ /* 0x000fe4000f8e02ff */
[----:B------:R-:W-:Y:S02]  /*4d60*/  @UP1 USHF.R.U32.HI UR7, URZ, UR23, UR5 ;  /* 0x00000017ff071299 */ /* 0x000fe40008011605 */
[----:B------:R-:W-:Y:S02]  /*4d70*/  USEL UR5, UR14, UR12, !UP0 ;  /* 0x0000000c0e057287 */ /* 0x000fe4000c000000 */
[----:B------:R-:W-:Y:S02]  /*4d80*/  UIMAD.WIDE.U32 UR10, UR6, UR22, URZ ;  /* 0x00000016060a72a5 */ /* 0x000fe4000f8e00ff */
[----:B------:R-:W-:Y:S02]  /*4d90*/  UIMAD UR8, UR45, UR7, URZ ;  /* 0x000000072d0872a4 */ /* 0x000fe4000f8e02ff */
[----:B------:R-:W-:Y:S03]  /*4da0*/  UISETP.GE.AND UP0, UPT, UR6, UR4, UPT ;  /* 0x000000040600728c */ /* 0x000fe6000bf06270 */
[----:B------:R-:W-:Y:S01]  /*4db0*/  UMOV UR4, UR11 ;  /* 0x0000000b00047c82 */ /* 0x000fe20008000000 */
[----:B------:R-:W-:Y:S02]  /*4dc0*/  UISETP.GE.OR UP0, UPT, UR5, UR8, UP0 ;  /* 0x000000080500728c */ /* 0x000fe40008706670 */
[----:B------:R-:W-:Y:S02]  /*4dd0*/  USHF.R.U32.HI UR4, URZ, UR23, UR4 ;  /* 0x00000017ff047299 */ /* 0x000fe40008011604 */
[----:B------:R-:W-:Y:S02]  /*4de0*/  UIMAD.WIDE.U32 UR8, UR5, UR22, URZ ;  /* 0x00000016050872a5 */ /* 0x000fe4000f8e00ff */
[----:B------:R-:W-:Y:S04]  /*4df0*/  USEL UR10, UR6, UR4, !UP1 ;  /* 0x00000004060a7287 */ /* 0x000fe8000c800000 */
[----:B------:R-:W-:Y:S01]  /*4e00*/  UIADD3 UR11, UPT, UPT, -UR10, URZ, URZ ;  /* 0x000000ff0a0b7290 */ /* 0x000fe2000fffe1ff */
[----:B------:R-:W-:Y:S02]  /*4e10*/  @!UP0 UMOV UR4, UR9 ;  /* 0x0000000900048c82 */ /* 0x000fe40008000000 */
[----:B------:R-:W-:Y:S02]  /*4e20*/  @!UP0 USHF.R.U32.HI UR4, URZ, UR23, UR4 ;  /* 0x00000017ff048299 */ /* 0x000fe40008011604 */
[----:B------:R-:W-:Y:S02]  /*4e30*/  UIMAD UR8, UR45, UR11, UR6 ;  /* 0x0000000b2d0872a4 */ /* 0x000fe4000f8e0206 */
[----:B------:R-:W-:Y:S02]  /*4e40*/  @!UP0 USEL UR4, UR5, UR4, !UP1 ;  /* 0x0000000405048287 */ /* 0x000fe4000c800000 */
[----:B------:R-:W-:Y:S02]  /*4e50*/  UISETP.NE.AND UP1, UPT, UR20, URZ, UPT ;  /* 0x000000ff1400728c */ /* 0x000fe4000bf25270 */
[----:B------:R-:W-:Y:S02]  /*4e60*/  @!UP0 UIMAD UR7, UR7, UR8, UR4 ;  /* 0x00000008070782a4 */ /* 0x000fe4000f8e0204 */
[----:B------:R-:W-:Y:S02]  /*4e70*/  @!UP0 UIADD3 UR9, UPT, UPT, UR10, -UR4, URZ ;  /* 0x800000040a098290 */ /* 0x000fe4000fffe0ff */
[----:B------:R-:W-:Y:S02]  /*4e80*/  UIADD3 UR8, UPT, UPT, -UR6, URZ, URZ ;  /* 0x000000ff06087290 */ /* 0x000fe4000fffe1ff */
[----:B------:R-:W-:Y:S02]  /*4e90*/  UIADD3 UR4, UPT, UPT, -UR5, URZ, URZ ;  /* 0x000000ff05047290 */ /* 0x000fe4000fffe1ff */
[----:B------:R-:W-:Y:S03]  /*4ea0*/  @!UP0 UIMAD UR6, UR9, UR45, UR5 ;  /* 0x0000002d090682a4 */ /* 0x000fe6000f8e0205 */
[----:B------:R-:W-:Y:S01]  /*4eb0*/  @!UP0 UMOV UR5, UR7 ;  /* 0x0000000700058c82 */ /* 0x000fe20008000000 */
[----:B------:R-:W-:Y:S02]  /*4ec0*/  UIMAD UR7, UR15, UR4, UR14 ;  /* 0x000000040f0772a4 */ /* 0x000fe4000f8e020e */
[----:B------:R-:W-:Y:S02]  /*4ed0*/  UIMAD UR4, UR50, UR8, UR13 ;  /* 0x00000008320472a4 */ /* 0x000fe4000f8e020d */
[----:B------:R-:W-:Y:S02]  /*4ee0*/  UIMAD UR14, UR5, UR15, UR7 ;  /* 0x0000000f050e72a4 */ /* 0x000fe4000f8e0207 */
[----:B------:R-:W-:Y:S11]  /*4ef0*/  UIMAD UR13, UR6, UR50, UR4 ;  /* 0x00000032060d72a4 */ /* 0x000ff6000f8e0204 */
[----:B------:R-:W-:Y:S01]  /*4f00*/  @!UPT UIADD3 URZ, UPT, UPT, URZ, URZ, URZ ;  /* 0x000000fffffff290 */ /* 0x000fe2000fffe0ff */
.L_x_91:
[----:B------:R-:W2:Y:S01]  /*4f10*/  @!UP4 LDCU.128 UR8, c[0x0][0xb10] ;  /* 0x00016200ff08c7ac */ /* 0x000ea20008000c00 */
[----:B------:R-:W-:Y:S01]  /*4f20*/  IMAD.MOV.U32 R5, RZ, RZ, 0x1 ;  /* 0x00000001ff057424 */ /* 0x000fe200078e00ff */
[----:B------:R-:W-:Y:S04]  /*4f30*/  ISETP.NE.U32.AND P0, PT, RZ, UR46, PT ;  /* 0x0000002eff007c0c */ /* 0x000fe8000bf05070 */
[----:B------:R-:W-:Y:S01]  /*4f40*/  ISETP.NE.AND.EX P0, PT, RZ, UR47, PT, P0 ;  /* 0x0000002fff007c0c */ /* 0x000fe2000bf05300 */
[----:B------:R-:W4:Y:S01]  /*4f50*/  @!UP4 LDCU UR5, c[0x0][0xb0c] ;  /* 0x00016180ff05c7ac */ /* 0x000f220008000800 */
[----:B------:R-:W-:Y:S01]  /*4f60*/  SHF.L.U32 R5, R5, 0x1f, RZ ;  /* 0x0000001f05057819 */ /* 0x000fe200000006ff */
[----:B------:R-:W-:Y:S02]  /*4f70*/  USHF.L.U32 UR43, UR32, 0x7, URZ ;  /* 0x00000007202b7899 */ /* 0x000fe400080006ff */
[----:B------:R-:W-:Y:S02]  /*4f80*/  USHF.L.U32 UR42, UR34, 0x7, URZ ;  /* 0x00000007222a7899 */ /* 0x000fe400080006ff */
[----:B--2---:R-:W-:Y:S07]  /*4f90*/  UIMAD.WIDE.U32 UR6, UR14, UR8, URZ ;  /* 0x000000080e0672a5 */ /* 0x004fee000f8e00ff */
[----:B------:R-:W-:Y:S01]  /*4fa0*/  @!UP4 UMOV UR4, UR7 ;  /* 0x000000070004cc82 */ /* 0x000fe20008000000 */
[----:B----4-:R-:W-:Y:S02]  /*4fb0*/  @!UP4 UISETP.NE.AND UP0, UPT, UR5, 0x1, UPT ;  /* 0x000000010500c88c */ /* 0x010fe4000bf05270 */
[----:B------:R-:W-:Y:S02]  /*4fc0*/  @!UP4 USHF.R.U32.HI UR4, URZ, UR9, UR4 ;  /* 0x00000009ff04c299 */ /* 0x000fe40008011604 */
[----:B------:R-:W-:Y:S02]  /*4fd0*/  UIMAD.WIDE.U32 UR6, UR13, UR11, URZ ;  /* 0x0000000b0d0672a5 */ /* 0x000fe4000f8e00ff */
[----:B------:R-:W-:Y:S02]  /*4fe0*/  @!UP4 USEL UR8, UR14, UR4, !UP0 ;  /* 0x000000040e08c287 */ /* 0x000fe4000c000000 */
[----:B------:R-:W-:Y:S03]  /*4ff0*/  @!UP4 UISETP.NE.AND UP0, UPT, UR10, 0x1, UPT ;  /* 0x000000010a00c88c */ /* 0x000fe6000bf05270 */
[----:B------:R-:W-:Y:S02]  /*5000*/  @!UP4 UMOV UR6, UR7 ;  /* 0x000000070006cc82 */ /* 0x000fe40008000000 */
[----:B------:R-:W2:Y:S02]  /*5010*/  @!UP4 LDCU UR4, c[0x0][0xb20] ;  /* 0x00016400ff04c7ac */ /* 0x000ea40008000800 */
[----:B--2---:R-:W-:Y:S04]  /*5020*/  @!UP4 USHF.R.U32.HI UR6, URZ, UR4, UR6 ;  /* 0x00000004ff06c299 */ /* 0x004fe80008011606 */
[----:B------:R-:W-:Y:S04]  /*5030*/  @!UP4 USEL UR6, UR13, UR6, !UP0 ;  /* 0x000000060d06c287 */ /* 0x000fe8000c000000 */
[----:B------:R-:W-:Y:S02]  /*5040*/  @!UP4 UIADD3 UR4, UPT, UPT, -UR8, UR6, URZ ;  /* 0x000000060804c290 */ /* 0x000fe4000fffe1ff */
[----:B------:R-:W-:Y:S02]  /*5050*/  @!UP4 UIADD3 UR6, UPT, UPT, UR8, -UR6, URZ ;  /* 0x800000060806c290 */ /* 0x000fe4000fffe0ff */
[----:B------:R-:W-:Y:S02]  /*5060*/  @!UP4 UIMAD UR14, UR4, UR5, UR14 ;  /* 0x00000005040ec2a4 */ /* 0x000fe4000f8e020e */
[----:B------:R-:W-:Y:S01]  /*5070*/  @!UP4 UIMAD UR13, UR6, UR10, UR13 ;  /* 0x0000000a060dc2a4 */ /* 0x000fe2000f8e020d */
[----:B------:R-:W-:Y:S11]  /*5080*/  BRA.U UP3, `(.L_x_92) ;  /* 0x0000000103107547 */ /* 0x000ff6000b800000 */
[----:B------:R-:W-:Y:S04]  /*5090*/  MOV R2, UR55 ;  /* 0x0000003700027c02 */ /* 0x000fe80008000f00 */
[----:B------:R-:W-:Y:S04]  /*50a0*/  SHF.L.U32 R2, R2, 0x1f, RZ ;  /* 0x0000001f02027819 */ /* 0x000fe800000006ff */
[----:B------:R-:W2:Y:S02]  /*50b0*/  SYNCS.PHASECHK.TRANS64.TRYWAIT P1, [UR21+0xc8], R2 ;  /* 0x0000c802ff0075a7 */ /* 0x000ea40008021115 */
[----:B--2---:R-:W-:Y:S05]  /*50c0*/  @!P1 BRA `(.L_x_93) ;  /* 0x0000007400e09947 */ /* 0x004fea0003800000 */
.L_x_92:
[----:B------:R-:W-:Y:S05]  /*50d0*/  BRA.U !UP5, `(.L_x_94) ;  /* 0x000000010d387547 */ /* 0x000fea000b800000 */
[----:B------:R-:W-:Y:S01]  /*50e0*/  UPLOP3.LUT UP1, UPT, UPT, UPT, UP6, 0x80, 0x8 ;  /* 0x000000000008789c */ /* 0x000fe20003f2f060 */
[----:B-1----:R-:W-:Y:S01]  /*50f0*/  HFMA2 R0, -RZ, RZ, 0, 5.9604644775390625e-08 ;  /* 0x00000001ff007431 */ /* 0x002fe200000001ff */
[----:B------:R-:W1:Y:S01]  /*5100*/  LDCU.64 UR8, c[0x0][0x358] ;  /* 0x00006b00ff0877ac */ /* 0x000e620008000a00 */
[----:B------:R-:W-:Y:S03]  /*5110*/  IMAD.MOV.U32 R52, RZ, RZ, 0x1 ;  /* 0x00000001ff347424 */ /* 0x000fe600078e00ff */
[----:B------:R-:W-:Y:S05]  /*5120*/  PLOP3.LUT P1, PT, PT, PT, UP1, 0x80, 0x8 ;  /* 0x000000000008781c */ /* 0x000fea0003f2f018 */
[----:B------:R-:W2:Y:S01]  /*5130*/  @UP1 LDCU.64 UR4, c[0x0][0x888] ;  /* 0x00011100ff0417ac */ /* 0x000ea20008000a00 */
[----:B------:R-:W-:Y:S07]  /*5140*/  @UP1 UIMAD UR6, UR36, UR46, URZ ;  /* 0x0000002e240612a4 */ /* 0x000fee000f8e02ff */
[----:B------:R-:W-:Y:S01]  /*5150*/  @!P1 PRMT R52, R0, 0x7610, R52 ;  /* 0x0000761000349816 */ /* 0x000fe20000000034 */
[----:B--2---:R-:W-:Y:S06]  /*5160*/  @UP1 UIMAD.WIDE UR4, UR6, 0x4, UR4 ;  /* 0x00000004060418a5 */ /* 0x004fec000f8e0204 */
[----:B------:R-:W-:Y:S01]  /*5170*/  IMAD.U32 R6, RZ, RZ, UR4 ;  /* 0x00000004ff067e24 */ /* 0x000fe2000f8e00ff */
[----:B------:R-:W-:Y:S04]  /*5180*/  MOV R7, UR5 ;  /* 0x0000000500077c02 */ /* 0x000fe80008000f00 */
[----:B------:R-:W2:Y:S01]  /*5190*/  @!UP1 LDCU UR4, c[0x0][0x880] ;  /* 0x00011000ff0497ac */ /* 0x000ea20008000800 */
[----:B-1---5:R4:W5:Y:S02]  /*51a0*/  @P1 LDG.E R27, desc[UR8][R6.64] ;  /* 0x00000008061b1981 */ /* 0x022964000c1e1900 */
[----:B--2-4-:R-:W-:Y:S07]  /*51b0*/  @!P1 IMAD.U32 R27, RZ, RZ, UR4 ;  /* 0x00000004ff1b9e24 */ /* 0x014fee000f8e00ff */
.L_x_94:
[----:B-----5:R-:W-:Y:S01]  /*51c0*/  @!P0 FSETP.EQ.AND P2, PT, R27, RZ, PT ;  /* 0x000000ff1b00820b */ /* 0x020fe20003f42000 */
[----:B------:R-:W-:Y:S01]  /*51d0*/  @!UPT UIADD3 URZ, UPT, UPT, URZ, URZ, URZ ;  /* 0x000000fffffff290 */ /* 0x000fe2000fffe0ff */
[----:B------:R-:W-:Y:S11]  /*51e0*/  @!P0 BRA `(.L_x_95) ;  /* 0x0000000000148947 */ /* 0x000ff60003800000 */
[----:B------:R-:W-:Y:S02]  /*51f0*/  LOP3.LUT P0, RZ, R52, 0xff, RZ, 0xc0, !PT ;  /* 0x000000ff34ff7812 */ /* 0x000fe4000780c0ff */
[----:B------:R-:W-:Y:S04]  /*5200*/  PLOP3.LUT P2, PT, PT, PT, UP1, 0x80, 0x8 ;  /* 0x000000000008781c */ /* 0x000fe80003f4f018 */
[----:B------:R-:W-:Y:S07]  /*5210*/  PLOP3.LUT P2, PT, P2, PT, PT, 0x8, 0x80 ;  /* 0x000000000080781c */ /* 0x000fee000174e170 */
[----:B------:R-:W-:Y:S11]  /*5220*/  @P0 FSETP.EQ.AND P2, PT, R27, RZ, PT ;  /* 0x000000ff1b00020b */ /* 0x000ff60003f42000 */
[----:B------:R-:W-:Y:S02]  /*5230*/  @!UPT UIADD3 URZ, UPT, UPT, URZ, URZ, URZ ;  /* 0x000000fffffff290 */ /* 0x000fe4000fffe0ff */
.L_x_95:
[----:B------:R-:W2:Y:S01]  /*5240*/  SYNCS.PHASECHK.TRANS64.TRYWAIT P0, [UR21+0xa0], R5 ;  /* 0x0000a005ff0075a7 */ /* 0x000ea20008001115 */
[----:B------:R-:W-:Y:S04]  /*5250*/  ELECT P1, URZ, PT ;  /* 0x0000000000ff782f */ /* 0x000fe80003820000 */
[----:B------:R-:W-:Y:S01]  /*5260*/  PLOP3.LUT P1, PT, P2, P1, PT, 0xf2, 0x2f ;  /* 0x00000000002f781c */ /* 0x000fe20001723e72 */
[----:B------:R-:W-:Y:S01]  /*5270*/  @!UPT UIADD3 URZ, UPT, UPT, URZ, URZ, URZ ;  /* 0x000000fffffff290 */ /* 0x000fe2000fffe0ff */
[----:B--2---:R-:W-:Y:S11]  /*5280*/  @!P0 BRA `(.L_x_96) ;  /* 0x0000007400888947 */ /* 0x004ff60003800000 */
.L_x_230:
[----:B-1----:R-:W-:Y:S01]  /*5290*/  @!P1 IADD3 R2, P0, PT, R12, 0x580, RZ ;  /* 0x000005800c029810 */ /* 0x002fe20007f1e0ff */
[----:B------:R-:W-:Y:S01]  /*52a0*/  VOTEU.ALL UP0, P1 ;  /* 0x0000000000ff7886 */ /* 0x000fe20000800000 */
[----:B------:R-:W-:Y:S01]  /*52b0*/  UMOV UR6, 0x0 ;  /* 0x0000000000067882 */ /* 0x000fe20000000000 */
[----:B------:R-:W-:Y:S01]  /*52c0*/  UMOV UR7, 0x10000000 ;  /* 0x1000000000077882 */ /* 0x000fe20000000000 */
[----:B------:R-:W-:Y:S01]  /*52d0*/  @!P1 R2UR UR5, R2 ;  /* 0x00000000020592ca */ /* 0x000fe200000e0000 */
[----:B------:R-:W-:Y:S01]  /*52e0*/  @!P1 IMAD.X R0, RZ, RZ, R13, P0 ;  /* 0x000000ffff009224 */ /* 0x000fe200000e060d */
[----:B------:R-:W-:Y:S01]  /*52f0*/  @!UP0 UIADD3 UR40, UPT, UPT, UR21, 0x200, URZ ;  /* 0x0000020015288890 */ /* 0x000fe2000fffe0ff */
[----:B------:R-:W-:Y:S01]  /*5300*/  VOTEU.ALL UP0, P1 ;  /* 0x0000000000ff7886 */ /* 0x000fe20000800000 */
[----:B------:R-:W-:Y:S02]  /*5310*/  UMOV UR44, UR36 ;  /* 0x00000024002c7c82 */ /* 0x000fe40008000000 */
[----:B------:R-:W-:Y:S01]  /*5320*/  @!P1 R2UR UR4, R0 ;  /* 0x00000000000492ca */ /* 0x000fe200000e0000 */
[----:B------:R-:W-:Y:S06]  /*5330*/  @!P1 IMAD.MOV.U32 R0, RZ, RZ, 0x2000 ;  /* 0x00002000ff009424 */ /* 0x000fec00078e00ff */
[----:B------:R-:W-:Y:S06]  /*5340*/  IMAD.U32 R6, RZ, RZ, UR5 ;  /* 0x00000005ff067e24 */ /* 0x000fec000f8e00ff */
[----:B------:R-:W-:Y:S01]  /*5350*/  IMAD.U32 R7, RZ, RZ, UR4 ;  /* 0x00000004ff077e24 */ /* 0x000fe2000f8e00ff */
[----:B------:R-:W-:Y:S04]  /*5360*/  @!P1 R2UR UR4, R6 ;  /* 0x00000000060492ca */ /* 0x000fe800000e0000 */
[----:B------:R-:W-:Y:S11]  /*5370*/  @!P1 R2UR UR5, R7 ;  /* 0x00000000070592ca */ /* 0x000ff600000e0000 */
[----:B------:R-:W-:Y:S02]  /*5380*/  @!UPT UIADD3 URZ, UPT, UPT, URZ, URZ, URZ ;  /* 0x000000fffffff290 */ /* 0x000fe4000fffe0ff */
[----:B------:R1:W-:Y:S01]  /*5390*/  @!UP0 UTMALDG.3D [UR40], [UR4], desc[UR6] ;  /* 0x00000628040085b4 */ /* 0x0003e20008011000 */
[----:B------:R1:W-:Y:S01]  /*53a0*/  @!P1 SYNCS.ARRIVE.TRANS64.RED.A0TR RZ, [UR21+0x80], R0 ;  /* 0x00008000ffff99a7 */ /* 0x0003e20008300415 */
[----:B------:R-:W-:Y:S01]  /*53b0*/  SYNCS.ARRIVE.TRANS64.RED.A1T0 RZ, [UR37], RZ ;  /* 0x000000ffffff79a7 */ /* 0x000fe20008100425 */
[----:B------:R-:W2:Y:S02]  /*53c0*/  SYNCS.PHASECHK.TRANS64.TRYWAIT P0, [UR21+0xa8], R5 ;  /* 0x0000a805ff0075a7 */ /* 0x000ea40008001115 */
[----:B-12---:R-:W-:Y:S05]  /*53d0*/  @!P0 BRA `(.L_x_97) ;  /* 0x00000074004c8947 */ /* 0x006fea0003800000 */
.L_x_232:
[----:B------:R-:W-:Y:S01]  /*53e0*/  @!P1 IADD3 R2, P0, PT, R12, 0x580, RZ ;  /* 0x000005800c029810 */ /* 0x000fe20007f1e0ff */
[----:B------:R-:W-:Y:S01]  /*53f0*/  VOTEU.ALL UP0, P1 ;  /* 0x0000000000ff7886 */ /* 0x000fe20000800000 */
[----:B------:R-:W-:Y:S01]  /*5400*/  UMOV UR6, 0x0 ;  /* 0x0000000000067882 */ /* 0x000fe20000000000 */
[----:B------:R-:W-:Y:S01]  /*5410*/  UMOV UR7, 0x10000000 ;  /* 0x1000000000077882 */ /* 0x000fe20000000000 */
[----:B------:R-:W-:Y:S01]  /*5420*/  @!P1 R2UR UR5, R2 ;  /* 0x00000000020592ca */ /* 0x000fe200000e0000 */
[----:B-1----:R-:W-:Y:S01]  /*5430*/  @!P1 IMAD.X R0, RZ, RZ, R13, P0 ;  /* 0x000000ffff009224 */ /* 0x002fe200000e060d */
[----:B------:R-:W-:Y:S02]  /*5440*/  @!UP0 UIADD3 UR34, UPT, UPT, UR42, 0x10, URZ ;  /* 0x000000102a228890 */ /* 0x000fe4000fffe0ff */
[----:B------:R-:W-:Y:S02]  /*5450*/  @!UP0 UIADD3 UR32, UPT, UPT, UR21, 0x2200, URZ ;  /* 0x0000220015208890 */ /* 0x000fe4000fffe0ff */
[----:B------:R-:W-:Y:S01]  /*5460*/  @!P1 R2UR UR4, R0 ;  /* 0x00000000000492ca */ /* 0x000fe200000e0000 */
[----:B------:R-:W-:Y:S01]  /*5470*/  VOTEU.ALL UP0, P1 ;  /* 0x0000000000ff7886 */ /* 0x000fe20000800000 */
[----:B------:R-:W-:Y:S01]  /*5480*/  @!P1 IMAD.MOV.U32 R0, RZ, RZ, 0x2000 ;  /* 0x00002000ff009424 */ /* 0x000fe200078e00ff */
[----:B------:R-:W-:Y:S04]  /*5490*/  UMOV UR35, UR43 ;  /* 0x0000002b00237c82 */ /* 0x000fe80008000000 */
        /* <DEDUP_REMOVED lines=10> */
.L_x_234:
        /* <DEDUP_REMOVED lines=11> */
[----:B------:R-:W-:Y:S01]  /*55f0*/  UMOV UR27, UR43 ;  /* 0x0000002b001b7c82 */ /* 0x000fe20008000000 */
[----:B------:R-:W-:Y:S03]  /*5600*/  UMOV UR28, UR36 ;  /* 0x00000024001c7c82 */ /* 0x000fe60008000000 */
        /* <DEDUP_REMOVED lines=10> */
.L_x_236:
[----:B------:R-:W-:Y:S01]  /*56b0*/  @!P1 IADD3 R2, P0, PT, R12, 0x580, RZ ;  /* 0x000005800c029810 */ /* 0x000fe20007f1e0ff */
[----:B------:R-:W-:Y:S01]  /*56c0*/  VOTEU.ALL UP0, P1 ;  /* 0x0000000000ff7886 */ /* 0x000fe20000800000 */
[----:B------:R-:W-:Y:S01]  /*56d0*/  UMOV UR6, 0x0 ;  /* 0x0000000000067882 */ /* 0x000fe20000000000 */
[----:B------:R-:W-:Y:S01]  /*56e0*/  UMOV UR7, 0x10000000 ;  /* 0x1000000000077882 */ /* 0x000fe20000000000 */
[----:B------:R-:W-:Y:S01]  /*56f0*/  @!P1 R2UR UR5, R2 ;  /* 0x00000000020592ca */ /* 0x000fe200000e0000 */
[----:B-1----:R-:W-:Y:S01]  /*5700*/  @!P1 IMAD.X R0, RZ, RZ, R13, P0 ;  /* 0x000000ffff009224 */ /* 0x002fe200000e060d */
[----:B------:R-:W-:Y:S01]  /*5710*/  @!UP0 UIADD3 UR18, UPT, UPT, UR42, 0x30, URZ ;  /* 0x000000302a128890 */ /* 0x000fe2000fffe0ff */
[----:B------:R-:W-:Y:S01]  /*5720*/  SHF.L.U32 R4, RZ, 0x1f, RZ ;  /* 0x0000001fff047819 */ /* 0x000fe200000006ff */
        /* <DEDUP_REMOVED lines=16> */
.L_x_238:
        /* <DEDUP_REMOVED lines=12> */
[----:B------:R-:W-:Y:S01]  /*58f0*/  UMOV UR11, UR43 ;  /* 0x0000002b000b7c82 */ /* 0x000fe20008000000 */
[----:B------:R-:W-:Y:S02]  /*5900*/  UMOV UR12, UR36 ;  /* 0x00000024000c7c82 */ /* 0x000fe40008000000 */
        /* <DEDUP_REMOVED lines=10> */
.L_x_240:
        /* <DEDUP_REMOVED lines=24> */
.L_x_242:
[----:B------:R-:W-:Y:S01]  /*5b30*/  @!P1 IADD3 R2, P0, PT, R12, 0x580, RZ ;  /* 0x000005800c029810 */ /* 0x000fe20007f1e0ff */
[----:B------:R-:W-:Y:S01]  /*5b40*/  VOTEU.ALL UP0, P1 ;  /* 0x0000000000ff7886 */ /* 0x000fe20000800000 */
[----:B------:R-:W-:Y:S01]  /*5b50*/  UMOV UR6, 0x0 ;  /* 0x0000000000067882 */ /* 0x000fe20000000000 */
[----:B------:R-:W-:Y:S01]  /*5b60*/  UMOV UR7, 0x10000000 ;  /* 0x1000000000077882 */ /* 0x000fe20000000000 */
[----:B------:R-:W-:Y:S01]  /*5b70*/  @!P1 R2UR UR5, R2 ;  /* 0x00000000020592ca */ /* 0x000fe200000e0000 */
[----:B-1----:R-:W-:Y:S01]  /*5b80*/  @!P1 IMAD.X R0, RZ, RZ, R13, P0 ;  /* 0x000000ffff009224 */ /* 0x002fe200000e060d */
[----:B------:R-:W-:Y:S01]  /*5b90*/  @!UP0 UIADD3 UR10, UPT, UPT, UR42, 0x60, URZ ;  /* 0x000000602a0a8890 */ /* 0x000fe2000fffe0ff */
[----:B------:R-:W-:Y:S01]  /*5ba0*/  VIADD R10, R10, 0x1 ;  /* 0x000000010a0a7836 */ /* 0x000fe20000000000 */
        /* <DEDUP_REMOVED lines=17> */
.L_x_244:
[----:B------:R-:W-:Y:S01]  /*5cc0*/  @!P1 IADD3 R2, P0, PT, R12, 0x580, RZ ;  /* 0x000005800c029810 */ /* 0x000fe20007f1e0ff */
[----:B------:R-:W-:Y:S01]  /*5cd0*/  VOTEU.ALL UP0, P1 ;  /* 0x0000000000ff7886 */ /* 0x000fe20000800000 */
[----:B------:R-:W-:Y:S01]  /*5ce0*/  UMOV UR6, 0x0 ;  /* 0x0000000000067882 */ /* 0x000fe20000000000 */
[----:B------:R-:W-:Y:S01]  /*5cf0*/  UMOV UR7, 0x10000000 ;  /* 0x1000000000077882 */ /* 0x000fe20000000000 */
[----:B------:R-:W-:Y:S01]  /*5d00*/  @!P1 R2UR UR5, R2 ;  /* 0x00000000020592ca */ /* 0x000fe200000e0000 */
[----:B-1----:R-:W-:Y:S01]  /*5d10*/  @!P1 IMAD.X R0, RZ, RZ, R13, P0 ;  /* 0x000000ffff009224 */ /* 0x002fe200000e060d */
[----:B------:R-:W-:Y:S01]  /*5d20*/  @!UP0 UIADD3 UR10, UPT, UPT, UR42, 0x70, URZ ;  /* 0x000000702a0a8890 */ /* 0x000fe2000fffe0ff */
[----:B------:R-:W-:Y:S01]  /*5d30*/  R2UR UR18, R54 ;  /* 0x00000000361272ca */ /* 0x000fe200000e0000 */
[----:B------:R-:W-:Y:S01]  /*5d40*/  @!UP0 UIADD3 UR8, UPT, UPT, UR21, 0x6200, URZ ;  /* 0x0000620015088890 */ /* 0x000fe2000fffe0ff */
[----:B------:R-:W-:Y:S01]  /*5d50*/  R2UR UR16, R55 ;  /* 0x00000000371072ca */ /* 0x000fe200000e0000 */
[----:B------:R-:W-:Y:S01]  /*5d60*/  VOTEU.ALL UP0, P1 ;  /* 0x0000000000ff7886 */ /* 0x000fe20000800000 */
[----:B------:R-:W-:Y:S01]  /*5d70*/  @!P1 R2UR UR4, R0 ;  /* 0x00000000000492ca */ /* 0x000fe200000e0000 */
[----:B------:R-:W-:Y:S01]  /*5d80*/  UMOV UR9, UR17 ;  /* 0x0000001100097c82 */ /* 0x000fe20008000000 */
[----:B------:R-:W-:Y:S01]  /*5d90*/  UMOV UR11, UR43 ;  /* 0x0000002b000b7c82 */ /* 0x000fe20008000000 */
[----:B------:R-:W-:Y:S01]  /*5da0*/  UMOV UR12, UR36 ;  /* 0x00000024000c7c82 */ /* 0x000fe20008000000 */
[C---:B------:R-:W-:Y:S01]  /*5db0*/  ISETP.NE.AND P0, PT, R10.reuse, 0x2, PT ;  /* 0x000000020a00780c */ /* 0x040fe20003f05270 */
[----:B------:R-:W-:Y:S01]  /*5dc0*/  UMOV UR36, UR38 ;  /* 0x0000002600247c82 */ /* 0x000fe20008000000 */
[----:B------:R-:W-:Y:S01]  /*5dd0*/  IMAD.U32 R6, RZ, RZ, UR5 ;  /* 0x00000005ff067e24 */ /* 0x000fe2000f8e00ff */
[----:B------:R-:W-:Y:S01]  /*5de0*/  UPLOP3.LUT UP3, UPT, UPT, UPT, UPT, 0x80, 0x8 ;  /* 0x000000000008789c */ /* 0x000fe20003f6f070 */
[----:B------:R-:W-:Y:S01]  /*5df0*/  SEL R0, RZ, 0x1, P0 ;  /* 0x00000001ff007807 */ /* 0x000fe20000000000 */
[----:B------:R-:W-:Y:S01]  /*5e00*/  UIADD3 UR34, UPT, UPT, UR13, UR18, URZ ;  /* 0x000000120d227290 */ /* 0x000fe2000fffe0ff */
[----:B------:R-:W-:Y:S01]  /*5e10*/  SEL R10, R10, RZ, P0 ;  /* 0x000000ff0a0a7207 */ /* 0x000fe20000000000 */
[----:B------:R-:W-:Y:S01]  /*5e20*/  UIADD3 UR32, UPT, UPT, UR14, UR16, URZ ;  /* 0x000000100e207290 */ /* 0x000fe2000fffe0ff */
[----:B------:R-:W-:Y:S01]  /*5e30*/  LOP3.LUT R9, R9, R0, RZ, 0x3c, !PT ;  /* 0x0000000009097212 */ /* 0x000fe200078e3cff */
[----:B------:R-:W-:Y:S01]  /*5e40*/  IMAD.U32 R7, RZ, RZ, UR4 ;  /* 0x00000004ff077e24 */ /* 0x000fe2000f8e00ff */
[----:B------:R-:W-:Y:S04]  /*5e50*/  @!P1 R2UR UR4, R6 ;  /* 0x00000000060492ca */ /* 0x000fe800000e0000 */
[----:B------:R-:W-:Y:S11]  /*5e60*/  @!P1 R2UR UR5, R7 ;  /* 0x00000000070592ca */ /* 0x000ff600000e0000 */
[----:B------:R-:W-:Y:S02]  /*5e70*/  @!UPT UIADD3 URZ, UPT, UPT, URZ, URZ, URZ ;  /* 0x000000fffffff290 */ /* 0x000fe4000fffe0ff */
[----:B------:R1:W-:Y:S01]  /*5e80*/  @!UP0 UTMALDG.3D [UR8], [UR4], desc[UR6] ;  /* 0x00000608040085b4 */ /* 0x0003e20008011000 */
[----:B------:R1:W-:Y:S01]  /*5e90*/  @!P1 SYNCS.ARRIVE.TRANS64.RED.A0TR RZ, [UR21+0x98], R3 ;  /* 0x00009803ffff99a7 */ /* 0x0003e20008300415 */
[----:B------:R-:W-:Y:S01]  /*5ea0*/  SYNCS.ARRIVE.TRANS64.RED.A1T0 RZ, [UR29], RZ ;  /* 0x000000ffffff79a7 */ /* 0x000fe2000810041d */
[----:B------:R-:W-:Y:S05]  /*5eb0*/  BRA.U UP2, `(.L_x_104) ;  /* 0xffffffe902d87547 */ /* 0x000fea000b83ffff */
[----:B------:R-:W2:Y:S02]  /*5ec0*/  SYNCS.PHASECHK.TRANS64.TRYWAIT P0, [UR21+0xa0], R5 ;  /* 0x0000a005ff0075a7 */ /* 0x000ea40008001115 */
[----:B--2---:R-:W-:Y:S05]  /*5ed0*/  @!P0 BRA `(.L_x_105) ;  /* 0x0000006c00348947 */ /* 0x004fea0003800000 */
.L_x_246:
[----:B------:R-:W4:Y:S02]  /*5ee0*/  SYNCS.PHASECHK.TRANS64.TRYWAIT P0, [UR21+0xa8], R5 ;  /* 0x0000a805ff0075a7 */ /* 0x000f240008001115 */
[----:B----4-:R-:W-:Y:S05]  /*5ef0*/  @!P0 BRA `(.L_x_106) ;  /* 0x0000006c00448947 */ /* 0x010fea0003800000 */
.L_x_248:
[----:B------:R-:W4:Y:S01]  /*5f00*/  SYNCS.PHASECHK.TRANS64.TRYWAIT P0, [UR21+0xb0], R5 ;  /* 0x0000b005ff0075a7 */ /* 0x000f220008001115 */
[----:B--2---:R-:W-:Y:S01]  /*5f10*/  HFMA2 R0, -RZ, RZ, 0, 5.9604644775390625e-08 ;  /* 0x00000001ff007431 */ /* 0x004fe200000001ff */
[----:B----4-:R-:W-:Y:S06]  /*5f20*/  @!P0 BRA `(.L_x_107) ;  /* 0x0000006c00508947 */ /* 0x010fec0003800000 */
.L_x_250:
[----:B--2---:R-:W-:Y:S02]  /*5f30*/  MOV R2, UR21 ;  /* 0x0000001500027c02 */ /* 0x004fe40008000f00 */
[----:B------:R-:W-:-:S07]  /*5f40*/  SHF.L.U32 R0, R0, 0x1f, RZ ;  /* 0x0000001f00007819 */ /* 0x000fce00000006ff */
.L_x_108:
[----:B--2---:R2:W4:Y:S02]  /*5f50*/  SYNCS.PHASECHK.TRANS64.TRYWAIT P0, [R2+URZ+0xb8], R0 ;  /* 0x0000b800020075a7 */ /* 0x00452400080011ff */
[----:B----4-:R-:W-:Y:S05]  /*5f60*/  @!P0 NANOSLEEP.SYNCS 0x989680 ;  /* 0x009896800000895d */ /* 0x010fea0003900000 */
[----:B------:R-:W4:Y:S02]  /*5f70*/  @!P0 SYNCS.PHASECHK.TRANS64 P0, [R2+URZ+0xb8], R0 ;  /* 0x0000b800020085a7 */ /* 0x000f2400080010ff */
[----:B-1-34-:R-:W-:Y:S05]  /*5f80*/  @P0 EXIT ;  /* 0x000000000000094d */ /* 0x01afea0003800000 */
[----:B------:R-:W-:Y:S05]  /*5f90*/  BRA `(.L_x_108) ;  /* 0xfffffffc00ec7947 */ /* 0x000fea000383ffff */
.L_x_89:
[----:B------:R-:W-:-:S06]  /*5fa0*/  UISETP.GE.AND UP0, UPT, UR20, 0x4, UPT ;  /* 0x000000041400788c */ /* 0x000fcc000bf06270 */
[----:B------:R-:W-:-:S13]  /*5fb0*/  PLOP3.LUT P0, PT, PT, PT, UP0, 0x80, 0x8 ;  /* 0x000000000008781c */ /* 0x000fda0003f0f008 */
[----:B-1----:R-:W-:Y:S05]  /*5fc0*/  @!P0 EXIT ;  /* 0x000000000000894d */ /* 0x002fea0003800000 */
[----:B------:R-:W1:Y:S08]  /*5fd0*/  S2UR UR4, SR_CgaCtaId ;  /* 0x00000000000479c3 */ /* 0x000e700000008800 */
[----:B------:R-:W-:Y:S01]  /*5fe0*/  BAR.SYNC.DEFER_BLOCKING 0x6, 0xa0 ;  /* 0x0182800000007b1d */ /* 0x000fe20000010000 */
[C---:B------:R-:W-:Y:S01]  /*5ff0*/  IMAD.SHL.U32 R2, R66.reuse, 0x10, RZ ;  /* 0x0000001042027824 */ /* 0x040fe200078e00ff */
[C---:B------:R-:W-:Y:S01]  /*6000*/  SHF.L.U32 R23, R66.reuse, 0x10, RZ ;  /* 0x0000001042177819 */ /* 0x040fe200000006ff */
[C---:B------:R-:W-:Y:S01]  /*6010*/  IMAD.SHL.U32 R65, R66.reuse, 0x2, RZ ;  /* 0x0000000242417824 */ /* 0x040fe200078e00ff */
[----:B------:R-:W-:Y:S01]  /*6020*/  LOP3.LUT R67, R66, 0x60, RZ, 0xc0, !PT ;  /* 0x0000006042437812 */ /* 0x000fe200078ec0ff */
[----:B------:R-:W-:Y:S01]  /*6030*/  HFMA2 R61, -RZ, RZ, 0, 0 ;  /* 0x00000000ff3d7431 */ /* 0x000fe200000001ff */
[----:B------:R-:W-:-:S02]  /*6040*/  UMOV UR43, 0x400 ;  /* 0x00000400002b7882 */ /* 0x000fc40000000000 */
[----:B------:R-:W2:Y:S01]  /*6050*/  LDC.64 R50, c[0x0][0x8b0] ;  /* 0x00022c00ff327b82 */ /* 0x000ea20000000a00 */
[----:B------:R-:W3:Y:S01]  /*6060*/  LDCU.64 UR6, c[0x0][0x890] ;  /* 0x00011200ff0677ac */ /* 0x000ee20008000a00 */
[----:B------:R-:W-:Y:S01]  /*6070*/  LOP3.LUT R3, R2, 0x60, RZ, 0xc0, !PT ;  /* 0x0000006002037812 */ /* 0x000fe200078ec0ff */
[----:B------:R-:W-:Y:S01]  /*6080*/  IMAD.MOV.U32 R22, RZ, RZ, RZ ;  /* 0x000000ffff167224 */ /* 0x000fe200078e00ff */
[C---:B------:R-:W-:Y:S01]  /*6090*/  LOP3.LUT R64, R66.reuse, 0x2, RZ, 0xc0, !PT ;  /* 0x0000000242407812 */ /* 0x040fe200078ec0ff */
[----:B------:R-:W-:Y:S01]  /*60a0*/  IMAD.MOV.U32 R59, RZ, RZ, RZ ;  /* 0x000000ffff3b7224 */ /* 0x000fe200078e00ff */
[----:B------:R-:W-:Y:S01]  /*60b0*/  LOP3.LUT R65, R3, 0xc, R65, 0xf8, !PT ;  /* 0x0000000c03417812 */ /* 0x000fe200078ef841 */
[----:B------:R-:W4:Y:S01]  /*60c0*/  LDCU UR62, c[0x0][0x370] ;  /* 0x00006e00ff3e77ac */ /* 0x000f220008000800 */
[----:B------:R-:W2:Y:S01]  /*60d0*/  LDC.64 R48, c[0x0][0x8a8] ;  /* 0x00022a00ff307b82 */ /* 0x000ea20000000a00 */
[----:B------:R-:W-:Y:S02]  /*60e0*/  LOP3.LUT R23, R23, 0x600000, RZ, 0xc0, !PT ;  /* 0x0060000017177812 */ /* 0x000fe400078ec0ff */
[----:B------:R-:W-:Y:S01]  /*60f0*/  LOP3.LUT R65, R65, 0x790, R2, 0xf8, !PT ;  /* 0x0000079041417812 */ /* 0x000fe200078ef802 */
[----:B------:R-:W2:Y:S01]  /*6100*/  LDCU.64 UR54, c[0x0][0x348] ;  /* 0x00006900ff3677ac */ /* 0x000ea20008000a00 */
[----:B------:R-:W-:-:S02]  /*6110*/  LOP3.LUT R66, R66, 0x4, RZ, 0xc0, !PT ;  /* 0x0000000442427812 */ /* 0x000fc400078ec0ff */
[----:B------:R-:W-:Y:S01]  /*6120*/  MOV R62, RZ ;  /* 0x000000ff003e7202 */ /* 0x000fe20000000f00 */
[----:B-1----:R-:W-:Y:S01]  /*6130*/  ULEA UR43, UR4, UR43, 0x18 ;  /* 0x0000002b042b7291 */ /* 0x002fe2000f8ec0ff */
[----:B------:R-:W1:Y:S01]  /*6140*/  LDCU UR42, c[0x0][0xb0c] ;  /* 0x00016180ff2a77ac */ /* 0x000e620008000800 */
[----:B---3--:R-:W-:Y:S01]  /*6150*/  IMAD.U32 R69, RZ, RZ, UR6 ;  /* 0x00000006ff457e24 */ /* 0x008fe2000f8e00ff */
[----:B------:R-:W-:Y:S01]  /*6160*/  MOV R68, UR7 ;  /* 0x0000000700447c02 */ /* 0x000fe20008000f00 */
[----:B------:R-:W-:Y:S01]  /*6170*/  UIADD3 UR4, UPT, UPT, UR43, 0x200, URZ ;  /* 0x000002002b047890 */ /* 0x000fe2000fffe0ff */
[----:B------:R-:W3:Y:S04]  /*6180*/  LDCU UR39, c[0x0][0xb30] ;  /* 0x00016600ff2777ac */ /* 0x000ee80008000800 */
[----:B------:R-:W4:Y:S01]  /*6190*/  LDS R0, [UR43+0x180] ;  /* 0x0001802bff007984 */ /* 0x000f220008000800 */
[----:B------:R-:W-:Y:S01]  /*61a0*/  IMAD.U32 R57, RZ, RZ, UR4 ;  /* 0x00000004ff397e24 */ /* 0x000fe2000f8e00ff */
[----:B------:R-:W1:Y:S04]  /*61b0*/  LDCU.64 UR60, c[0x0][0x888] ;  /* 0x00011100ff3c77ac */ /* 0x000e680008000a00 */
[----:B------:R-:W-:Y:S01]  /*61c0*/  LEA R65, R65, R57, 0x2 ;  /* 0x0000003941417211 */ /* 0x000fe200078e10ff */
[----:B------:R-:W1:Y:S04]  /*61d0*/  LDCU.64 UR40, c[0x0][0xb28] ;  /* 0x00016500ff2877ac */ /* 0x000e680008000a00 */
[--C-:B------:R-:W-:Y:S01]  /*61e0*/  IMAD R64, R64, -0x10, R65.reuse ;  /* 0xfffffff040407824 */ /* 0x100fe200078e0241 */
[----:B------:R-:W1:Y:S01]  /*61f0*/  LDCU.128 UR56, c[0x0][0xb10] ;  /* 0x00016200ff3877ac */ /* 0x000e620008000c00 */
[----:B------:R-:W-:Y:S01]  /*6200*/  IMAD R63, R66, -0x10, R65 ;  /* 0xfffffff0423f7824 */ /* 0x000fe200078e0241 */
[----:B------:R-:W1:Y:S01]  /*6210*/  LDCU UR53, c[0x0][0x374] ;  /* 0x00006e80ff3577ac */ /* 0x000e620008000800 */
[----:B------:R-:W-:Y:S01]  /*6220*/  UMOV UR52, URZ ;  /* 0x000000ff00347c82 */ /* 0x000fe20008000000 */
[----:B------:R-:W-:Y:S01]  /*6230*/  UMOV UR47, URZ ;  /* 0x000000ff002f7c82 */ /* 0x000fe20008000000 */
[----:B-1234-:R-:W-:-:S07]  /*6240*/  IMAD.IADD R23, R0, 0x1, R23 ;  /* 0x0000000100177824 */ /* 0x01efce00078e0217 */
.L_x_184:
[----:B------:R-:W-:Y:S02]  /*6250*/  LEA R3, R59, UR43, 0x3 ;  /* 0x0000002b3b037c11 */ /* 0x000fe4000f8e18ff */
[----:B------:R-:W-:Y:S02]  /*6260*/  SHF.L.U32 R0, R61, 0x1f, RZ ;  /* 0x0000001f3d007819 */ /* 0x000fe400000006ff */
[----:B-1----:R-:W-:Y:S02]  /*6270*/  LEA R4, R59, UR43, 0x4 ;  /* 0x0000002b3b047c11 */ /* 0x002fe4000f8e20ff */
[----:B------:R-:W1:Y:S02]  /*6280*/  SYNCS.PHASECHK.TRANS64.TRYWAIT P0, [R3+URZ+0xd0], R0 ;  /* 0x0000d000030075a7 */ /* 0x000e6400080011ff */
[----:B-12---:R-:W-:Y:S05]  /*6290*/  @!P0 BRA `(.L_x_109) ;  /* 0x00000068008c8947 */ /* 0x006fea0003800000 */
.L_x_251:
[----:B------:R-:W2:Y:S01]  /*62a0*/  LDS.128 R4, [R4+0x160] ;  /* 0x0001600004047984 */ /* 0x000ea20000000c00 */
[----:B------:R-:W-:Y:S01]  /*62b0*/  UISETP.GE.AND UP0, UPT, UR45, 0x1, UPT ;  /* 0x000000012d00788c */ /* 0x000fe2000bf06270 */
[----:B------:R-:W-:Y:S01]  /*62c0*/  @!PT LDS RZ, [RZ] ;  /* 0x00000000fffff984 */ /* 0x000fe20000000800 */
[----:B------:R-:W-:Y:S01]  /*62d0*/  @!PT LDS RZ, [RZ] ;  /* 0x00000000fffff984 */ /* 0x000fe20000000800 */
[----:B------:R-:W-:Y:S01]  /*62e0*/  @!PT LDS RZ, [RZ] ;  /* 0x00000000fffff984 */ /* 0x000fe20000000800 */
[----:B------:R-:W-:Y:S01]  /*62f0*/  @!PT LDS RZ, [RZ] ;  /* 0x00000000fffff984 */ /* 0x000fe20000000800 */
[----:B------:R3:W-:Y:S06]  /*6300*/  MEMBAR.ALL.CTA ;  /* 0x0000000000007992 */ /* 0x0007ec0000008000 */
[----:B---3--:R-:W3:Y:S01]  /*6310*/  FENCE.VIEW.ASYNC.S ;  /* 0x00000000000073c6 */ /* 0x008ee20000000000 */
[----:B--2---:R-:W-:Y:S11]  /*6320*/  LOP3.LUT P0, RZ, R6, 0x1, RZ, 0xc0, !PT ;  /* 0x0000000106ff7812 */ /* 0x004ff6000780c0ff */
[----:B------:R-:W-:Y:S02]  /*6330*/  @!UPT UIADD3 URZ, UPT, UPT, URZ, URZ, URZ ;  /* 0x000000fffffff290 */ /* 0x000fe4000fffe0ff */
[----:B---3--:R-:W-:Y:S01]  /*6340*/  VOTEU.ANY UP1, P0 ;  /* 0x0000000000ff7886 */ /* 0x008fe20000020100 */
[----:B------:R-:W-:Y:S01]  /*6350*/  PLOP3.LUT P0, PT, PT, PT, UP1, 0x80, 0x8 ;  /* 0x000000000008781c */ /* 0x000fe20003f0f018 */
[----:B------:R-:W-:Y:S06]  /*6360*/  UP2UR UR4, UPR, URZ, 0x2 ;  /* 0x00000002ff047883 */ /* 0x000fec0008000000 */
[----:B------:R-:W-:Y:S06]  /*6370*/  IMAD.U32 R70, RZ, RZ, UR4 ;  /* 0x00000004ff467e24 */ /* 0x000fec000f8e00ff */
        /* <DEDUP_REMOVED lines=13> */
[----:B------:R-:W2:Y:S01]  /*6450*/  LDCU UR12, c[0x0][0xb20] ;  /* 0x00016400ff0c77ac */ /* 0x000ea20008000800 */
[----:B------:R-:W-:Y:S02]  /*6460*/  UIMAD.WIDE.U32 UR4, UR53, UR59, URZ ;  /* 0x0000003b350472a5 */ /* 0x000fe4000f8e00ff */
[----:B------:R-:W-:Y:S02]  /*6470*/  UIMAD.WIDE.U32 UR6, UR62, UR56, URZ ;  /* 0x000000383e0672a5 */ /* 0x000fe4000f8e00ff */
[----:B------:R-:W-:Y:S02]  /*6480*/  UISETP.NE.AND UP0, UPT, UR58, 0x1, UPT ;  /* 0x000000013a00788c */ /* 0x000fe4000bf05270 */
[----:B------:R-:W-:Y:S02]  /*6490*/  UIMAD.WIDE.U32 UR8, UR37, UR59, URZ ;  /* 0x0000003b250872a5 */ /* 0x000fe4000f8e00ff */
[----:B------:R-:W-:Y:S02]  /*64a0*/  UIMAD.WIDE.U32 UR10, UR38, UR56, URZ ;  /* 0x00000038260a72a5 */ /* 0x000fe4000f8e00ff */
[----:B------:R-:W-:Y:S02]  /*64b0*/  UISETP.NE.AND UP1, UPT, UR42, 0x1, UPT ;  /* 0x000000012a00788c */ /* 0x000fe4000bf25270 */
[----:B------:R-:W-:Y:S01]  /*64c0*/  UISETP.NE.AND UP2, UPT, UR45, 0x1, UPT ;  /* 0x000000012d00788c */ /* 0x000fe2000bf45270 */
[----:B------:R-:W-:Y:S02]  /*64d0*/  UMOV UR4, UR5 ;  /* 0x0000000500047c82 */ /* 0x000fe40008000000 */
[----:B--2---:R-:W-:Y:S03]  /*64e0*/  USHF.R.U32.HI UR5, URZ, UR12, UR4 ;  /* 0x0000000cff057299 */ /* 0x004fe60008011604 */
[----:B------:R-:W-:Y:S02]  /*64f0*/  UMOV UR4, UR7 ;  /* 0x0000000700047c82 */ /* 0x000fe40008000000 */
[----:B------:R-:W-:Y:S02]  /*6500*/  USHF.R.U32.HI UR7, URZ, UR57, UR4 ;  /* 0x00000039ff077299 */ /* 0x000fe40008011604 */
[----:B------:R-:W-:Y:S02]  /*6510*/  USEL UR4, UR53, UR5, !UP0 ;  /* 0x0000000535047287 */ /* 0x000fe4000c000000 */
[----:B------:R-:W-:Y:S01]  /*6520*/  USEL UR7, UR62, UR7, !UP1 ;  /* 0x000000073e077287 */ /* 0x000fe2000c800000 */
[----:B------:R-:W-:Y:S01]  /*6530*/  UMOV UR5, UR9 ;  /* 0x0000000900057c82 */ /* 0x000fe20008000000 */
[----:B------:R-:W-:Y:S02]  /*6540*/  UIMAD.WIDE.U32 UR8, UR4, UR40, URZ ;  /* 0x00000028040872a5 */ /* 0x000fe4000f8e00ff */
[----:B------:R-:W-:Y:S03]  /*6550*/  USHF.R.U32.HI UR6, URZ, UR12, UR5 ;  /* 0x0000000cff067299 */ /* 0x000fe60008011605 */
[----:B------:R-:W-:Y:S01]  /*6560*/  UMOV UR5, UR11 ;  /* 0x0000000b00057c82 */ /* 0x000fe20008000000 */
[----:B------:R-:W-:Y:S02]  /*6570*/  UIMAD.WIDE.U32 UR10, UR7, UR40, URZ ;  /* 0x00000028070a72a5 */ /* 0x000fe4000f8e00ff */
[----:B------:R-:W-:Y:S02]  /*6580*/  USHF.R.U32.HI UR12, URZ, UR57, UR5 ;  /* 0x00000039ff0c7299 */ /* 0x000fe40008011605 */
[----:B------:R-:W-:Y:S01]  /*6590*/  USEL UR6, UR37, UR6, !UP0 ;  /* 0x0000000625067287 */ /* 0x000fe2000c000000 */
[----:B------:R-:W-:Y:S02]  /*65a0*/  UMOV UR5, UR9 ;  /* 0x0000000900057c82 */ /* 0x000fe40008000000 */
[----:B------:R-:W-:Y:S01]  /*65b0*/  UMOV UR10, UR11 ;  /* 0x0000000b000a7c82 */ /* 0x000fe20008000000 */
[----:B------:R-:W-:Y:S02]  /*65c0*/  @UP2 USHF.R.U32.HI UR4, URZ, UR41, UR5 ;  /* 0x00000029ff042299 */ /* 0x000fe40008011605 */
[----:B------:R-:W-:Y:S02]  /*65d0*/  @UP2 USHF.R.U32.HI UR7, URZ, UR41, UR10 ;  /* 0x00000029ff072299 */ /* 0x000fe4000801160a */
[----:B------:R-:W-:Y:S02]  /*65e0*/  UIMAD UR4, UR45, UR4, URZ ;  /* 0x000000042d0472a4 */ /* 0x000fe4000f8e02ff */
[----:B------:R-:W-:Y:S02]  /*65f0*/  UIMAD.WIDE.U32 UR10, UR6, UR40, URZ ;  /* 0x00000028060a72a5 */ /* 0x000fe4000f8e00ff */
[----:B------:R-:W-:Y:S02]  /*6600*/  USEL UR5, UR38, UR12, !UP1 ;  /* 0x0000000c26057287 */ /* 0x000fe4000c800000 */
[----:B------:R-:W-:Y:S02]  /*6610*/  UIMAD UR8, UR45, UR7, URZ ;  /* 0x000000072d0872a4 */ /* 0x000fe4000f8e02ff */
[----:B------:R-:W-:Y:S03]  /*6620*/  UISETP.GE.AND UP0, UPT, UR6, UR4, UPT ;  /* 0x000000040600728c */ /* 0x000fe6000bf06270 */
[----:B------:R-:W-:Y:S01]  /*6630*/  UMOV UR4, UR11 ;  /* 0x0000000b00047c82 */ /* 0x000fe20008000000 */
[----:B------:R-:W-:Y:S02]  /*6640*/  UISETP.GE.OR UP0, UPT, UR5, UR8, UP0 ;  /* 0x000000080500728c */ /* 0x000fe40008706670 */
[----:B------:R-:W-:Y:S02]  /*6650*/  USHF.R.U32.HI UR4, URZ, UR41, UR4 ;  /* 0x00000029ff047299 */ /* 0x000fe40008011604 */
[----:B------:R-:W-:Y:S02]  /*6660*/  UIMAD.WIDE.U32 UR8, UR5, UR40, URZ ;  /* 0x00000028050872a5 */ /* 0x000fe4000f8e00ff */
[----:B------:R-:W-:Y:S02]  /*6670*/  USEL UR11, UR6, UR4, !UP2 ;  /* 0x00000004060b7287 */ /* 0x000fe4000d000000 */
[----:B------:R-:W-:Y:S02]  /*6680*/  UIADD3 UR8, UPT, UPT, -UR5, URZ, URZ ;  /* 0x000000ff05087290 */ /* 0x000fe4000fffe1ff */
[----:B------:R-:W-:Y:S01]  /*6690*/  UIADD3 UR10, UPT, UPT, -UR11, URZ, URZ ;  /* 0x000000ff0b0a7290 */ /* 0x000fe2000fffe1ff */
[----:B------:R-:W-:Y:S01]  /*66a0*/  @!UP0 UMOV UR4, UR9 ;  /* 0x0000000900048c82 */ /* 0x000fe20008000000 */
[----:B------:R-:W-:Y:S02]  /*66b0*/  UIADD3 UR9, UPT, UPT, -UR6, URZ, URZ ;  /* 0x000000ff06097290 */ /* 0x000fe4000fffe1ff */
[----:B------:R-:W-:Y:S02]  /*66c0*/  @!UP0 USHF.R.U32.HI UR4, URZ, UR41, UR4 ;  /* 0x00000029ff048299 */ /* 0x000fe40008011604 */
[----:B------:R-:W-:Y:S02]  /*66d0*/  UIMAD UR10, UR45, UR10, UR6 ;  /* 0x0000000a2d0a72a4 */ /* 0x000fe4000f8e0206 */
[----:B------:R-:W-:Y:S04]  /*66e0*/  @!UP0 USEL UR4, UR5, UR4, !UP2 ;  /* 0x0000000405048287 */ /* 0x000fe8000d000000 */
[----:B------:R-:W-:Y:S02]  /*66f0*/  @!UP0 UIMAD UR10, UR7, UR10, UR4 ;  /* 0x0000000a070a82a4 */ /* 0x000fe4000f8e0204 */
[----:B------:R-:W-:Y:S02]  /*6700*/  @!UP0 UIADD3 UR11, UPT, UPT, UR11, -UR4, URZ ;  /* 0x800000040b0b8290 */ /* 0x000fe4000fffe0ff */
[----:B------:R-:W-:Y:S02]  /*6710*/  UIMAD UR7, UR42, UR8, UR38 ;  /* 0x000000082a0772a4 */ /* 0x000fe4000f8e0226 */
[----:B------:R-:W-:Y:S02]  /*6720*/  @!UP0 UIMAD UR6, UR11, UR45, UR5 ;  /* 0x0000002d0b0682a4 */ /* 0x000fe4000f8e0205 */
[----:B------:R-:W-:Y:S01]  /*6730*/  UIMAD UR4, UR58, UR9, UR37 ;  /* 0x000000093a0472a4 */ /* 0x000fe2000f8e0225 */
[----:B------:R-:W-:Y:S02]  /*6740*/  @!UP0 UMOV UR5, UR10 ;  /* 0x0000000a00058c82 */ /* 0x000fe40008000000 */
[----:B------:R-:W-:Y:S02]  /*6750*/  UIMAD UR38, UR5, UR42, UR7 ;  /* 0x0000002a052672a4 */ /* 0x000fe4000f8e0207 */
[----:B------:R-:W-:Y:S11]  /*6760*/  UIMAD UR37, UR6, UR58, UR4 ;  /* 0x0000003a062572a4 */ /* 0x000ff6000f8e0204 */
[----:B------:R-:W-:Y:S01]  /*6770*/  @!UPT UIADD3 URZ, UPT, UPT, URZ, URZ, URZ ;  /* 0x000000fffffff290 */ /* 0x000fe2000fffe0ff */
.L_x_110:
[----:B------:R-:W-:Y:S01]  /*6780*/  UISETP.NE.AND UP0, UPT, UR39, 0x1, UPT ;  /* 0x000000012700788c */ /* 0x000fe2000bf05270 */
[----:B------:R-:W-:Y:S01]  /*6790*/  LOP3.LUT P0, RZ, R57, 0x1b0, RZ, 0xc0, !PT ;  /* 0x000001b039ff7812 */ /* 0x000fe2000780c0ff */
[----:B------:R-:W-:Y:S01]  /*67a0*/  USHF.L.U32 UR50, UR32, 0x7, URZ ;  /* 0x0000000720327899 */ /* 0x000fe200080006ff */
[----:B------:R-:W-:Y:S01]  /*67b0*/  BSSY.RECONVERGENT B6, `(.L_x_111) ;  /* 0x0000034000067945 */ /* 0x000fe20003800200 */
[----:B------:R-:W-:Y:S01]  /*67c0*/  USHF.L.U32 UR49, UR34, 0x7, URZ ;  /* 0x0000000722317899 */ /* 0x000fe200080006ff */
[----:B------:R-:W-:Y:S06]  /*67d0*/  IADD3 R59, PT, PT, R59, 0x1, RZ ;  /* 0x000000013b3b7810 */ /* 0x000fec0007ffe0ff */
[----:B------:R-:W2:Y:S01]  /*67e0*/  @!UP0 LDCU.128 UR12, c[0x0][0xb10] ;  /* 0x00016200ff0c87ac */ /* 0x000ea20008000c00 */
[----:B------:R-:W3:Y:S01]  /*67f0*/  @!UP0 LDCU UR5, c[0x0][0xb0c] ;  /* 0x00016180ff0587ac */ /* 0x000ee20008000800 */
[----:B------:R-:W4:Y:S01]  /*6800*/  @!UP0 LDCU UR10, c[0x0][0xb20] ;  /* 0x00016400ff0a87ac */ /* 0x000f220008000800 */
[----:B--2---:R-:W-:Y:S02]  /*6810*/  UIMAD.WIDE.U32 UR8, UR38, UR12, URZ ;  /* 0x0000000c260872a5 */ /* 0x004fe4000f8e00ff */
[----:B------:R-:W-:Y:S02]  /*6820*/  UIMAD.WIDE.U32 UR6, UR37, UR15, URZ ;  /* 0x0000000f250672a5 */ /* 0x000fe4000f8e00ff */
[----:B------:R-:W-:Y:S03]  /*6830*/  @!UP0 UISETP.NE.AND UP1, UPT, UR14, 0x1, UPT ;  /* 0x000000010e00888c */ /* 0x000fe6000bf25270 */
[----:B------:R-:W-:Y:S01]  /*6840*/  @!UP0 UMOV UR4, UR9 ;  /* 0x0000000900048c82 */ /* 0x000fe20008000000 */
[----:B---3--:R-:W-:Y:S02]  /*6850*/  @!UP0 UISETP.NE.AND UP2, UPT, UR5, 0x1, UPT ;  /* 0x000000010500888c */ /* 0x008fe4000bf45270 */
[----:B------:R-:W-:Y:S01]  /*6860*/  @!UP0 USHF.R.U32.HI UR4, URZ, UR13, UR4 ;  /* 0x0000000dff048299 */ /* 0x000fe20008011604 */
[----:B------:R-:W-:Y:S02]  /*6870*/  @!UP0 UMOV UR6, UR7 ;  /* 0x0000000700068c82 */ /* 0x000fe40008000000 */
[----:B----4-:R-:W-:Y:S02]  /*6880*/  @!UP0 USHF.R.U32.HI UR6, URZ, UR10, UR6 ;  /* 0x0000000aff068299 */ /* 0x010fe40008011606 */
[----:B------:R-:W-:Y:S02]  /*6890*/  @!UP0 USEL UR7, UR38, UR4, !UP2 ;  /* 0x0000000426078287 */ /* 0x000fe4000d000000 */
[----:B------:R-:W-:Y:S04]  /*68a0*/  @!UP0 USEL UR6, UR37, UR6, !UP1 ;  /* 0x0000000625068287 */ /* 0x000fe8000c800000 */
[----:B------:R-:W-:Y:S02]  /*68b0*/  @!UP0 UIADD3 UR4, UPT, UPT, -UR7, UR6, URZ ;  /* 0x0000000607048290 */ /* 0x000fe4000fffe1ff */
[----:B------:R-:W-:Y:S02]  /*68c0*/  @!UP0 UIADD3 UR6, UPT, UPT, UR7, -UR6, URZ ;  /* 0x8000000607068290 */ /* 0x000fe4000fffe0ff */
[----:B------:R-:W-:Y:S02]  /*68d0*/  @!UP0 UIMAD UR38, UR4, UR5, UR38 ;  /* 0x00000005042682a4 */ /* 0x000fe4000f8e0226 */
[----:B------:R-:W-:Y:S01]  /*68e0*/  @!UP0 UIMAD UR37, UR6, UR14, UR37 ;  /* 0x0000000e062582a4 */ /* 0x000fe2000f8e0225 */
[----:B------:R-:W-:Y:S11]  /*68f0*/  @!P0 BRA `(.L_x_112) ;  /* 0x00000000007c8947 */ /* 0x000ff60003800000 */
[----:B------:R-:W2:Y:S01]  /*6900*/  LDCU.64 UR8, c[0x4][0x80] ;  /* 0x01001000ff0877ac */ /* 0x000ea20008000a00 */
[----:B------:R-:W-:Y:S01]  /*6910*/  MOV R2, 0x0 ;  /* 0x0000000000027802 */ /* 0x000fe20000000f00 */
[----:B------:R-:W-:Y:S02]  /*6920*/  HFMA2 R12, -RZ, RZ, 0, 5.9604644775390625e-08 ;  /* 0x00000001ff0c7431 */ /* 0x000fe400000001ff */
[----:B------:R-:W-:Y:S01]  /*6930*/  IMAD.MOV.U32 R8, RZ, RZ, 0x70 ;  /* 0x00000070ff087424 */ /* 0x000fe200078e00ff */
[----:B------:R3:W4:Y:S01]  /*6940*/  LDC.64 R14, c[0x4][R2] ;  /* 0x01000000020e7b82 */ /* 0x0007220000000a00 */
[----:B------:R-:W1:Y:S01]  /*6950*/  LDCU.64 UR6, c[0x4][0x88] ;  /* 0x01001100ff0677ac */ /* 0x000e620008000a00 */
[----:B------:R-:W-:Y:S01]  /*6960*/  IMAD.MOV.U32 R13, RZ, RZ, RZ ;  /* 0x000000ffff0d7224 */ /* 0x000fe200078e00ff */
[----:B------:R-:W1:Y:S01]  /*6970*/  LDCU.64 UR4, c[0x4][0x8] ;  /* 0x01000100ff0477ac */ /* 0x000e620008000a00 */
[----:B--2---:R-:W-:Y:S01]  /*6980*/  MOV R5, UR9 ;  /* 0x0000000900057c02 */ /* 0x004fe20008000f00 */
[----:B------:R-:W-:Y:S01]  /*6990*/  IMAD.U32 R4, RZ, RZ, UR8 ;  /* 0x00000008ff047e24 */ /* 0x000fe2000f8e00ff */
[----:B-1----:R-:W-:Y:S01]  /*69a0*/  MOV R7, UR7 ;  /* 0x0000000700077c02 */ /* 0x002fe20008000f00 */
[----:B------:R-:W-:Y:S01]  /*69b0*/  IMAD.U32 R6, RZ, RZ, UR6 ;  /* 0x00000006ff067e24 */ /* 0x000fe2000f8e00ff */
[----:B------:R-:W-:Y:S01]  /*69c0*/  MOV R11, UR5 ;  /* 0x00000005000b7c02 */ /* 0x000fe20008000f00 */
[----:B------:R-:W-:Y:S02]  /*69d0*/  IMAD.U32 R10, RZ, RZ, UR4 ;  /* 0x00000004ff0a7e24 */ /* 0x000fe4000f8e00ff */
[----:B------:R-:W-:Y:S07]  /*69e0*/  LEPC R20, `(.L_x_113) ;  /* 0x000000001014794e */ /* 0x000fee0000000000 */
[----:B---345:R-:W-:Y:S05]  /*69f0*/  CALL.ABS.NOINC R14 ;  /* 0x000000000e007343 */ /* 0x038fea0003c00000 */
.L_x_113:
[----:B------:R-:W1:Y:S01]  /*6a00*/  LDCU.64 UR8, c[0x4][0x80] ;  /* 0x01001000ff0877ac */ /* 0x000e620008000a00 */
[----:B------:R-:W2:Y:S01]  /*6a10*/  LDC.64 R2, c[0x4][R2] ;  /* 0x0100000002027b82 */ /* 0x000ea20000000a00 */
[----:B------:R-:W-:Y:S02]  /*6a20*/  HFMA2 R12, -RZ, RZ, 0, 5.9604644775390625e-08 ;  /* 0x00000001ff0c7431 */ /* 0x000fe400000001ff */
[----:B------:R-:W-:Y:S02]  /*6a30*/  IMAD.MOV.U32 R8, RZ, RZ, 0x70 ;  /* 0x00000070ff087424 */ /* 0x000fe400078e00ff */
[----:B------:R-:W-:Y:S01]  /*6a40*/  IMAD.MOV.U32 R13, RZ, RZ, RZ ;  /* 0x000000ffff0d7224 */ /* 0x000fe200078e00ff */
[----:B------:R-:W3:Y:S01]  /*6a50*/  LDCU.64 UR6, c[0x4][0x88] ;  /* 0x01001100ff0677ac */ /* 0x000ee20008000a00 */
[----:B------:R-:W4:Y:S01]  /*6a60*/  LDCU.64 UR4, c[0x4][0x8] ;  /* 0x01000100ff0477ac */ /* 0x000f220008000a00 */
[----:B-1----:R-:W-:Y:S02]  /*6a70*/  MOV R4, UR8 ;  /* 0x0000000800047c02 */ /* 0x002fe40008000f00 */
[----:B------:R-:W-:Y:S02]  /*6a80*/  MOV R5, UR9 ;  /* 0x0000000900057c02 */ /* 0x000fe40008000f00 */
[----:B---3--:R-:W-:Y:S01]  /*6a90*/  MOV R7, UR7 ;  /* 0x0000000700077c02 */ /* 0x008fe20008000f00 */
[----:B------:R-:W-:Y:S01]  /*6aa0*/  IMAD.U32 R6, RZ, RZ, UR6 ;  /* 0x00000006ff067e24 */ /* 0x000fe2000f8e00ff */
[----:B----4-:R-:W-:Y:S01]  /*6ab0*/  MOV R11, UR5 ;  /* 0x00000005000b7c02 */ /* 0x010fe20008000f00 */
[----:B------:R-:W-:Y:S02]  /*6ac0*/  IMAD.U32 R10, RZ, RZ, UR4 ;  /* 0x00000004ff0a7e24 */ /* 0x000fe4000f8e00ff */
[----:B------:R-:W-:Y:S07]  /*6ad0*/  LEPC R20, `(.L_x_112) ;  /* 0x000000001014794e */ /* 0x000fee0000000000 */
[----:B--2---:R-:W-:Y:S05]  /*6ae0*/  CALL.ABS.NOINC R2 ;  /* 0x0000000002007343 */ /* 0x004fea0003c00000 */
.L_x_112:
[----:B------:R-:W-:Y:S05]  /*6af0*/  BSYNC.RECONVERGENT B6 ;  /* 0x0000000000067941 */ /* 0x000fea0003800200 */
.L_x_111:
[----:B------:R-:W-:Y:S02]  /*6b00*/  R2UR UR6, R56 ;  /* 0x00000000380672ca */ /* 0x000fe400000e0000 */
[----:B------:R-:W-:Y:S02]  /*6b10*/  R2UR UR5, R69 ;  /* 0x00000000450572ca */ /* 0x000fe400000e0000 */
[----:B------:R-:W-:Y:S02]  /*6b20*/  R2UR UR4, R68 ;  /* 0x00000000440472ca */ /* 0x000fe400000e0000 */
[----:B------:R-:W-:Y:S02]  /*6b30*/  ISETP.NE.U32.AND P4, PT, R50, RZ, PT ;  /* 0x000000ff3200720c */ /* 0x000fe40003f85070 */
[----:B------:R-:W-:Y:S02]  /*6b40*/  ISETP.NE.U32.AND P2, PT, RZ, UR60, PT ;  /* 0x0000003cff007c0c */ /* 0x000fe4000bf45070 */
[----:B------:R-:W-:Y:S02]  /*6b50*/  ISETP.NE.AND.EX P4, PT, R51, RZ, PT, P4 ;  /* 0x000000ff3300720c */ /* 0x000fe40003f85340 */
[----:B------:R-:W-:Y:S01]  /*6b60*/  ISETP.NE.AND.EX P2, PT, RZ, UR61, PT, P2 ;  /* 0x0000003dff007c0c */ /* 0x000fe2000bf45320 */
[----:B------:R-:W-:Y:S02]  /*6b70*/  UISETP.NE.AND UP2, UPT, UR6, URZ, UPT ;  /* 0x000000ff0600728c */ /* 0x000fe4000bf45270 */
[----:B------:R-:W-:Y:S04]  /*6b80*/  UISETP.NE.U32.AND UP0, UPT, UR5, URZ, UPT ;  /* 0x000000ff0500728c */ /* 0x000fe8000bf05070 */
[----:B------:R-:W-:Y:S01]  /*6b90*/  UISETP.NE.AND.EX UP1, UPT, UR4, URZ, UPT, UP0 ;  /* 0x000000ff0400728c */ /* 0x000fe2000bf25300 */
[----:B------:R-:W-:Y:S01]  /*6ba0*/  PLOP3.LUT P1, PT, PT, PT, UP2, 0x80, 0x8 ;  /* 0x000000000008781c */ /* 0x000fe20003f2f028 */
[----:B------:R-:W-:Y:S03]  /*6bb0*/  UPLOP3.LUT UP0, UPT, UPT, UPT, UPT, 0x40, 0x4 ;  /* 0x000000000004789c */ /* 0x000fe60003f0e870 */
[----:B------:R-:W-:Y:S06]  /*6bc0*/  @UP2 UPLOP3.LUT UP0, UPT, UPT, UPT, UP1, 0x80, 0x8 ;  /* 0x000000000008289c */ /* 0x000fec0003f0f010 */
[----:B------:R-:W-:Y:S01]  /*6bd0*/  PLOP3.LUT P0, PT, PT, PT, UP0, 0x80, 0x8 ;  /* 0x000000000008781c */ /* 0x000fe20003f0f008 */
[----:B------:R-:W-:Y:S01]  /*6be0*/  @!UPT UIADD3 URZ, UPT, UPT, URZ, URZ, URZ ;  /* 0x000000fffffff290 */ /* 0x000fe2000fffe0ff */
[----:B------:R-:W-:Y:S11]  /*6bf0*/  BRA.U !UP1, `(.L_x_114) ;  /* 0x0000000109407547 */ /* 0x000ff6000b800000 */
[----:B------:R-:W-:Y:S01]  /*6c00*/  UISETP.NE.U32.AND UP0, UPT, UR60, URZ, UPT ;  /* 0x000000ff3c00728c */ /* 0x000fe2000bf05070 */
[----:B------:R-:W-:Y:S01]  /*6c10*/  R2UR UR6, R69 ;  /* 0x00000000450672ca */ /* 0x000fe200000e0000 */
[----:B------:R-:W2:Y:S01]  /*6c20*/  LDCU.64 UR8, c[0x0][0x358] ;  /* 0x00006b00ff0877ac */ /* 0x000ea20008000a00 */
[----:B------:R-:W-:Y:S02]  /*6c30*/  HFMA2 R52, -RZ, RZ, 0, 5.9604644775390625e-08 ;  /* 0x00000001ff347431 */ /* 0x000fe400000001ff */
[----:B-1----:R-:W-:Y:S01]  /*6c40*/  IMAD.MOV.U32 R0, RZ, RZ, 0x1 ;  /* 0x00000001ff007424 */ /* 0x002fe200078e00ff */
[----:B------:R-:W-:Y:S06]  /*6c50*/  UISETP.NE.AND.EX UP0, UPT, UR61, URZ, UPT, UP0 ;  /* 0x000000ff3d00728c */ /* 0x000fec000bf05300 */
[----:B------:R-:W-:Y:S05]  /*6c60*/  PLOP3.LUT P3, PT, PT, PT, UP0, 0x80, 0x8 ;  /* 0x000000000008781c */ /* 0x000fea0003f6f008 */
[----:B------:R-:W1:Y:S01]  /*6c70*/  @UP0 LDCU.64 UR4, c[0x0][0x888] ;  /* 0x00011100ff0407ac */ /* 0x000e620008000a00 */
[----:B------:R-:W-:Y:S07]  /*6c80*/  @UP0 UIMAD UR6, UR36, UR6, URZ ;  /* 0x00000006240602a4 */ /* 0x000fee000f8e02ff */
[----:B------:R-:W-:Y:S01]  /*6c90*/  @!P3 PRMT R52, R0, 0x7610, R52 ;  /* 0x000076100034b816 */ /* 0x000fe20000000034 */
[----:B-1----:R-:W-:Y:S06]  /*6ca0*/  @UP0 UIMAD.WIDE UR4, UR6, 0x4, UR4 ;  /* 0x00000004060408a5 */ /* 0x002fec000f8e0204 */
[----:B------:R-:W-:Y:S02]  /*6cb0*/  IMAD.U32 R2, RZ, RZ, UR4 ;  /* 0x00000004ff027e24 */ /* 0x000fe4000f8e00ff */
[----:B------:R-:W-:Y:S03]  /*6cc0*/  IMAD.U32 R3, RZ, RZ, UR5 ;  /* 0x00000005ff037e24 */ /* 0x000fe6000f8e00ff */
[----:B------:R-:W1:Y:S02]  /*6cd0*/  @!UP0 LDCU UR4, c[0x0][0x880] ;  /* 0x00011000ff0487ac */ /* 0x000e640008000800 */
[----:B--2--5:R2:W5:Y:S02]  /*6ce0*/  @P3 LDG.E R27, desc[UR8][R2.64] ;  /* 0x00000008021b3981 */ /* 0x024564000c1e1900 */
[----:B-12---:R-:W-:Y:S02]  /*6cf0*/  @!P3 MOV R27, UR4 ;  /* 0x00000004001bbc02 */ /* 0x006fe40008000f00 */
.L_x_114:
[----:B------:R-:W-:Y:S05]  /*6d00*/  @!P4 BRA `(.L_x_115) ;  /* 0x000000000024c947 */ /* 0x000fea0003800000 */
[----:B------:R-:W-:Y:S01]  /*6d10*/  ISETP.NE.U32.AND P3, PT, R48, RZ, PT ;  /* 0x000000ff3000720c */ /* 0x000fe20003f65070 */
[----:B------:R-:W2:Y:S03]  /*6d20*/  LDCU.64 UR4, c[0x0][0x358] ;  /* 0x00006b00ff0477ac */ /* 0x000ea60008000a00 */
[----:B------:R-:W-:Y:S11]  /*6d30*/  ISETP.NE.AND.EX P3, PT, R49, RZ, PT, P3 ;  /* 0x000000ff3100720c */ /* 0x000ff60003f65330 */
[----:B------:R-:W-:Y:S02]  /*6d40*/  @!UPT UIADD3 URZ, UPT, UPT, URZ, URZ, URZ ;  /* 0x000000fffffff290 */ /* 0x000fe4000fffe0ff */
[----:B------:R-:W3:Y:S01]  /*6d50*/  @P3 LDC.64 R2, c[0x0][0x8a8] ;  /* 0x00022a00ff023b82 */ /* 0x000ee20000000a00 */
[----:B-1----:R-:W-:Y:S04]  /*6d60*/  @P3 IMAD R0, R50, UR36, RZ ;  /* 0x0000002432003c24 */ /* 0x002fe8000f8e02ff */
[----:B---3--:R-:W-:Y:S05]  /*6d70*/  @P3 IMAD.WIDE R2, R0, 0x4, R2 ;  /* 0x0000000400023825 */ /* 0x008fea00078e0202 */
[----:B--2--5:R2:W5:Y:S02]  /*6d80*/  @P3 LDG.E R24, desc[UR4][R2.64] ;  /* 0x0000000402183981 */ /* 0x024564000c1e1900 */
[----:B--2---:R-:W3:Y:S02]  /*6d90*/  @!P3 LDC R24, c[0x0][0x8a0] ;  /* 0x00022800ff18bb82 */ /* 0x004ee40000000800 */
.L_x_115:
[----:B-----5:R-:W-:Y:S01]  /*6da0*/  FSETP.NEU.AND P3, PT, R27, RZ, PT ;  /* 0x000000ff1b00720b */ /* 0x020fe20003f6d000 */
[----:B------:R-:W-:Y:S01]  /*6db0*/  BSSY B1, `(.L_x_116) ;  /* 0x0000038000017945 */ /* 0x000fe20003800000 */
[----:B------:R-:W-:Y:S01]  /*6dc0*/  SEL R3, RZ, 0xffffffff, P2 ;  /* 0xffffffffff037807 */ /* 0x000fe20001000000 */
[----:B------:R-:W-:Y:S01]  /*6dd0*/  IMAD.MOV.U32 R74, RZ, RZ, 0x1 ;  /* 0x00000001ff4a7424 */ /* 0x000fe200078e00ff */
[----:B------:R-:W-:Y:S01]  /*6de0*/  @P1 LOP3.LUT P2, RZ, R52, 0xff, RZ, 0xc0, !PT ;  /* 0x000000ff34ff1812 */ /* 0x000fe2000784c0ff */
[----:B------:R-:W-:Y:S01]  /*6df0*/  IMAD R25, R22, 0x80, R23 ;  /* 0x0000008016197824 */ /* 0x000fe200078e0217 */
[----:B-1----:R-:W-:Y:S01]  /*6e00*/  @P1 SEL R0, RZ, 0xffffffff, P3 ;  /* 0xffffffffff001807 */ /* 0x002fe20001800000 */
[----:B------:R-:W-:Y:S01]  /*6e10*/  IMAD R60, R66, -0x10, R64 ;  /* 0xfffffff0423c7824 */ /* 0x000fe200078e0240 */
[----:B------:R-:W-:Y:S01]  /*6e20*/  LEA R72, R22, UR43, 0x3 ;  /* 0x0000002b16487c11 */ /* 0x000fe2000f8e18ff */
[----:B------:R-:W-:Y:S01]  /*6e30*/  IMAD.MOV.U32 R73, RZ, RZ, RZ ;  /* 0x000000ffff497224 */ /* 0x000fe200078e00ff */
[C---:B------:R-:W-:Y:S02]  /*6e40*/  @P0 SEL R0, R3.reuse, R0, !P2 ;  /* 0x0000000003000207 */ /* 0x040fe40005000000 */
[----:B------:R-:W-:Y:S02]  /*6e50*/  CS2R R38, SRZ ;  /* 0x0000000000267805 */ /* 0x000fe4000001ff00 */
[----:B------:R-:W-:Y:S02]  /*6e60*/  PLOP3.LUT P2, PT, PT, PT, UP1, 0x80, 0x8 ;  /* 0x000000000008781c */ /* 0x000fe40003f4f018 */
[----:B------:R-:W-:Y:S02]  /*6e70*/  CS2R R36, SRZ ;  /* 0x0000000000247805 */ /* 0x000fe4000001ff00 */
[----:B------:R-:W-:Y:S02]  /*6e80*/  @P1 LOP3.LUT R0, R0, 0x1, RZ, 0xc0, !PT ;  /* 0x0000000100001812 */ /* 0x000fe400078ec0ff */
[----:B------:R-:W-:Y:S02]  /*6e90*/  CS2R R34, SRZ ;  /* 0x0000000000227805 */ /* 0x000fe4000001ff00 */
[----:B------:R-:W-:Y:S02]  /*6ea0*/  LOP3.LUT P4, R58, R52, 0xff, RZ, 0xc0, !PT ;  /* 0x000000ff343a7812 */ /* 0x000fe4000788c0ff */
[----:B------:R-:W-:Y:S02]  /*6eb0*/  CS2R R32, SRZ ;  /* 0x0000000000207805 */ /* 0x000fe4000001ff00 */
[----:B------:R-:W-:Y:S02]  /*6ec0*/  ISETP.NE.U32.OR P5, PT, R0, 0x1, !P1 ;  /* 0x000000010000780c */ /* 0x000fe40004fa5470 */
[----:B------:R-:W-:Y:S02]  /*6ed0*/  CS2R R42, SRZ ;  /* 0x00000000002a7805 */ /* 0x000fe4000001ff00 */
[----:B------:R-:W-:Y:S02]  /*6ee0*/  SEL R2, RZ, 0xffffffff, P3 ;  /* 0xffffffffff027807 */ /* 0x000fe40001800000 */
[----:B------:R-:W-:Y:S02]  /*6ef0*/  CS2R R40, SRZ ;  /* 0x0000000000287805 */ /* 0x000fe4000001ff00 */
[----:B------:R-:W-:Y:S02]  /*6f00*/  P2R R71, PR, RZ, 0x20 ;  /* 0x00000020ff477803 */ /* 0x000fe40000000000 */
[----:B------:R-:W-:Y:S02]  /*6f10*/  CS2R R46, SRZ ;  /* 0x00000000002e7805 */ /* 0x000fe4000001ff00 */
[----:B------:R-:W-:Y:S02]  /*6f20*/  CS2R R44, SRZ ;  /* 0x00000000002c7805 */ /* 0x000fe4000001ff00 */
[----:B------:R-:W-:Y:S04]  /*6f30*/  @P2 SEL R2, R3, R2, !P4 ;  /* 0x0000000203022207 */ /* 0x000fe80006000000 */
[----:B------:R-:W-:Y:S02]  /*6f40*/  LOP3.LUT R2, R2, 0x1, RZ, 0xc0, !PT ;  /* 0x0000000102027812 */ /* 0x000fe400078ec0ff */
[----:B------:R-:W-:Y:S02]  /*6f50*/  @P5 SHF.L.U32 R0, RZ, 0x1f, RZ ;  /* 0x0000001fff005819 */ /* 0x000fe400000006ff */
[----:B------:R-:W-:Y:S02]  /*6f60*/  ISETP.NE.U32.AND P2, PT, R2, 0x1, PT ;  /* 0x000000010200780c */ /* 0x000fe40003f45070 */
[----:B------:R1:W2:Y:S02]  /*6f70*/  @P5 SYNCS.PHASECHK.TRANS64.TRYWAIT P1, [UR43+0x80], R0 ;  /* 0x00008000ff0055a7 */ /* 0x0002a4000802112b */
[----:B------:R-:W-:Y:S02]  /*6f80*/  P2R R75, PR, RZ, 0x4 ;  /* 0x00000004ff4b7803 */ /* 0x000fe40000000000 */
[----:B-1----:R-:W-:Y:S04]  /*6f90*/  SHF.L.U32 R0, R62, 0x1f, RZ ;  /* 0x0000001f3e007819 */ /* 0x002fe800000006ff */
[----:B------:R1:W4:Y:S01]  /*6fa0*/  SYNCS.PHASECHK.TRANS64.TRYWAIT P0, [R72+URZ+0xf0], R0 ;  /* 0x0000f000480075a7 */ /* 0x00032200080011ff */
[----:B--2---:R-:W-:Y:S01]  /*6fb0*/  @P5 SEL R74, RZ, 0x1, !P1 ;  /* 0x00000001ff4a5807 */ /* 0x004fe20004800000 */
[----:B-1----:R-:W-:Y:S06]  /*6fc0*/  @!P5 BRA `(.L_x_117) ;  /* 0x000000000058d947 */ /* 0x002fec0003800000 */
[----:B------:R-:W-:Y:S01]  /*6fd0*/  IMAD.MOV.U32 R39, RZ, RZ, RZ ;  /* 0x000000ffff277224 */ /* 0x000fe200078e00ff */
[----:B------:R-:W-:Y:S01]  /*6fe0*/  ISETP.NE.AND P1, PT, R74, RZ, PT ;  /* 0x000000ff4a00720c */ /* 0x000fe20003f25270 */
[----:B------:R-:W-:Y:S01]  /*6ff0*/  BSSY B0, `(.L_x_118) ;  /* 0x000000c000007945 */ /* 0x000fe20003800000 */
[----:B------:R-:W-:Y:S02]  /*7000*/  CS2R R46, SRZ ;  /* 0x00000000002e7805 */ /* 0x000fe4000001ff00 */
[----:B------:R-:W-:Y:S02]  /*7010*/  CS2R R44, SRZ ;  /* 0x00000000002c7805 */ /* 0x000fe4000001ff00 */
[----:B------:R-:W-:Y:S02]  /*7020*/  CS2R R42, SRZ ;  /* 0x00000000002a7805 */ /* 0x000fe4000001ff00 */
[----:B------:R-:W-:Y:S02]  /*7030*/  CS2R R40, SRZ ;  /* 0x0000000000287805 */ /* 0x000fe4000001ff00 */
[----:B------:R-:W-:Y:S02]  /*7040*/  CS2R R34, SRZ ;  /* 0x0000000000227805 */ /* 0x000fe4000001ff00 */
[----:B------:R-:W-:Y:S02]  /*7050*/  CS2R R32, SRZ ;  /* 0x0000000000207805 */ /* 0x000fe4000001ff00 */
[----:B------:R-:W-:Y:S01]  /*7060*/  CS2R R36, SRZ ;  /* 0x0000000000247805 */ /* 0x000fe2000001ff00 */
[----:B------:R-:W-:Y:S06]  /*7070*/  @P1 BRA `(.L_x_119) ;  /* 0x00000000000c1947 */ /* 0x000fec0003800000 */
[----:B------:R-:W-:Y:S04]  /*7080*/  SHF.L.U32 R3, RZ, 0x1f, RZ ;  /* 0x0000001fff037819 */ /* 0x000fe800000006ff */
[----:B------:R-:W1:Y:S02]  /*7090*/  SYNCS.PHASECHK.TRANS64.TRYWAIT P1, [UR43+0x80], R3 ;  /* 0x00008003ff0075a7 */ /* 0x000e64000802112b */
[----:B-1----:R-:W-:Y:S05]  /*70a0*/  @!P1 BRA `(.L_x_120) ;  /* 0x0000005c001c9947 */ /* 0x002fea0003800000 */
.L_x_119:
[----:B------:R-:W-:Y:S05]  /*70b0*/  BSYNC B0 ;  /* 0x0000000000007941 */ /* 0x000fea0003800000 */
.L_x_118:
[----:B------:R-:W-:Y:S01]  /*70c0*/  ISETP.NE.AND P1, PT, R75, RZ, PT ;  /* 0x000000ff4b00720c */ /* 0x000fe20003f25270 */
[----:B------:R-:W-:Y:S11]  /*70d0*/  HFMA2 R73, -RZ, RZ, 0, 5.9604644775390625e-08 ;  /* 0x00000001ff497431 */ /* 0x000ff600000001ff */
[----:B------:R-:W-:Y:S01]  /*70e0*/  @!UPT UIADD3 URZ, UPT, UPT, URZ, URZ, URZ ;  /* 0x000000fffffff290 */ /* 0x000fe2000fffe0ff */
[----:B------:R2:W1:Y:S04]  /*70f0*/  @P1 LDS.128 R44, [R65] ;  /* 0x00000000412c1984 */ /* 0x0004680000000c00 */
[----:B------:R2:W1:Y:S04]  /*7100*/  @P1 LDS.128 R40, [R64+0x10] ;  /* 0x0000100040281984 */ /* 0x0004680000000c00 */
[----:B------:R2:W1:Y:S04]  /*7110*/  @P1 LDS.128 R32, [R63+0x20] ;  /* 0x000020003f201984 */ /* 0x0004680000000c00 */
[----:B------:R2:W1:Y:S02]  /*7120*/  @P1 LDS.128 R36, [R60+0x30] ;  /* 0x000030003c241984 */ /* 0x0004640000000c00 */
.L_x_117:
[----:B------:R-:W-:Y:S05]  /*7130*/  BSYNC B1 ;  /* 0x0000000000017941 */ /* 0x000fea0003800000 */
.L_x_116:
[----:B-1----:R-:W-:Y:S04]  /*7140*/  SHF.R.U32.HI R2, RZ, 0x15, R25 ;  /* 0x00000015ff027819 */ /* 0x002fe80000011619 */
[----:B------:R-:W-:Y:S01]  /*7150*/  LOP3.LUT P1, RZ, R2, 0x3, R53, 0x48, !PT ;  /* 0x0000000302ff7812 */ /* 0x000fe20007824835 */
[----:B------:R-:W-:Y:S01]  /*7160*/  @!UPT UIADD3 URZ, UPT, UPT, URZ, URZ, URZ ;  /* 0x000000fffffff290 */ /* 0x000fe2000fffe0ff */
[----:B----4-:R-:W-:Y:S11]  /*7170*/  @P0 BRA `(.L_x_121) ;  /* 0x0000000000080947 */ /* 0x010ff60003800000 */
[----:B------:R-:W1:Y:S02]  /*7180*/  SYNCS.PHASECHK.TRANS64.TRYWAIT P0, [R72+URZ+0xf0], R0 ;  /* 0x0000f000480075a7 */ /* 0x000e6400080011ff */
[----:B-1----:R-:W-:Y:S05]  /*7190*/  @!P0 BRA `(.L_x_122) ;  /* 0x0000005800f88947 */ /* 0x002fea0003800000 */
.L_x_121:
[----:B------:R-:W-:Y:S05]  /*71a0*/  @!P1 BRA `(.L_x_123) ;  /* 0x0000000000409947 */ /* 0x000fea0003800000 */
[----:B------:R-:W4:Y:S01]  /*71b0*/  LDCU.64 UR8, c[0x4][0x70] ;  /* 0x01000e00ff0877ac */ /* 0x000f220008000a00 */
[----:B------:R-:W-:Y:S01]  /*71c0*/  MOV R3, 0x0 ;  /* 0x0000000000037802 */ /* 0x000fe20000000f00 */
[----:B------:R-:W-:Y:S02]  /*71d0*/  HFMA2 R12, -RZ, RZ, 0, 5.9604644775390625e-08 ;  /* 0x00000001ff0c7431 */ /* 0x000fe400000001ff */
[----:B------:R-:W-:Y:S02]  /*71e0*/  IMAD.MOV.U32 R8, RZ, RZ, 0x192 ;  /* 0x00000192ff087424 */ /* 0x000fe400078e00ff */
[----:B------:R-:W-:Y:S01]  /*71f0*/  IMAD.MOV.U32 R13, RZ, RZ, RZ ;  /* 0x000000ffff0d7224 */ /* 0x000fe200078e00ff */
[----:B------:R-:W5:Y:S01]  /*7200*/  LDCU.64 UR6, c[0x4][0x78] ;  /* 0x01000f00ff0677ac */ /* 0x000f620008000a00 */
[----:B------:R-:W1:Y:S01]  /*7210*/  LDC.64 R2, c[0x4][R3] ;  /* 0x0100000003027b82 */ /* 0x000e620000000a00 */
[----:B------:R-:W2:Y:S01]  /*7220*/  LDCU.64 UR4, c[0x4][0x10] ;  /* 0x01000200ff0477ac */ /* 0x000ea20008000a00 */
[----:B----4-:R-:W-:Y:S01]  /*7230*/  MOV R5, UR9 ;  /* 0x0000000900057c02 */ /* 0x010fe20008000f00 */
[----:B------:R-:W-:Y:S01]  /*7240*/  IMAD.U32 R4, RZ, RZ, UR8 ;  /* 0x00000008ff047e24 */ /* 0x000fe2000f8e00ff */
[----:B-----5:R-:W-:Y:S01]  /*7250*/  MOV R7, UR7 ;  /* 0x0000000700077c02 */ /* 0x020fe20008000f00 */
[----:B------:R-:W-:Y:S01]  /*7260*/  IMAD.U32 R6, RZ, RZ, UR6 ;  /* 0x00000006ff067e24 */ /* 0x000fe2000f8e00ff */
[----:B--2---:R-:W-:Y:S01]  /*7270*/  MOV R11, UR5 ;  /* 0x00000005000b7c02 */ /* 0x004fe20008000f00 */
[----:B------:R-:W-:Y:S02]  /*7280*/  IMAD.U32 R10, RZ, RZ, UR4 ;  /* 0x00000004ff0a7e24 */ /* 0x000fe4000f8e00ff */
[----:B------:R-:W-:Y:S07]  /*7290*/  LEPC R20, `(.L_x_123) ;  /* 0x000000001014794e */ /* 0x000fee0000000000 */
[----:B-1-3--:R-:W-:Y:S05]  /*72a0*/  CALL.ABS.NOINC R2 ;  /* 0x0000000002007343 */ /* 0x00afea0003c00000 */
.L_x_123:
[----:B------:R-:W-:Y:S01]  /*72b0*/  LOP3.LUT R20, R44, 0xffffe000, RZ, 0xc0, !PT ;  /* 0xffffe0002c147812 */ /* 0x000fe200078ec0ff */
[----:B------:R-:W-:Y:S05]  /*72c0*/  WARPSYNC.ALL ;  /* 0x0000000000007948 */ /* 0x000fea0003800000 */
[----:B------:R-:W-:Y:S01]  /*72d0*/  R2UR UR4, R25 ;  /* 0x00000000190472ca */ /* 0x000fe200000e0000 */
[----:B------:R-:W-:Y:S01]  /*72e0*/  BSSY.RECONVERGENT B0, `(.L_x_124) ;  /* 0x0000058000007945 */ /* 0x000fe20003800200 */
[----:B------:R-:W-:Y:S11]  /*72f0*/  ISETP.NE.AND P0, PT, R67, RZ, PT ;  /* 0x000000ff4300720c */ /* 0x000ff60003f05270 */
[----:B------:R-:W1:Y:S02]  /*7300*/  LDTM.x16 R4, tmem[UR4] ;  /* 0x00000004000479ee */ /* 0x000e640008240000 */
[C---:B-1-3--:R-:W-:Y:S01]  /*7310*/  FMUL R0, R24.reuse, R4 ;  /* 0x0000000418007220 */ /* 0x04afe20000400000 */
[C---:B------:R-:W-:Y:S01]  /*7320*/  FMUL R2, R24.reuse, R5 ;  /* 0x0000000518027220 */ /* 0x040fe20000400000 */
[C---:B------:R-:W-:Y:S01]  /*7330*/  FMUL R4, R24.reuse, R8 ;  /* 0x0000000818047220 */ /* 0x040fe20000400000 */
[C---:B------:R-:W-:Y:S01]  /*7340*/  FMUL R5, R24.reuse, R9 ;  /* 0x0000000918057220 */ /* 0x040fe20000400000 */
[C---:B------:R-:W-:Y:S01]  /*7350*/  FMUL R8, R24.reuse, R12 ;  /* 0x0000000c18087220 */ /* 0x040fe20000400000 */
[C---:B------:R-:W-:Y:S01]  /*7360*/  FMUL R9, R24.reuse, R13 ;  /* 0x0000000d18097220 */ /* 0x040fe20000400000 */
[C---:B------:R-:W-:Y:S01]  /*7370*/  FMUL R12, R24.reuse, R16 ;  /* 0x00000010180c7220 */ /* 0x040fe20000400000 */
[----:B------:R-:W-:Y:S01]  /*7380*/  LOP3.LUT R16, R45, 0xffffe000, RZ, 0xc0, !PT ;  /* 0xffffe0002d107812 */ /* 0x000fe200078ec0ff */
[----:B------:R-:W-:Y:S01]  /*7390*/  FMUL R13, R24, R17 ;  /* 0x00000011180d7220 */ /* 0x000fe20000400000 */
[----:B------:R-:W-:Y:S01]  /*73a0*/  LOP3.LUT R17, R46, 0xffffe000, RZ, 0xc0, !PT ;  /* 0xffffe0002e117812 */ /* 0x000fe200078ec0ff */
[----:B------:R-:W-:Y:S01]  /*73b0*/  FFMA R28, R27, R20, R0 ;  /* 0x000000141b1c7223 */ /* 0x000fe20000000000 */
[----:B------:R-:W-:Y:S01]  /*73c0*/  LOP3.LUT R0, R47, 0xffffe000, RZ, 0xc0, !PT ;  /* 0xffffe0002f007812 */ /* 0x000fe200078ec0ff */
[C---:B------:R-:W-:Y:S01]  /*73d0*/  FMUL R3, R24.reuse, R6 ;  /* 0x0000000618037220 */ /* 0x040fe20000400000 */
[C---:B------:R-:W-:Y:S01]  /*73e0*/  FMUL R6, R24.reuse, R10 ;  /* 0x0000000a18067220 */ /* 0x040fe20000400000 */
[C---:B------:R-:W-:Y:S01]  /*73f0*/  FMUL R7, R24.reuse, R7 ;  /* 0x0000000718077220 */ /* 0x040fe20000400000 */
[----:B------:R-:W-:Y:S01]  /*7400*/  F2FP.TF32.F32.PACK_B R28, R28 ;  /* 0x0000001cff1c723e */ /* 0x000fe200024050ff */
[C---:B------:R-:W-:Y:S01]  /*7410*/  FMUL R10, R24.reuse, R14 ;  /* 0x0000000e180a7220 */ /* 0x040fe20000400000 */
[----:B------:R-:W-:Y:S01]  /*7420*/  FMUL R14, R24, R18 ;  /* 0x00000012180e7220 */ /* 0x000fe20000400000 */
[----:B------:R-:W-:Y:S01]  /*7430*/  LOP3.LUT R18, R40, 0xffffe000, RZ, 0xc0, !PT ;  /* 0xffffe00028127812 */ /* 0x000fe200078ec0ff */
[----:B------:R-:W-:Y:S01]  /*7440*/  FFMA R29, R27, R16, R2 ;  /* 0x000000101b1d7223 */ /* 0x000fe20000000002 */
[----:B------:R-:W-:Y:S01]  /*7450*/  LOP3.LUT R2, R41, 0xffffe000, RZ, 0xc0, !PT ;  /* 0xffffe00029027812 */ /* 0x000fe200078ec0ff */
[----:B------:R-:W-:Y:S01]  /*7460*/  FFMA R30, R27, R17, R3 ;  /* 0x000000111b1e7223 */ /* 0x000fe20000000003 */
[----:B------:R-:W-:Y:S01]  /*7470*/  LOP3.LUT R3, R43, 0xffffe000, RZ, 0xc0, !PT ;  /* 0xffffe0002b037812 */ /* 0x000fe200078ec0ff */
[C---:B------:R-:W-:Y:S01]  /*7480*/  FFMA R31, R27.reuse, R0, R7 ;  /* 0x000000001b1f7223 */ /* 0x040fe20000000007 */
[----:B------:R-:W-:Y:S01]  /*7490*/  LOP3.LUT R0, R42, 0xffffe000, RZ, 0xc0, !PT ;  /* 0xffffe0002a007812 */ /* 0x000fe200078ec0ff */
[C---:B------:R-:W-:Y:S01]  /*74a0*/  FFMA R4, R27.reuse, R18, R4 ;  /* 0x000000121b047223 */ /* 0x040fe20000000004 */
[----:B------:R-:W-:Y:S01]  /*74b0*/  F2FP.TF32.F32.PACK_B R29, R29 ;  /* 0x0000001dff1d723e */ /* 0x000fe200024050ff */
[C---:B------:R-:W-:Y:S01]  /*74c0*/  FFMA R5, R27.reuse, R2, R5 ;  /* 0x000000021b057223 */ /* 0x040fe20000000005 */
[----:B------:R-:W-:Y:S01]  /*74d0*/  FMUL R11, R24, R11 ;  /* 0x0000000b180b7220 */ /* 0x000fe20000400000 */
[----:B------:R-:W-:Y:S01]  /*74e0*/  F2FP.TF32.F32.PACK_B R30, R30 ;  /* 0x0000001eff1e723e */ /* 0x000fe200024050ff */
[C---:B------:R-:W-:Y:S01]  /*74f0*/  FFMA R6, R27.reuse, R0, R6 ;  /* 0x000000001b067223 */ /* 0x040fe20000000006 */
[----:B------:R-:W-:Y:S01]  /*7500*/  F2FP.TF32.F32.PACK_B R31, R31 ;  /* 0x0000001fff1f723e */ /* 0x000fe200024050ff */
[----:B------:R-:W-:Y:S01]  /*7510*/  FFMA R7, R27, R3, R11 ;  /* 0x000000031b077223 */ /* 0x000fe2000000000b */
[----:B------:R-:W-:Y:S01]  /*7520*/  LOP3.LUT R2, R32, 0xffffe000, RZ, 0xc0, !PT ;  /* 0xffffe00020027812 */ /* 0x000fe200078ec0ff */
[----:B------:R-:W-:Y:S01]  /*7530*/  FMUL R15, R24, R15 ;  /* 0x0000000f180f7220 */ /* 0x000fe20000400000 */
[----:B------:R-:W-:Y:S01]  /*7540*/  LOP3.LUT R16, R33, 0xffffe000, RZ, 0xc0, !PT ;  /* 0xffffe00021107812 */ /* 0x000fe200078ec0ff */
[----:B------:R1:W-:Y:S01]  /*7550*/  STS.128 [R65], R28 ;  /* 0x0000001c41007388 */ /* 0x0003e20000000c00 */
[----:B------:R-:W-:Y:S01]  /*7560*/  LOP3.LUT R0, R34, 0xffffe000, RZ, 0xc0, !PT ;  /* 0xffffe00022007812 */ /* 0x000fe200078ec0ff */
[----:B------:R-:W-:Y:S01]  /*7570*/  FFMA R8, R27, R2, R8 ;  /* 0x000000021b087223 */ /* 0x000fe20000000008 */
[----:B------:R-:W-:Y:S01]  /*7580*/  LOP3.LUT R2, R35, 0xffffe000, RZ, 0xc0, !PT ;  /* 0xffffe00023027812 */ /* 0x000fe200078ec0ff */
[C---:B------:R-:W-:Y:S01]  /*7590*/  FFMA R9, R27.reuse, R16, R9 ;  /* 0x000000101b097223 */ /* 0x040fe20000000009 */
[----:B------:R-:W-:Y:S01]  /*75a0*/  F2FP.TF32.F32.PACK_B R4, R4 ;  /* 0x00000004ff04723e */ /* 0x000fe200024050ff */
[C---:B------:R-:W-:Y:S01]  /*75b0*/  FFMA R10, R27.reuse, R0, R10 ;  /* 0x000000001b0a7223 */ /* 0x040fe2000000000a */
[----:B------:R-:W-:Y:S01]  /*75c0*/  F2FP.TF32.F32.PACK_B R5, R5 ;  /* 0x00000005ff05723e */ /* 0x000fe200024050ff */
[----:B------:R-:W-:Y:S01]  /*75d0*/  FFMA R11, R27, R2, R15 ;  /* 0x000000021b0b7223 */ /* 0x000fe2000000000f */
[----:B------:R-:W-:Y:S01]  /*75e0*/  F2FP.TF32.F32.PACK_B R6, R6 ;  /* 0x00000006ff06723e */ /* 0x000fe200024050ff */
[----:B------:R-:W-:Y:S01]  /*75f0*/  FMUL R19, R24, R19 ;  /* 0x0000001318137220 */ /* 0x000fe20000400000 */
[----:B------:R-:W-:Y:S02]  /*7600*/  F2FP.TF32.F32.PACK_B R7, R7 ;  /* 0x00000007ff07723e */ /* 0x000fe400024050ff */
[----:B------:R-:W-:Y:S02]  /*7610*/  LOP3.LUT R3, R36, 0xffffe000, RZ, 0xc0, !PT ;  /* 0xffffe00024037812 */ /* 0x000fe400078ec0ff */
[----:B------:R-:W-:Y:S01]  /*7620*/  LOP3.LUT R0, R37, 0xffffe000, RZ, 0xc0, !PT ;  /* 0xffffe00025007812 */ /* 0x000fe200078ec0ff */
[----:B------:R1:W-:Y:S01]  /*7630*/  STS.128 [R64+0x10], R4 ;  /* 0x0000100440007388 */ /* 0x0003e20000000c00 */
        /* <DEDUP_REMOVED lines=8> */
[----:B------:R-:W-:Y:S02]  /*76c0*/  F2FP.TF32.F32.PACK_B R10, R10 ;  /* 0x0000000aff0a723e */ /* 0x000fe400024050ff */
[----:B------:R-:W-:Y:S02]  /*76d0*/  F2FP.TF32.F32.PACK_B R11, R11 ;  /* 0x0000000bff0b723e */ /* 0x000fe400024050ff */
[----:B------:R-:W-:Y:S02]  /*76e0*/  F2FP.TF32.F32.PACK_B R12, R12 ;  /* 0x0000000cff0c723e */ /* 0x000fe400024050ff */
[----:B------:R-:W-:Y:S01]  /*76f0*/  F2FP.TF32.F32.PACK_B R13, R13 ;  /* 0x0000000dff0d723e */ /* 0x000fe200024050ff */
[----:B------:R1:W-:Y:S01]  /*7700*/  STS.128 [R63+0x20], R8 ;  /* 0x000020083f007388 */ /* 0x0003e20000000c00 */
[----:B------:R-:W-:Y:S02]  /*7710*/  F2FP.TF32.F32.PACK_B R14, R14 ;  /* 0x0000000eff0e723e */ /* 0x000fe400024050ff */
[----:B------:R-:W-:Y:S05]  /*7720*/  F2FP.TF32.F32.PACK_B R15, R15 ;  /* 0x0000000fff0f723e */ /* 0x000fea00024050ff */
[----:B------:R1:W-:Y:S01]  /*7730*/  STS.128 [R60+0x30], R12 ;  /* 0x0000300c3c007388 */ /* 0x0003e20000000c00 */
[----:B------:R-:W-:Y:S01]  /*7740*/  @!PT LDS RZ, [RZ] ;  /* 0x00000000fffff984 */ /* 0x000fe20000000800 */
[----:B------:R-:W-:Y:S01]  /*7750*/  @!PT LDS RZ, [RZ] ;  /* 0x00000000fffff984 */ /* 0x000fe20000000800 */
[----:B------:R-:W-:Y:S01]  /*7760*/  @!PT LDS RZ, [RZ] ;  /* 0x00000000fffff984 */ /* 0x000fe20000000800 */
[----:B------:R-:W-:Y:S01]  /*7770*/  @!PT LDS RZ, [RZ] ;  /* 0x00000000fffff984 */ /* 0x000fe20000000800 */
[----:B------:R3:W-:Y:S07]  /*7780*/  MEMBAR.ALL.CTA ;  /* 0x0000000000007992 */ /* 0x0007ee0000008000 */
[----:B---3--:R-:W3:Y:S02]  /*7790*/  FENCE.VIEW.ASYNC.S ;  /* 0x00000000000073c6 */ /* 0x008ee40000000000 */
[----:B---3--:R-:W-:Y:S06]  /*77a0*/  BAR.SYNC.DEFER_BLOCKING 0x1, 0x80 ;  /* 0x0042000000007b1d */ /* 0x008fec0000010000 */
[----:B------:R-:W-:Y:S05]  /*77b0*/  @P0 BRA `(.L_x_125) ;  /* 0x0000000000280947 */ /* 0x000fea0003800000 */
[----:B------:R-:W-:Y:S01]  /*77c0*/  UIADD3 UR4, UPT, UPT, UR43, 0x200, URZ ;  /* 0x000002002b047890 */ /* 0x000fe2000fffe0ff */
[----:B------:R-:W-:Y:S05]  /*77d0*/  UMOV UR51, UR36 ;  /* 0x0000002400337c82 */ /* 0x000fea0008000000 */
[----:B------:R-:W-:Y:S01]  /*77e0*/  MOV R57, UR4 ;  /* 0x0000000400397c02 */ /* 0x000fe20008000f00 */
[----:B------:R-:W-:Y:S03]  /*77f0*/  UIADD3 UR4, UP0, UPT, UR54, 0x680, URZ ;  /* 0x0000068036047890 */ /* 0x000fe6000ff1e0ff */
[----:B------:R-:W-:Y:S01]  /*7800*/  R2UR UR48, R57 ;  /* 0x00000000393072ca */ /* 0x000fe200000e0000 */
[----:B------:R-:W-:Y:S11]  /*7810*/  UIADD3.X UR5, UPT, UPT, URZ, UR55, URZ, UP0, !UPT ;  /* 0x00000037ff057290 */ /* 0x000ff600087fe4ff */
[----:B------:R-:W-:Y:S01]  /*7820*/  @!UPT UIADD3 URZ, UPT, UPT, URZ, URZ, URZ ;  /* 0x000000fffffff290 */ /* 0x000fe2000fffe0ff */
[----:B------:R3:W-:Y:S01]  /*7830*/  UTMASTG.3D [UR48], [UR4] ;  /* 0x00000030040073b5 */ /* 0x0007e20008010000 */
[----:B------:R0:W-:Y:S01]  /*7840*/  UTMACMDFLUSH ;  /* 0x00000000000079b7 */ /* 0x0001e20000000000 */
[----:B---3--:R-:W-:Y:S04]  /*7850*/  DEPBAR.LE SB0, 0x1 ;  /* 0x000080400000791a */ /* 0x008fe80000000000 */
.L_x_125:
[----:B------:R-:W-:Y:S05]  /*7860*/  BSYNC.RECONVERGENT B0 ;  /* 0x0000000000007941 */ /* 0x000fea0003800200 */
.L_x_124:
[----:B------:R-:W-:Y:S01]  /*7870*/  BAR.SYNC.DEFER_BLOCKING 0x1, 0x80 ;  /* 0x0042000000007b1d */ /* 0x000fe20000010000 */
[----:B------:R-:W-:Y:S01]  /*7880*/  ISETP.NE.AND P1, PT, R71, RZ, PT ;  /* 0x000000ff4700720c */ /* 0x000fe20003f25270 */
[----:B------:R-:W-:Y:S01]  /*7890*/  UISETP.NE.AND UP0, UPT, UR52, URZ, UPT ;  /* 0x000000ff3400728c */ /* 0x000fe2000bf05270 */
[----:B------:R-:W-:Y:S11]  /*78a0*/  LEA R2, R73, UR43, 0x3 ;  /* 0x0000002b49027c11 */ /* 0x000ff6000f8e18ff */
[----:B-1----:R-:W-:Y:S01]  /*78b0*/  @P1 SHF.L.U32 R4, RZ, 0x1f, RZ ;  /* 0x0000001fff041819 */ /* 0x002fe200000006ff */
[----:B------:R-:W-:Y:S06]  /*78c0*/  BRA.U !UP0, `(.L_x_126) ;  /* 0x0000000108247547 */ /* 0x000fec000b800000 */
[----:B------:R-:W1:Y:S01]  /*78d0*/  S2R R0, SR_CgaCtaId ;  /* 0x0000000000007919 */ /* 0x000e620000008800 */
[----:B------:R-:W-:Y:S01]  /*78e0*/  IMAD.U32 R3, RZ, RZ, UR47 ;  /* 0x0000002fff037e24 */ /* 0x000fe2000f8e00ff */
[----:B------:R-:W-:Y:S04]  /*78f0*/  UIADD3 UR4, UPT, UPT, UR47, 0x1, URZ ;  /* 0x000000012f047890 */ /* 0x000fe8000fffe0ff */
[----:B------:R-:W-:Y:S01]  /*7900*/  @P1 LEA R3, R3, UR43, 0x3 ;  /* 0x0000002b03031c11 */ /* 0x000fe2000f8e18ff */
[----:B------:R-:W-:Y:S04]  /*7910*/  UISETP.NE.AND UP0, UPT, UR4, 0x4, UPT ;  /* 0x000000040400788c */ /* 0x000fe8000bf05270 */
[----:B------:R-:W-:Y:S01]  /*7920*/  @P1 VIADD R3, R3, 0xa0 ;  /* 0x000000a003031836 */ /* 0x000fe20000000000 */
[----:B------:R-:W-:Y:S04]  /*7930*/  USEL UR47, UR4, URZ, UP0 ;  /* 0x000000ff042f7287 */ /* 0x000fe80008000000 */
[----:B-1----:R-:W-:Y:S04]  /*7940*/  @P1 PRMT R0, R0, 0x654, R3 ;  /* 0x0000065400001816 */ /* 0x002fe80000000003 */
[----:B------:R1:W-:Y:S04]  /*7950*/  @P1 SYNCS.ARRIVE.TRANS64.RED.A1T0 RZ, [R0+URZ], RZ ;  /* 0x000000ff00ff19a7 */ /* 0x0003e800081004ff */
.L_x_126:
[----:B------:R-:W3:Y:S01]  /*7960*/  @P1 SYNCS.PHASECHK.TRANS64.TRYWAIT P0, [R2+URZ+0x80], R4 ;  /* 0x00008004020015a7 */ /* 0x000ee200080011ff */
[----:B------:R-:W-:Y:S01]  /*7970*/  BSSY B1, `(.L_x_127) ;  /* 0x0000016000017945 */ /* 0x000fe20003800000 */
[----:B---3--:R-:W-:Y:S03]  /*7980*/  @P1 SEL R74, RZ, 0x1, !P0 ;  /* 0x00000001ff4a1807 */ /* 0x008fe60004000000 */
[----:B------:R-:W-:Y:S05]  /*7990*/  @!P1 BRA `(.L_x_128) ;  /* 0x00000000004c9947 */ /* 0x000fea0003800000 */
[----:B------:R-:W-:Y:S01]  /*79a0*/  ISETP.NE.AND P0, PT, R74, RZ, PT ;  /* 0x000000ff4a00720c */ /* 0x000fe20003f05270 */
[----:B------:R-:W-:Y:S01]  /*79b0*/  BSSY B0, `(.L_x_129) ;  /* 0x000000b000007945 */ /* 0x000fe20003800000 */
[----:B------:R-:W-:Y:S11]  /*79c0*/  ISETP.NE.AND P1, PT, R75, RZ, PT ;  /* 0x000000ff4b00720c */ /* 0x000ff60003f25270 */
[----:B------:R-:W-:Y:S02]  /*79d0*/  @!UPT UIADD3 URZ, UPT, UPT, URZ, URZ, URZ ;  /* 0x000000fffffff290 */ /* 0x000fe4000fffe0ff */
[C---:B------:R-:W-:Y:S01]  /*79e0*/  @P1 IMAD R6, R73.reuse, 0x2000, R65 ;  /* 0x0000200049061824 */ /* 0x040fe200078e0241 */
[C---:B------:R-:W-:Y:S01]  /*79f0*/  @P1 LEA R4, R73.reuse, R63, 0xd ;  /* 0x0000003f49041211 */ /* 0x040fe200078e68ff */
[C---:B------:R-:W-:Y:S02]  /*7a00*/  @P1 IMAD R5, R73.reuse, 0x2000, R64 ;  /* 0x0000200049051824 */ /* 0x040fe400078e0240 */
[----:B------:R-:W-:Y:S01]  /*7a10*/  @P1 IMAD R3, R73, 0x2000, R60 ;  /* 0x0000200049031824 */ /* 0x000fe200078e023c */
[----:B------:R-:W-:Y:S06]  /*7a20*/  @P0 BRA `(.L_x_130) ;  /* 0x00000000000c0947 */ /* 0x000fec0003800000 */
[----:B-1----:R-:W-:Y:S04]  /*7a30*/  SHF.L.U32 R0, RZ, 0x1f, RZ ;  /* 0x0000001fff007819 */ /* 0x002fe800000006ff */
[----:B------:R-:W1:Y:S02]  /*7a40*/  SYNCS.PHASECHK.TRANS64.TRYWAIT P0, [R2+URZ+0x80], R0 ;  /* 0x00008000020075a7 */ /* 0x000e6400080011ff */
[----:B-1----:R-:W-:Y:S05]  /*7a50*/  @!P0 BRA `(.L_x_131) ;  /* 0x0000005000dc8947 */ /* 0x002fea0003800000 */
.L_x_130:
[----:B------:R-:W-:Y:S05]  /*7a60*/  BSYNC B0 ;  /* 0x0000000000007941 */ /* 0x000fea0003800000 */
.L_x_129:
[----:B------:R-:W-:Y:S02]  /*7a70*/  ISETP.NE.AND P0, PT, R75, RZ, PT ;  /* 0x000000ff4b00720c */ /* 0x000fe40003f05270 */
[----:B------:R-:W-:Y:S11]  /*7a80*/  IADD3 R73, PT, PT, R73, 0x1, RZ ;  /* 0x0000000149497810 */ /* 0x000ff60007ffe0ff */
[----:B------:R3:W4:Y:S04]  /*7a90*/  @P0 LDS.128 R44, [R6] ;  /* 0x00000000062c0984 */ /* 0x0007280000000c00 */
[----:B------:R3:W1:Y:S04]  /*7aa0*/  @P0 LDS.128 R40, [R5+0x10] ;  /* 0x0000100005280984 */ /* 0x0006680000000c00 */
[----:B------:R3:W1:Y:S04]  /*7ab0*/  @P0 LDS.128 R32, [R4+0x20] ;  /* 0x0000200004200984 */ /* 0x0006680000000c00 */
[----:B------:R3:W1:Y:S02]  /*7ac0*/  @P0 LDS.128 R36, [R3+0x30] ;  /* 0x0000300003240984 */ /* 0x0006640000000c00 */
.L_x_128:
[----:B------:R-:W-:Y:S05]  /*7ad0*/  BSYNC B1 ;  /* 0x0000000000017941 */ /* 0x000fea0003800000 */
.L_x_127:
[----:B-1----:R-:W-:Y:S05]  /*7ae0*/  VIADD R0, R25, 0x10 ;  /* 0x0000001019007836 */ /* 0x002fea0000000000 */
[----:B------:R-:W-:Y:S04]  /*7af0*/  SHF.R.U32.HI R0, RZ, 0x15, R0 ;  /* 0x00000015ff007819 */ /* 0x000fe80000011600 */
[----:B------:R-:W-:Y:S11]  /*7b00*/  LOP3.LUT P0, RZ, R0, 0x3, R53, 0x48, !PT ;  /* 0x0000000300ff7812 */ /* 0x000ff60007804835 */
[----:B------:R-:W-:Y:S02]  /*7b10*/  @!UPT UIADD3 URZ, UPT, UPT, URZ, URZ, URZ ;  /* 0x000000fffffff290 */ /* 0x000fe4000fffe0ff */
[----:B------:R-:W-:Y:S05]  /*7b20*/  @!P0 BRA `(.L_x_132) ;  /* 0x0000000000408947 */ /* 0x000fea0003800000 */
[----:B------:R-:W1:Y:S01]  /*7b30*/  LDCU.64 UR8, c[0x4][0x70] ;  /* 0x01000e00ff0877ac */ /* 0x000e620008000a00 */
[----:B---3--:R-:W-:Y:S01]  /*7b40*/  MOV R3, 0x0 ;  /* 0x0000000000037802 */ /* 0x008fe20000000f00 */
[----:B------:R-:W-:Y:S02]  /*7b50*/  HFMA2 R12, -RZ, RZ, 0, 5.9604644775390625e-08 ;  /* 0x00000001ff0c7431 */ /* 0x000fe400000001ff */
[----:B------:R-:W-:Y:S02]  /*7b60*/  IMAD.MOV.U32 R8, RZ, RZ, 0x192 ;  /* 0x00000192ff087424 */ /* 0x000fe400078e00ff */
[----:B------:R-:W-:Y:S01]  /*7b70*/  IMAD.MOV.U32 R13, RZ, RZ, RZ ;  /* 0x000000ffff0d7224 */ /* 0x000fe200078e00ff */
[----:B------:R-:W3:Y:S01]  /*7b80*/  LDCU.64 UR6, c[0x4][0x78] ;  /* 0x01000f00ff0677ac */ /* 0x000ee20008000a00 */
[----:B------:R-:W2:Y:S01]  /*7b90*/  LDC.64 R2, c[0x4][R3] ;  /* 0x0100000003027b82 */ /* 0x000ea20000000a00 */
[----:B------:R-:W5:Y:S01]  /*7ba0*/  LDCU.64 UR4, c[0x4][0x10] ;  /* 0x01000200ff0477ac */ /* 0x000f620008000a00 */
[----:B-1----:R-:W-:Y:S01]  /*7bb0*/  MOV R5, UR9 ;  /* 0x0000000900057c02 */ /* 0x002fe20008000f00 */
[----:B------:R-:W-:Y:S01]  /*7bc0*/  IMAD.U32 R4, RZ, RZ, UR8 ;  /* 0x00000008ff047e24 */ /* 0x000fe2000f8e00ff */
[----:B---3--:R-:W-:Y:S01]  /*7bd0*/  MOV R7, UR7 ;  /* 0x0000000700077c02 */ /* 0x008fe20008000f00 */
[----:B------:R-:W-:Y:S01]  /*7be0*/  IMAD.U32 R6, RZ, RZ, UR6 ;  /* 0x00000006ff067e24 */ /* 0x000fe2000f8e00ff */
[----:B-----5:R-:W-:Y:S01]  /*7bf0*/  MOV R11, UR5 ;  /* 0x00000005000b7c02 */ /* 0x020fe20008000f00 */
[----:B------:R-:W-:Y:S02]  /*7c00*/  IMAD.U32 R10, RZ, RZ, UR4 ;  /* 0x00000004ff0a7e24 */ /* 0x000fe4000f8e00ff */
[----:B------:R-:W-:Y:S07]  /*7c10*/  LEPC R20, `(.L_x_132) ;  /* 0x000000001014794e */ /* 0x000fee0000000000 */
[----:B--2-4-:R-:W-:Y:S05]  /*7c20*/  CALL.ABS.NOINC R2 ;  /* 0x0000000002007343 */ /* 0x014fea0003c00000 */
.L_x_132:
[----:B---34-:R-:W-:Y:S01]  /*7c30*/  LOP3.LUT R3, R44, 0xffffe000, RZ, 0xc0, !PT ;  /* 0xffffe0002c037812 */ /* 0x018fe200078ec0ff */
[----:B------:R-:W-:Y:S05]  /*7c40*/  WARPSYNC.ALL ;  /* 0x0000000000007948 */ /* 0x000fea0003800000 */
[----:B------:R-:W-:Y:S01]  /*7c50*/  R2UR UR4, R25 ;  /* 0x00000000190472ca */ /* 0x000fe200000e0000 */
[----:B------:R-:W1:Y:S01]  /*7c60*/  S2R R76, SR_CgaCtaId ;  /* 0x00000000004c7919 */ /* 0x000e620000008800 */
[----:B------:R-:W-:Y:S01]  /*7c70*/  LOP3.LUT R20, R40, 0xffffe000, RZ, 0xc0, !PT ;  /* 0xffffe00028147812 */ /* 0x000fe200078ec0ff */
[----:B------:R-:W-:Y:S01]  /*7c80*/  BSSY.RECONVERGENT B0, `(.L_x_133) ;  /* 0x000005d000007945 */ /* 0x000fe20003800200 */
[----:B------:R-:W-:Y:S02]  /*7c90*/  ISETP.NE.AND P6, PT, R71, RZ, PT ;  /* 0x000000ff4700720c */ /* 0x000fe40003fc5270 */
[----:B------:R-:W-:Y:S07]  /*7ca0*/  ISETP.NE.AND P0, PT, R67, RZ, PT ;  /* 0x000000ff4300720c */ /* 0x000fee0003f05270 */
[----:B------:R-:W3:Y:S02]  /*7cb0*/  LDTM.x16 R4, tmem[UR4+0x10] ;  /* 0x00001004000479ee */ /* 0x000ee40008240000 */
[C---:B---3--:R-:W-:Y:S01]  /*7cc0*/  FMUL R0, R24.reuse, R4 ;  /* 0x0000000418007220 */ /* 0x048fe20000400000 */
[----:B------:R-:W-:Y:S01]  /*7cd0*/  LOP3.LUT R4, R45, 0xffffe000, RZ, 0xc0, !PT ;  /* 0xffffe0002d047812 */ /* 0x000fe200078ec0ff */
[C---:B------:R-:W-:Y:S01]  /*7ce0*/  FMUL R2, R24.reuse, R5 ;  /* 0x0000000518027220 */ /* 0x040fe20000400000 */
[----:B------:R-:W-:Y:S01]  /*7cf0*/  FMUL R5, R24, R12 ;  /* 0x0000000c18057220 */ /* 0x000fe20000400000 */
[C---:B------:R-:W-:Y:S01]  /*7d00*/  FFMA R28, R27.reuse, R3, R0 ;  /* 0x000000031b1c7223 */ /* 0x040fe20000000000 */
[----:B------:R-:W-:Y:S01]  /*7d10*/  LOP3.LUT R3, R46, 0xffffe000, RZ, 0xc0, !PT ;  /* 0xffffe0002e037812 */ /* 0x000fe200078ec0ff */
[----:B------:R-:W-:Y:S01]  /*7d20*/  FFMA R29, R27, R4, R2 ;  /* 0x000000041b1d7223 */ /* 0x000fe20000000002 */
[----:B------:R-:W-:Y:S01]  /*7d30*/  LOP3.LUT R4, R47, 0xffffe000, RZ, 0xc0, !PT ;  /* 0xffffe0002f047812 */ /* 0x000fe200078ec0ff */
[C---:B------:R-:W-:Y:S01]  /*7d40*/  FMUL R0, R24.reuse, R6 ;  /* 0x0000000618007220 */ /* 0x040fe20000400000 */
[----:B------:R-:W-:Y:S01]  /*7d50*/  F2FP.TF32.F32.PACK_B R28, R28 ;  /* 0x0000001cff1c723e */ /* 0x000fe200024050ff */
[C---:B------:R-:W-:Y:S01]  /*7d60*/  FMUL R2, R24.reuse, R7 ;  /* 0x0000000718027220 */ /* 0x040fe20000400000 */
[----:B------:R-:W-:Y:S01]  /*7d70*/  F2FP.TF32.F32.PACK_B R29, R29 ;  /* 0x0000001dff1d723e */ /* 0x000fe200024050ff */
[C---:B------:R-:W-:Y:S01]  /*7d80*/  FFMA R30, R27.reuse, R3, R0 ;  /* 0x000000031b1e7223 */ /* 0x040fe20000000000 */
[C---:B------:R-:W-:Y:S01]  /*7d90*/  FMUL R0, R24.reuse, R8 ;  /* 0x0000000818007220 */ /* 0x040fe20000400000 */
[----:B------:R-:W-:Y:S01]  /*7da0*/  FFMA R31, R27, R4, R2 ;  /* 0x000000041b1f7223 */ /* 0x000fe20000000002 */
[C---:B------:R-:W-:Y:S01]  /*7db0*/  FMUL R6, R24.reuse, R13 ;  /* 0x0000000d18067220 */ /* 0x040fe20000400000 */
[----:B------:R-:W-:Y:S01]  /*7dc0*/  LOP3.LUT R13, R41, 0xffffe000, RZ, 0xc0, !PT ;  /* 0xffffe000290d7812 */ /* 0x000fe200078ec0ff */
[C---:B------:R-:W-:Y:S01]  /*7dd0*/  FMUL R2, R24.reuse, R9 ;  /* 0x0000000918027220 */ /* 0x040fe20000400000 */
[----:B------:R-:W-:Y:S01]  /*7de0*/  F2FP.TF32.F32.PACK_B R30, R30 ;  /* 0x0000001eff1e723e */ /* 0x000fe200024050ff */
[----:B------:R-:W-:Y:S01]  /*7df0*/  FMUL R9, R24, R16 ;  /* 0x0000001018097220 */ /* 0x000fe20000400000 */
[----:B------:R-:W-:Y:S01]  /*7e00*/  F2FP.TF32.F32.PACK_B R31, R31 ;  /* 0x0000001fff1f723e */ /* 0x000fe200024050ff */
[----:B------:R-:W-:Y:S01]  /*7e10*/  FFMA R16, R27, R20, R0 ;  /* 0x000000141b107223 */ /* 0x000fe20000000000 */
[----:B------:R-:W-:Y:S01]  /*7e20*/  LOP3.LUT R0, R42, 0xffffe000, RZ, 0xc0, !PT ;  /* 0xffffe0002a007812 */ /* 0x000fe200078ec0ff */
[C---:B------:R-:W-:Y:S01]  /*7e30*/  FMUL R3, R24.reuse, R10 ;  /* 0x0000000a18037220 */ /* 0x040fe20000400000 */
[C---:B------:R-:W-:Y:S01]  /*7e40*/  FMUL R7, R24.reuse, R14 ;  /* 0x0000000e18077220 */ /* 0x040fe20000400000 */
[----:B------:R-:W-:Y:S01]  /*7e50*/  LOP3.LUT R14, R43, 0xffffe000, RZ, 0xc0, !PT ;  /* 0xffffe0002b0e7812 */ /* 0x000fe200078ec0ff */
[----:B------:R-:W-:Y:S01]  /*7e60*/  FMUL R10, R24, R17 ;  /* 0x00000011180a7220 */ /* 0x000fe20000400000 */
[----:B------:R-:W-:Y:S01]  /*7e70*/  F2FP.TF32.F32.PACK_B R16, R16 ;  /* 0x00000010ff10723e */ /* 0x000fe200024050ff */
[----:B------:R-:W-:Y:S01]  /*7e80*/  FFMA R17, R27, R13, R2 ;  /* 0x0000000d1b117223 */ /* 0x000fe20000000002 */
[----:B------:R-:W-:Y:S01]  /*7e90*/  LOP3.LUT R2, R32, 0xffffe000, RZ, 0xc0, !PT ;  /* 0xffffe00020027812 */ /* 0x000fe200078ec0ff */
[----:B------:R-:W-:Y:S01]  /*7ea0*/  STS.128 [R65+0x2000], R28 ;  /* 0x0020001c41007388 */ /* 0x000fe20000000c00 */
[----:B------:R-:W-:Y:S01]  /*7eb0*/  LOP3.LUT R13, R39, 0xffffe000, RZ, 0xc0, !PT ;  /* 0xffffe000270d7812 */ /* 0x000fe200078ec0ff */
[C---:B------:R-:W-:Y:S01]  /*7ec0*/  FMUL R4, R24.reuse, R11 ;  /* 0x0000000b18047220 */ /* 0x040fe20000400000 */
[----:B------:R-:W-:Y:S01]  /*7ed0*/  F2FP.TF32.F32.PACK_B R17, R17 ;  /* 0x00000011ff11723e */ /* 0x000fe200024050ff */
[C---:B------:R-:W-:Y:S01]  /*7ee0*/  FMUL R11, R24.reuse, R18 ;  /* 0x00000012180b7220 */ /* 0x040fe20000400000 */
[----:B------:R-:W-:Y:S01]  /*7ef0*/  FFMA R18, R27, R0, R3 ;  /* 0x000000001b127223 */ /* 0x000fe20000000003 */
[----:B------:R-:W-:Y:S01]  /*7f00*/  LOP3.LUT R0, R33, 0xffffe000, RZ, 0xc0, !PT ;  /* 0xffffe00021007812 */ /* 0x000fe200078ec0ff */
[----:B------:R-:W-:Y:S01]  /*7f10*/  FMUL R12, R24, R19 ;  /* 0x00000013180c7220 */ /* 0x000fe20000400000 */
[----:B------:R-:W-:Y:S01]  /*7f20*/  LOP3.LUT R3, R34, 0xffffe000, RZ, 0xc0, !PT ;  /* 0xffffe00022037812 */ /* 0x000fe200078ec0ff */
[C---:B------:R-:W-:Y:S01]  /*7f30*/  FFMA R19, R27.reuse, R14, R4 ;  /* 0x0000000e1b137223 */ /* 0x040fe20000000004 */
[----:B------:R-:W-:Y:S01]  /*7f40*/  FFMA R4, R27, R2, R5 ;  /* 0x000000021b047223 */ /* 0x000fe20000000005 */
[----:B------:R-:W-:Y:S01]  /*7f50*/  LOP3.LUT R2, R35, 0xffffe000, RZ, 0xc0, !PT ;  /* 0xffffe00023027812 */ /* 0x000fe200078ec0ff */
[----:B------:R-:W-:Y:S01]  /*7f60*/  FMUL R8, R24, R15 ;  /* 0x0000000f18087220 */ /* 0x000fe20000400000 */
[----:B------:R-:W-:Y:S01]  /*7f70*/  F2FP.TF32.F32.PACK_B R18, R18 ;  /* 0x00000012ff12723e */ /* 0x000fe200024050ff */
[C---:B------:R-:W-:Y:S01]  /*7f80*/  FFMA R5, R27.reuse, R0, R6 ;  /* 0x000000001b057223 */ /* 0x040fe20000000006 */
[----:B------:R-:W-:Y:S01]  /*7f90*/  F2FP.TF32.F32.PACK_B R19, R19 ;  /* 0x00000013ff13723e */ /* 0x000fe200024050ff */
[C---:B------:R-:W-:Y:S01]  /*7fa0*/  FFMA R6, R27.reuse, R3, R7 ;  /* 0x000000031b067223 */ /* 0x040fe20000000007 */
[----:B------:R-:W-:Y:S01]  /*7fb0*/  FFMA R7, R27, R2, R8 ;  /* 0x000000021b077223 */ /* 0x000fe20000000008 */
[----:B------:R-:W-:Y:S02]  /*7fc0*/  LOP3.LUT R0, R36, 0xffffe000, RZ, 0xc0, !PT ;  /* 0xffffe00024007812 */ /* 0x000fe400078ec0ff */
[----:B------:R-:W-:Y:S01]  /*7fd0*/  STS.128 [R64+0x2010], R16 ;  /* 0x0020101040007388 */ /* 0x000fe20000000c00 */
[----:B------:R-:W-:Y:S02]  /*7fe0*/  LOP3.LUT R2, R37, 0xffffe000, RZ, 0xc0, !PT ;  /* 0xffffe00025027812 */ /* 0x000fe400078ec0ff */
[----:B------:R-:W-:Y:S01]  /*7ff0*/  LOP3.LUT R3, R38, 0xffffe000, RZ, 0xc0, !PT ;  /* 0xffffe00026037812 */ /* 0x000fe200078ec0ff */
[C---:B------:R-:W-:Y:S01]  /*8000*/  FFMA R8, R27.reuse, R0, R9 ;  /* 0x000000001b087223 */ /* 0x040fe20000000009 */
[----:B------:R-:W-:Y:S01]  /*8010*/  F2FP.TF32.F32.PACK_B R4, R4 ;  /* 0x00000004ff04723e */ /* 0x000fe200024050ff */
[C---:B------:R-:W-:Y:S01]  /*8020*/  FFMA R9, R27.reuse, R2, R10 ;  /* 0x000000021b097223 */ /* 0x040fe2000000000a */
[----:B------:R-:W-:Y:S01]  /*8030*/  F2FP.TF32.F32.PACK_B R5, R5 ;  /* 0x00000005ff05723e */ /* 0x000fe200024050ff */
[C---:B------:R-:W-:Y:S01]  /*8040*/  FFMA R10, R27.reuse, R3, R11 ;  /* 0x000000031b0a7223 */ /* 0x040fe2000000000b */
[----:B------:R-:W-:Y:S01]  /*8050*/  F2FP.TF32.F32.PACK_B R6, R6 ;  /* 0x00000006ff06723e */ /* 0x000fe200024050ff */
[----:B------:R-:W-:Y:S01]  /*8060*/  FFMA R11, R27, R13, R12 ;  /* 0x0000000d1b0b7223 */ /* 0x000fe2000000000c */
[----:B------:R-:W-:Y:S01]  /*8070*/  F2FP.TF32.F32.PACK_B R7, R7 ;  /* 0x00000007ff07723e */ /* 0x000fe200024050ff */
[----:B------:R-:W-:Y:S01]  /*8080*/  IMAD.U32 R0, RZ, RZ, UR47 ;  /* 0x0000002fff007e24 */ /* 0x000fe2000f8e00ff */
[----:B------:R-:W-:Y:S02]  /*8090*/  F2FP.TF32.F32.PACK_B R8, R8 ;  /* 0x00000008ff08723e */ /* 0x000fe400024050ff */
[----:B------:R-:W-:Y:S01]  /*80a0*/  F2FP.TF32.F32.PACK_B R9, R9 ;  /* 0x00000009ff09723e */ /* 0x000fe200024050ff */
[----:B------:R3:W-:Y:S01]  /*80b0*/  STS.128 [R63+0x2020], R4 ;  /* 0x002020043f007388 */ /* 0x0007e20000000c00 */
[----:B------:R-:W-:Y:S02]  /*80c0*/  F2FP.TF32.F32.PACK_B R10, R10 ;  /* 0x0000000aff0a723e */ /* 0x000fe400024050ff */
[----:B------:R-:W-:Y:S02]  /*80d0*/  F2FP.TF32.F32.PACK_B R11, R11 ;  /* 0x0000000bff0b723e */ /* 0x000fe400024050ff */
[----:B------:R-:W-:Y:S02]  /*80e0*/  @P6 LEA R0, R0, UR43, 0x3 ;  /* 0x0000002b00006c11 */ /* 0x000fe4000f8e18ff */
[----:B------:R-:W-:Y:S01]  /*80f0*/  @P6 SHF.L.U32 R2, RZ, 0x1f, RZ ;  /* 0x0000001fff026819 */ /* 0x000fe200000006ff */
[----:B------:R4:W-:Y:S02]  /*8100*/  STS.128 [R60+0x2030], R8 ;  /* 0x002030083c007388 */ /* 0x0009e40000000c00 */
[----:B------:R-:W-:Y:S05]  /*8110*/  @P6 VIADD R0, R0, 0xa0 ;  /* 0x000000a000006836 */ /* 0x000fea0000000000 */
[----:B-1----:R-:W-:Y:S01]  /*8120*/  @P6 PRMT R0, R76, 0x654, R0 ;  /* 0x000006544c006816 */ /* 0x002fe20000000000 */
[----:B------:R-:W-:Y:S01]  /*8130*/  @!PT LDS RZ, [RZ] ;  /* 0x00000000fffff984 */ /* 0x000fe20000000800 */
[----:B------:R-:W-:Y:S01]  /*8140*/  @!PT LDS RZ, [RZ] ;  /* 0x00000000fffff984 */ /* 0x000fe20000000800 */
[----:B------:R-:W-:Y:S01]  /*8150*/  @!PT LDS RZ, [RZ] ;  /* 0x00000000fffff984 */ /* 0x000fe20000000800 */
[----:B------:R-:W-:Y:S01]  /*8160*/  @!PT LDS RZ, [RZ] ;  /* 0x00000000fffff984 */ /* 0x000fe20000000800 */
[----:B------:R1:W-:Y:S06]  /*8170*/  MEMBAR.ALL.CTA ;  /* 0x0000000000007992 */ /* 0x0003ec0000008000 */
[----:B-1----:R-:W1:Y:S01]  /*8180*/  FENCE.VIEW.ASYNC.S ;  /* 0x00000000000073c6 */ /* 0x002e620000000000 */
[----:B---3--:R-:W-:Y:S01]  /*8190*/  LEA R6, R73, UR43, 0x3 ;  /* 0x0000002b49067c11 */ /* 0x008fe2000f8e18ff */
[----:B-1----:R-:W-:Y:S06]  /*81a0*/  BAR.SYNC.DEFER_BLOCKING 0x1, 0x80 ;  /* 0x0042000000007b1d */ /* 0x002fec0000010000 */
[----:B------:R-:W-:Y:S05]  /*81b0*/  @P0 BRA `(.L_x_134) ;  /* 0x0000000000240947 */ /* 0x000fea0003800000 */
[----:B------:R-:W-:Y:S02]  /*81c0*/  UIADD3 UR4, UP0, UPT, UR54, 0x680, URZ ;  /* 0x0000068036047890 */ /* 0x000fe4000ff1e0ff */
[----:B------:R-:W-:Y:S02]  /*81d0*/  UIADD3 UR9, UPT, UPT, UR49, 0x10, URZ ;  /* 0x0000001031097890 */ /* 0x000fe4000fffe0ff */
[----:B------:R-:W-:Y:S02]  /*81e0*/  UIADD3 UR8, UPT, UPT, UR43, 0x2200, URZ ;  /* 0x000022002b087890 */ /* 0x000fe4000fffe0ff */
[----:B------:R-:W-:Y:S01]  /*81f0*/  UIADD3.X UR5, UPT, UPT, URZ, UR55, URZ, UP0, !UPT ;  /* 0x00000037ff057290 */ /* 0x000fe200087fe4ff */
[----:B------:R-:W-:Y:S01]  /*8200*/  UMOV UR10, UR50 ;  /* 0x00000032000a7c82 */ /* 0x000fe20008000000 */
[----:B------:R-:W-:Y:S07]  /*8210*/  UMOV UR11, UR36 ;  /* 0x00000024000b7c82 */ /* 0x000fee0008000000 */
[----:B------:R1:W-:Y:S01]  /*8220*/  UTMASTG.3D [UR8], [UR4] ;  /* 0x00000008040073b5 */ /* 0x0003e20008010000 */
[----:B------:R0:W-:Y:S01]  /*8230*/  UTMACMDFLUSH ;  /* 0x00000000000079b7 */ /* 0x0001e20000000000 */
[----:B-1----:R-:W-:Y:S04]  /*8240*/  DEPBAR.LE SB0, 0x1 ;  /* 0x000080400000791a */ /* 0x002fe80000000000 */
.L_x_134:
[----:B------:R-:W-:Y:S05]  /*8250*/  BSYNC.RECONVERGENT B0 ;  /* 0x0000000000007941 */ /* 0x000fea0003800200 */
.L_x_133:
[----:B------:R-:W-:Y:S01]  /*8260*/  BAR.SYNC.DEFER_BLOCKING 0x1, 0x80 ;  /* 0x0042000000007b1d */ /* 0x000fe20000010000 */
[----:B------:R-:W-:Y:S04]  /*8270*/  UIADD3 UR4, UPT, UPT, UR47, 0x1, URZ ;  /* 0x000000012f047890 */ /* 0x000fe8000fffe0ff */
[----:B------:R-:W-:Y:S04]  /*8280*/  UISETP.NE.AND UP0, UPT, UR4, 0x4, UPT ;  /* 0x000000040400788c */ /* 0x000fe8000bf05270 */
[----:B------:R-:W-:Y:S01]  /*8290*/  USEL UR46, UR4, URZ, UP0 ;  /* 0x000000ff042e7287 */ /* 0x000fe20008000000 */
[----:B------:R1:W-:Y:S01]  /*82a0*/  @P6 SYNCS.ARRIVE.TRANS64.RED.A1T0 RZ, [R0+URZ], RZ ;  /* 0x000000ff00ff69a7 */ /* 0x0003e200081004ff */
[----:B------:R-:W-:Y:S01]  /*82b0*/  BSSY B1, `(.L_x_135) ;  /* 0x0000017000017945 */ /* 0x000fe20003800000 */
[----:B------:R-:W3:Y:S02]  /*82c0*/  @P6 SYNCS.PHASECHK.TRANS64.TRYWAIT P0, [R6+URZ+0x80], R2 ;  /* 0x00008002060065a7 */ /* 0x000ee400080011ff */
[----:B---3--:R-:W-:Y:S01]  /*82d0*/  @P6 SEL R74, RZ, 0x1, !P0 ;  /* 0x00000001ff4a6807 */ /* 0x008fe20004000000 */
[----:B-1----:R-:W-:Y:S06]  /*82e0*/  @!P6 BRA `(.L_x_136) ;  /* 0x00000000004ce947 */ /* 0x002fec0003800000 */
        /* <DEDUP_REMOVED lines=9> */
[----:B------:R-:W-:Y:S04]  /*8380*/  SHF.L.U32 R5, RZ, 0x1f, RZ ;  /* 0x0000001fff057819 */ /* 0x000fe800000006ff */
[----:B------:R-:W1:Y:S02]  /*8390*/  SYNCS.PHASECHK.TRANS64.TRYWAIT P0, [R6+URZ+0x80], R5 ;  /* 0x00008005060075a7 */ /* 0x000e6400080011ff */
[----:B-1----:R-:W-:Y:S05]  /*83a0*/  @!P0 BRA `(.L_x_139) ;  /* 0x00000048009c8947 */ /* 0x002fea0003800000 */
.L_x_138:
[----:B------:R-:W-:Y:S05]  /*83b0*/  BSYNC B0 ;  /* 0x0000000000007941 */ /* 0x000fea0003800000 */
.L_x_137:
[----:B------:R-:W-:Y:S02]  /*83c0*/  ISETP.NE.AND P0, PT, R75, RZ, PT ;  /* 0x000000ff4b00720c */ /* 0x000fe40003f05270 */
[----:B------:R-:W-:Y:S11]  /*83d0*/  IADD3 R73, PT, PT, R73, 0x1, RZ ;  /* 0x0000000149497810 */ /* 0x000ff60007ffe0ff */
[----:B------:R3:W1:Y:S04]  /*83e0*/  @P0 LDS.128 R44, [R4] ;  /* 0x00000000042c0984 */ /* 0x0006680000000c00 */
[----:B------:R3:W1:Y:S04]  /*83f0*/  @P0 LDS.128 R40, [R3+0x10] ;  /* 0x0000100003280984 */ /* 0x0006680000000c00 */
[----:B------:R3:W1:Y:S04]  /*8400*/  @P0 LDS.128 R32, [R2+0x20] ;  /* 0x0000200002200984 */ /* 0x0006680000000c00 */
[----:B------:R3:W1:Y:S02]  /*8410*/  @P0 LDS.128 R36, [R0+0x30] ;  /* 0x0000300000240984 */ /* 0x0006640000000c00 */
.L_x_136:
[----:B------:R-:W-:Y:S05]  /*8420*/  BSYNC B1 ;  /* 0x0000000000017941 */ /* 0x000fea0003800000 */
.L_x_135:
[----:B---3--:R-:W-:Y:S05]  /*8430*/  VIADD R0, R25, 0x20 ;  /* 0x0000002019007836 */ /* 0x008fea0000000000 */
[----:B------:R-:W-:Y:S04]  /*8440*/  SHF.R.U32.HI R0, RZ, 0x15, R0 ;  /* 0x00000015ff007819 */ /* 0x000fe80000011600 */
[----:B------:R-:W-:Y:S11]  /*8450*/  LOP3.LUT P0, RZ, R0, 0x3, R53, 0x48, !PT ;  /* 0x0000000300ff7812 */ /* 0x000ff60007804835 */
[----:B------:R-:W-:Y:S02]  /*8460*/  @!UPT UIADD3 URZ, UPT, UPT, URZ, URZ, URZ ;  /* 0x000000fffffff290 */ /* 0x000fe4000fffe0ff */
[----:B------:R-:W-:Y:S05]  /*8470*/  @!P0 BRA `(.L_x_140) ;  /* 0x0000000000408947 */ /* 0x000fea0003800000 */
[----:B------:R-:W1:Y:S01]  /*8480*/  LDCU.64 UR8, c[0x4][0x70] ;  /* 0x01000e00ff0877ac */ /* 0x000e620008000a00 */
[----:B------:R-:W-:Y:S01]  /*8490*/  MOV R3, 0x0 ;  /* 0x0000000000037802 */ /* 0x000fe20000000f00 */
[----:B------:R-:W-:Y:S02]  /*84a0*/  HFMA2 R12, -RZ, RZ, 0, 5.9604644775390625e-08 ;  /* 0x00000001ff0c7431 */ /* 0x000fe400000001ff */
[----:B----4-:R-:W-:Y:S02]  /*84b0*/  IMAD.MOV.U32 R8, RZ, RZ, 0x192 ;  /* 0x00000192ff087424 */ /* 0x010fe400078e00ff */
[----:B------:R-:W-:Y:S01]  /*84c0*/  IMAD.MOV.U32 R13, RZ, RZ, RZ ;  /* 0x000000ffff0d7224 */ /* 0x000fe200078e00ff */
[----:B------:R-:W3:Y:S01]  /*84d0*/  LDCU.64 UR6, c[0x4][0x78] ;  /* 0x01000f00ff0677ac */ /* 0x000ee20008000a00 */
[----:B------:R-:W4:Y:S01]  /*84e0*/  LDC.64 R2, c[0x4][R3] ;  /* 0x0100000003027b82 */ /* 0x000f220000000a00 */
        /* <DEDUP_REMOVED lines=9> */
.L_x_140:
[----:B-1----:R-:W-:Y:S01]  /*8580*/  LOP3.LUT R3, R44, 0xffffe000, RZ, 0xc0, !PT ;  /* 0xffffe0002c037812 */ /* 0x002fe200078ec0ff */
[----:B------:R-:W-:Y:S05]  /*8590*/  WARPSYNC.ALL ;  /* 0x0000000000007948 */ /* 0x000fea0003800000 */
[----:B------:R-:W-:Y:S01]  /*85a0*/  R2UR UR4, R25 ;  /* 0x00000000190472ca */ /* 0x000fe200000e0000 */
[----:B------:R-:W-:Y:S01]  /*85b0*/  BSSY.RECONVERGENT B0, `(.L_x_141) ;  /* 0x000005e000007945 */ /* 0x000fe20003800200 */
[----:B------:R-:W-:Y:S02]  /*85c0*/  LOP3.LUT R20, R40, 0xffffe000, RZ, 0xc0, !PT ;  /* 0xffffe00028147812 */ /* 0x000fe400078ec0ff */
[----:B------:R-:W-:Y:S02]  /*85d0*/  LOP3.LUT R21, R41, 0xffffe000, RZ, 0xc0, !PT ;  /* 0xffffe00029157812 */ /* 0x000fe400078ec0ff */
[----:B------:R-:W-:Y:S02]  /*85e0*/  LOP3.LUT R26, R42, 0xffffe000, RZ, 0xc0, !PT ;  /* 0xffffe0002a1a7812 */ /* 0x000fe400078ec0ff */
[----:B------:R-:W-:Y:S02]  /*85f0*/  ISETP.NE.AND P6, PT, R71, RZ, PT ;  /* 0x000000ff4700720c */ /* 0x000fe40003fc5270 */
[----:B------:R-:W-:Y:S03]  /*8600*/  ISETP.NE.AND P0, PT, R67, RZ, PT ;  /* 0x000000ff4300720c */ /* 0x000fe60003f05270 */
[----:B----4-:R-:W1:Y:S02]  /*8610*/  LDTM.x16 R4, tmem[UR4+0x20] ;  /* 0x00002004000479ee */ /* 0x010e640008240000 */
[C---:B-1----:R-:W-:Y:S01]  /*8620*/  FMUL R0, R24.reuse, R4 ;  /* 0x0000000418007220 */ /* 0x042fe20000400000 */
        /* <DEDUP_REMOVED lines=13> */
[C---:B------:R-:W-:Y:S01]  /*8700*/  FFMA R31, R27.reuse, R4, R2 ;  /* 0x000000041b1f7223 */ /* 0x040fe20000000002 */
[C---:B------:R-:W-:Y:S01]  /*8710*/  FMUL R2, R24.reuse, R9 ;  /* 0x0000000918027220 */ /* 0x040fe20000400000 */
[C---:B------:R-:W-:Y:S01]  /*8720*/  FMUL R9, R24.reuse, R16 ;  /* 0x0000001018097220 */ /* 0x040fe20000400000 */
[----:B------:R-:W-:Y:S01]  /*8730*/  F2FP.TF32.F32.PACK_B R30, R30 ;  /* 0x0000001eff1e723e */ /* 0x000fe200024050ff */
[----:B------:R-:W-:Y:S01]  /*8740*/  FFMA R16, R27, R20, R0 ;  /* 0x000000141b107223 */ /* 0x000fe20000000000 */
[----:B------:R-:W-:Y:S01]  /*8750*/  LOP3.LUT R0, R43, 0xffffe000, RZ, 0xc0, !PT ;  /* 0xffffe0002b007812 */ /* 0x000fe200078ec0ff */
[C---:B------:R-:W-:Y:S01]  /*8760*/  FMUL R3, R24.reuse, R10 ;  /* 0x0000000a18037220 */ /* 0x040fe20000400000 */
[----:B------:R-:W-:Y:S01]  /*8770*/  F2FP.TF32.F32.PACK_B R31, R31 ;  /* 0x0000001fff1f723e */ /* 0x000fe200024050ff */
[C---:B------:R-:W-:Y:S01]  /*8780*/  FMUL R4, R24.reuse, R11 ;  /* 0x0000000b18047220 */ /* 0x040fe20000400000 */
[----:B------:R-:W-:Y:S01]  /*8790*/  F2FP.TF32.F32.PACK_B R16, R16 ;  /* 0x00000010ff10723e */ /* 0x000fe200024050ff */
[----:B------:R-:W-:Y:S01]  /*87a0*/  FMUL R10, R24, R17 ;  /* 0x00000011180a7220 */ /* 0x000fe20000400000 */
[C---:B------:R-:W-:Y:S01]  /*87b0*/  FFMA R17, R27.reuse, R21, R2 ;  /* 0x000000151b117223 */ /* 0x040fe20000000002 */
[----:B------:R-:W-:Y:S01]  /*87c0*/  LOP3.LUT R2, R32, 0xffffe000, RZ, 0xc0, !PT ;  /* 0xffffe00020027812 */ /* 0x000fe200078ec0ff */
[----:B------:R1:W-:Y:S01]  /*87d0*/  STS.128 [R65+0x4000], R28 ;  /* 0x0040001c41007388 */ /* 0x0003e20000000c00 */
[C---:B------:R-:W-:Y:S01]  /*87e0*/  FMUL R11, R24.reuse, R18 ;  /* 0x00000012180b7220 */ /* 0x040fe20000400000 */
[----:B------:R-:W-:Y:S01]  /*87f0*/  FFMA R18, R27, R26, R3 ;  /* 0x0000001a1b127223 */ /* 0x000fe20000000003 */
[----:B------:R-:W-:Y:S01]  /*8800*/  LOP3.LUT R3, R33, 0xffffe000, RZ, 0xc0, !PT ;  /* 0xffffe00021037812 */ /* 0x000fe200078ec0ff */
[C---:B------:R-:W-:Y:S01]  /*8810*/  FMUL R12, R24.reuse, R19 ;  /* 0x00000013180c7220 */ /* 0x040fe20000400000 */
[----:B------:R-:W-:Y:S01]  /*8820*/  F2FP.TF32.F32.PACK_B R17, R17 ;  /* 0x00000011ff11723e */ /* 0x000fe200024050ff */
[----:B------:R-:W-:Y:S01]  /*8830*/  FFMA R19, R27, R0, R4 ;  /* 0x000000001b137223 */ /* 0x000fe20000000004 */
[----:B------:R-:W-:Y:S01]  /*8840*/  F2FP.TF32.F32.PACK_B R18, R18 ;  /* 0x00000012ff12723e */ /* 0x000fe200024050ff */
[----:B------:R-:W-:Y:S01]  /*8850*/  FMUL R6, R24, R13 ;  /* 0x0000000d18067220 */ /* 0x000fe20000400000 */
[----:B------:R-:W-:Y:S01]  /*8860*/  LOP3.LUT R13, R34, 0xffffe000, RZ, 0xc0, !PT ;  /* 0xffffe000220d7812 */ /* 0x000fe200078ec0ff */
[C---:B------:R-:W-:Y:S01]  /*8870*/  FMUL R7, R24.reuse, R14 ;  /* 0x0000000e18077220 */ /* 0x040fe20000400000 */
[----:B------:R-:W-:Y:S01]  /*8880*/  LOP3.LUT R14, R35, 0xffffe000, RZ, 0xc0, !PT ;  /* 0xffffe000230e7812 */ /* 0x000fe200078ec0ff */
[----:B------:R-:W-:Y:S01]  /*8890*/  FMUL R8, R24, R15 ;  /* 0x0000000f18087220 */ /* 0x000fe20000400000 */
[----:B------:R-:W-:Y:S01]  /*88a0*/  F2FP.TF32.F32.PACK_B R19, R19 ;  /* 0x00000013ff13723e */ /* 0x000fe200024050ff */
[C---:B------:R-:W-:Y:S01]  /*88b0*/  FFMA R4, R27.reuse, R2, R5 ;  /* 0x000000021b047223 */ /* 0x040fe20000000005 */
[C---:B------:R-:W-:Y:S01]  /*88c0*/  FFMA R5, R27.reuse, R3, R6 ;  /* 0x000000031b057223 */ /* 0x040fe20000000006 */
[C---:B------:R-:W-:Y:S01]  /*88d0*/  FFMA R6, R27.reuse, R13, R7 ;  /* 0x0000000d1b067223 */ /* 0x040fe20000000007 */
[----:B------:R-:W-:Y:S01]  /*88e0*/  FFMA R7, R27, R14, R8 ;  /* 0x0000000e1b077223 */ /* 0x000fe20000000008 */
[----:B------:R1:W-:Y:S01]  /*88f0*/  STS.128 [R64+0x4010], R16 ;  /* 0x0040101040007388 */ /* 0x0003e20000000c00 */
[----:B------:R-:W-:Y:S01]  /*8900*/  LOP3.LUT R0, R36, 0xffffe000, RZ, 0xc0, !PT ;  /* 0xffffe00024007812 */ /* 0x000fe200078ec0ff */
[----:B------:R-:W-:Y:S01]  /*8910*/  IMAD.U32 R14, RZ, RZ, UR46 ;  /* 0x0000002eff0e7e24 */ /* 0x000fe2000f8e00ff */
[----:B------:R-:W-:Y:S02]  /*8920*/  LOP3.LUT R2, R37, 0xffffe000, RZ, 0xc0, !PT ;  /* 0xffffe00025027812 */ /* 0x000fe400078ec0ff */
        /* <DEDUP_REMOVED lines=14> */
[----:B------:R-:W-:Y:S02]  /*8a10*/  F2FP.TF32.F32.PACK_B R11, R11 ;  /* 0x0000000bff0b723e */ /* 0x000fe400024050ff */
[----:B------:R-:W-:Y:S02]  /*8a20*/  @P6 LEA R14, R14, UR43, 0x3 ;  /* 0x0000002b0e0e6c11 */ /* 0x000fe4000f8e18ff */
[----:B------:R-:W-:Y:S01]  /*8a30*/  LEA R0, R73, UR43, 0x3 ;  /* 0x0000002b49007c11 */ /* 0x000fe2000f8e18ff */
[----:B------:R1:W-:Y:S01]  /*8a40*/  STS.128 [R60+0x4030], R8 ;  /* 0x004030083c007388 */ /* 0x0003e20000000c00 */
[----:B------:R-:W-:Y:S01]  /*8a50*/  @P6 SHF.L.U32 R2, RZ, 0x1f, RZ ;  /* 0x0000001fff026819 */ /* 0x000fe200000006ff */
[----:B------:R-:W-:Y:S05]  /*8a60*/  @P6 VIADD R14, R14, 0xa0 ;  /* 0x000000a00e0e6836 */ /* 0x000fea0000000000 */
[----:B------:R-:W-:Y:S01]  /*8a70*/  @P6 PRMT R14, R76, 0x654, R14 ;  /* 0x000006544c0e6816 */ /* 0x000fe2000000000e */
[----:B------:R-:W-:Y:S01]  /*8a80*/  @!PT LDS RZ, [RZ] ;  /* 0x00000000fffff984 */ /* 0x000fe20000000800 */
[----:B------:R-:W-:Y:S01]  /*8a90*/  @!PT LDS RZ, [RZ] ;  /* 0x00000000fffff984 */ /* 0x000fe20000000800 */
[----:B------:R-:W-:Y:S01]  /*8aa0*/  @!PT LDS RZ, [RZ] ;  /* 0x00000000fffff984 */ /* 0x000fe20000000800 */
[----:B------:R-:W-:Y:S01]  /*8ab0*/  @!PT LDS RZ, [RZ] ;  /* 0x00000000fffff984 */ /* 0x000fe20000000800 */
[----:B------:R3:W-:Y:S06]  /*8ac0*/  MEMBAR.ALL.CTA ;  /* 0x0000000000007992 */ /* 0x0007ec0000008000 */
[----:B---3--:R-:W3:Y:S02]  /*8ad0*/  FENCE.VIEW.ASYNC.S ;  /* 0x00000000000073c6 */ /* 0x008ee40000000000 */
[----:B---3--:R-:W-:Y:S06]  /*8ae0*/  BAR.SYNC.DEFER_BLOCKING 0x1, 0x80 ;  /* 0x0042000000007b1d */ /* 0x008fec0000010000 */
        /* <DEDUP_REMOVED lines=9> */
[----:B---3--:R-:W-:Y:S04]  /*8b80*/  DEPBAR.LE SB0, 0x1 ;  /* 0x000080400000791a */ /* 0x008fe80000000000 */
.L_x_142:
[----:B------:R-:W-:Y:S05]  /*8b90*/  BSYNC.RECONVERGENT B0 ;  /* 0x0000000000007941 */ /* 0x000fea0003800200 */
.L_x_141:
[----:B------:R-:W-:Y:S01]  /*8ba0*/  BAR.SYNC.DEFER_BLOCKING 0x1, 0x80 ;  /* 0x0042000000007b1d */ /* 0x000fe20000010000 */
[----:B------:R-:W-:Y:S01]  /*8bb0*/  UIADD3 UR4, UPT, UPT, UR46, 0x1, URZ ;  /* 0x000000012e047890 */ /* 0x000fe2000fffe0ff */
[----:B------:R-:W-:Y:S03]  /*8bc0*/  HFMA2 R77, -RZ, RZ, 0, 0 ;  /* 0x00000000ff4d7431 */ /* 0x000fe600000001ff */
[----:B------:R-:W-:Y:S04]  /*8bd0*/  UISETP.NE.AND UP0, UPT, UR4, 0x4, UPT ;  /* 0x000000040400788c */ /* 0x000fe8000bf05270 */
[----:B------:R-:W-:Y:S01]  /*8be0*/  USEL UR44, UR4, URZ, UP0 ;  /* 0x000000ff042c7287 */ /* 0x000fe20008000000 */
[----:B------:R3:W-:Y:S01]  /*8bf0*/  @P6 SYNCS.ARRIVE.TRANS64.RED.A1T0 RZ, [R14+URZ], RZ ;  /* 0x000000ff0eff69a7 */ /* 0x0007e200081004ff */
[----:B------:R-:W-:Y:S01]  /*8c00*/  BSSY B1, `(.L_x_143) ;  /* 0x000001b000017945 */ /* 0x000fe20003800000 */
[----:B------:R-:W4:Y:S02]  /*8c10*/  @P6 SYNCS.PHASECHK.TRANS64.TRYWAIT P0, [R0+URZ+0x80], R2 ;  /* 0x00008002000065a7 */ /* 0x000f2400080011ff */
[----:B----4-:R-:W-:Y:S01]  /*8c20*/  @P6 SEL R74, RZ, 0x1, !P0 ;  /* 0x00000001ff4a6807 */ /* 0x010fe20004000000 */
[----:B---3--:R-:W-:Y:S06]  /*8c30*/  @!P6 BRA `(.L_x_144) ;  /* 0x00000000005ce947 */ /* 0x008fec0003800000 */
[----:B------:R-:W-:Y:S01]  /*8c40*/  ISETP.NE.AND P0, PT, R74, RZ, PT ;  /* 0x000000ff4a00720c */ /* 0x000fe20003f05270 */
[----:B------:R-:W-:Y:S01]  /*8c50*/  BSSY B0, `(.L_x_145) ;  /* 0x000000b000007945 */ /* 0x000fe20003800000 */
[----:B------:R-:W-:Y:S11]  /*8c60*/  ISETP.NE.AND P1, PT, R75, RZ, PT ;  /* 0x000000ff4b00720c */ /* 0x000ff60003f25270 */
[----:B------:R-:W-:Y:S02]  /*8c70*/  @!UPT UIADD3 URZ, UPT, UPT, URZ, URZ, URZ ;  /* 0x000000fffffff290 */ /* 0x000fe4000fffe0ff */
[C---:B-1----:R-:W-:Y:S01]  /*8c80*/  @P1 IMAD R5, R73.reuse, 0x2000, R65 ;  /* 0x0000200049051824 */ /* 0x042fe200078e0241 */
[C---:B------:R-:W-:Y:S01]  /*8c90*/  @P1 LEA R3, R73.reuse, R63, 0xd ;  /* 0x0000003f49031211 */ /* 0x040fe200078e68ff */
[C---:B------:R-:W-:Y:S02]  /*8ca0*/  @P1 IMAD R4, R73.reuse, 0x2000, R64 ;  /* 0x0000200049041824 */ /* 0x040fe400078e0240 */
[----:B------:R-:W-:Y:S01]  /*8cb0*/  @P1 IMAD R2, R73, 0x2000, R60 ;  /* 0x0000200049021824 */ /* 0x000fe200078e023c */
[----:B------:R-:W-:Y:S06]  /*8cc0*/  @P0 BRA `(.L_x_146) ;  /* 0x00000000000c0947 */ /* 0x000fec0003800000 */
[----:B------:R-:W-:Y:S04]  /*8cd0*/  SHF.L.U32 R6, RZ, 0x1f, RZ ;  /* 0x0000001fff067819 */ /* 0x000fe800000006ff */
[----:B------:R-:W1:Y:S02]  /*8ce0*/  SYNCS.PHASECHK.TRANS64.TRYWAIT P0, [R0+URZ+0x80], R6 ;  /* 0x00008006000075a7 */ /* 0x000e6400080011ff */
[----:B-1----:R-:W-:Y:S05]  /*8cf0*/  @!P0 BRA `(.L_x_147) ;  /* 0x00000040005c8947 */ /* 0x002fea0003800000 */
.L_x_146:
[----:B------:R-:W-:Y:S05]  /*8d00*/  BSYNC B0 ;  /* 0x0000000000007941 */ /* 0x000fea0003800000 */
.L_x_145:
[----:B------:R-:W-:Y:S01]  /*8d10*/  ISETP.NE.AND P0, PT, R75, RZ, PT ;  /* 0x000000ff4b00720c */ /* 0x000fe20003f05270 */
[----:B------:R-:W-:Y:S11]  /*8d20*/  VIADD R73, R73, 0x1 ;  /* 0x0000000149497836 */ /* 0x000ff60000000000 */
[----:B------:R-:W-:Y:S01]  /*8d30*/  @!UPT UIADD3 URZ, UPT, UPT, URZ, URZ, URZ ;  /* 0x000000fffffff290 */ /* 0x000fe2000fffe0ff */
[----:B------:R3:W4:Y:S04]  /*8d40*/  @P0 LDS.128 R44, [R5] ;  /* 0x00000000052c0984 */ /* 0x0007280000000c00 */
[----:B------:R3:W1:Y:S04]  /*8d50*/  @P0 LDS.128 R40, [R4+0x10] ;  /* 0x0000100004280984 */ /* 0x0006680000000c00 */
[----:B------:R3:W1:Y:S04]  /*8d60*/  @P0 LDS.128 R32, [R3+0x20] ;  /* 0x0000200003200984 */ /* 0x0006680000000c00 */
[----:B------:R3:W1:Y:S01]  /*8d70*/  @P0 LDS.128 R36, [R2+0x30] ;  /* 0x0000300002240984 */ /* 0x0006620000000c00 */
[C---:B------:R-:W-:Y:S04]  /*8d80*/  ISETP.NE.AND P0, PT, R73.reuse, 0x4, PT ;  /* 0x000000044900780c */ /* 0x040fe80003f05270 */
[----:B------:R-:W-:Y:S02]  /*8d90*/  SEL R73, R73, RZ, P0 ;  /* 0x000000ff49497207 */ /* 0x000fe40000000000 */
[----:B------:R-:W-:Y:S02]  /*8da0*/  SEL R77, RZ, 0x1, P0 ;  /* 0x00000001ff4d7807 */ /* 0x000fe40000000000 */
.L_x_144:
[----:B------:R-:W-:Y:S05]  /*8db0*/  BSYNC B1 ;  /* 0x0000000000017941 */ /* 0x000fea0003800000 */
.L_x_143:
        /* <DEDUP_REMOVED lines=21> */
.L_x_148:
[----:B---34-:R-:W-:Y:S01]  /*8f10*/  LOP3.LUT R3, R44, 0xffffe000, RZ, 0xc0, !PT ;  /* 0xffffe0002c037812 */ /* 0x018fe200078ec0ff */
        /* <DEDUP_REMOVED lines=8> */
[----:B------:R-:W1:Y:S02]  /*8fa0*/  LDTM.x16 R4, tmem[UR4+0x30] ;  /* 0x00003004000479ee */ /* 0x000e640008240000 */
        /* <DEDUP_REMOVED lines=27> */
[----:B------:R-:W-:Y:S01]  /*9160*/  STS.128 [R65+0x6000], R28 ;  /* 0x0060001c41007388 */ /* 0x000fe20000000c00 */
        /* <DEDUP_REMOVED lines=17> */
[----:B------:R-:W-:Y:S01]  /*9280*/  STS.128 [R64+0x6010], R16 ;  /* 0x0060101040007388 */ /* 0x000fe20000000c00 */
        /* <DEDUP_REMOVED lines=19> */
[----:B------:R-:W-:Y:S01]  /*93c0*/  @P6 SHF.L.U32 R0, R77, 0x1f, RZ ;  /* 0x0000001f4d006819 */ /* 0x000fe200000006ff */
[----:B------:R3:W-:Y:S02]  /*93d0*/  STS.128 [R60+0x6030], R8 ;  /* 0x006030083c007388 */ /* 0x0007e40000000c00 */
[----:B------:R-:W-:Y:S05]  /*93e0*/  @P6 VIADD R14, R14, 0xa0 ;  /* 0x000000a00e0e6836 */ /* 0x000fea0000000000 */
[----:B------:R-:W-:Y:S01]  /*93f0*/  @P6 PRMT R14, R76, 0x654, R14 ;  /* 0x000006544c0e6816 */ /* 0x000fe2000000000e */
[----:B------:R-:W-:Y:S01]  /*9400*/  @!PT LDS RZ, [RZ] ;  /* 0x00000000fffff984 */ /* 0x000fe20000000800 */
[----:B------:R-:W-:Y:S01]  /*9410*/  @!PT LDS RZ, [RZ] ;  /* 0x00000000fffff984 */ /* 0x000fe20000000800 */
[----:B------:R-:W-:Y:S01]  /*9420*/  @!PT LDS RZ, [RZ] ;  /* 0x00000000fffff984 */ /* 0x000fe20000000800 */
[----:B------:R-:W-:Y:S01]  /*9430*/  @!PT LDS RZ, [RZ] ;  /* 0x00000000fffff984 */ /* 0x000fe20000000800 */
[----:B------:R4:W-:Y:S06]  /*9440*/  MEMBAR.ALL.CTA ;  /* 0x0000000000007992 */ /* 0x0009ec0000008000 */
[----:B----4-:R-:W4:Y:S01]  /*9450*/  FENCE.VIEW.ASYNC.S ;  /* 0x00000000000073c6 */ /* 0x010f220000000000 */
[----:B-1----:R-:W-:Y:S01]  /*9460*/  LEA R6, R73, UR43, 0x3 ;  /* 0x0000002b49067c11 */ /* 0x002fe2000f8e18ff */
[----:B----4-:R-:W-:Y:S06]  /*9470*/  BAR.SYNC.DEFER_BLOCKING 0x1, 0x80 ;  /* 0x0042000000007b1d */ /* 0x010fec0000010000 */
        /* <DEDUP_REMOVED lines=10> */
.L_x_150:
[----:B------:R-:W-:Y:S05]  /*9520*/  BSYNC.RECONVERGENT B0 ;  /* 0x0000000000007941 */ /* 0x000fea0003800200 */
.L_x_149:
[----:B------:R-:W-:Y:S01]  /*9530*/  BAR.SYNC.DEFER_BLOCKING 0x1, 0x80 ;  /* 0x0042000000007b1d */ /* 0x000fe20000010000 */
[----:B------:R-:W-:Y:S04]  /*9540*/  UIADD3 UR4, UPT, UPT, UR44, 0x1, URZ ;  /* 0x000000012c047890 */ /* 0x000fe8000fffe0ff */
[----:B------:R-:W-:Y:S04]  /*9550*/  UISETP.NE.AND UP0, UPT, UR4, 0x4, UPT ;  /* 0x000000040400788c */ /* 0x000fe8000bf05270 */
[----:B------:R-:W-:Y:S01]  /*9560*/  USEL UR47, UR4, URZ, UP0 ;  /* 0x000000ff042f7287 */ /* 0x000fe20008000000 */
[----:B------:R1:W-:Y:S01]  /*9570*/  @P6 SYNCS.ARRIVE.TRANS64.RED.A1T0 RZ, [R14+URZ], RZ ;  /* 0x000000ff0eff69a7 */ /* 0x0003e200081004ff */
[----:B------:R-:W-:Y:S01]  /*9580*/  BSSY B1, `(.L_x_151) ;  /* 0x000001c000017945 */ /* 0x000fe20003800000 */
[----:B------:R-:W4:Y:S02]  /*9590*/  @P6 SYNCS.PHASECHK.TRANS64.TRYWAIT P0, [R6+URZ+0x80], R0 ;  /* 0x00008000060065a7 */ /* 0x000f2400080011ff */
[----:B----4-:R-:W-:Y:S01]  /*95a0*/  @P6 SEL R74, RZ, 0x1, !P0 ;  /* 0x00000001ff4a6807 */ /* 0x010fe20004000000 */
        /* <DEDUP_REMOVED lines=10> */
[----:B------:R-:W-:Y:S04]  /*9650*/  SHF.L.U32 R5, R77, 0x1f, RZ ;  /* 0x0000001f4d057819 */ /* 0x000fe800000006ff */
[----:B------:R-:W1:Y:S02]  /*9660*/  SYNCS.PHASECHK.TRANS64.TRYWAIT P0, [R6+URZ+0x80], R5 ;  /* 0x00008005060075a7 */ /* 0x000e6400080011ff */
[----:B-1----:R-:W-:Y:S05]  /*9670*/  @!P0 BRA `(.L_x_155) ;  /* 0x0000003800108947 */ /* 0x002fea0003800000 */
.L_x_154:
[----:B------:R-:W-:Y:S05]  /*9680*/  BSYNC B0 ;  /* 0x0000000000007941 */ /* 0x000fea0003800000 */
.L_x_153:
[----:B------:R-:W-:Y:S01]  /*9690*/  ISETP.NE.AND P0, PT, R75, RZ, PT ;  /* 0x000000ff4b00720c */ /* 0x000fe20003f05270 */
[----:B------:R-:W-:Y:S11]  /*96a0*/  VIADD R73, R73, 0x1 ;  /* 0x0000000149497836 */ /* 0x000ff60000000000 */
[----:B------:R-:W-:Y:S01]  /*96b0*/  @!UPT UIADD3 URZ, UPT, UPT, URZ, URZ, URZ ;  /* 0x000000fffffff290 */ /* 0x000fe2000fffe0ff */
[----:B------:R-:W4:Y:S04]  /*96c0*/  @P0 LDS.128 R44, [R4] ;  /* 0x00000000042c0984 */ /* 0x000f280000000c00 */
[----:B------:R-:W1:Y:S04]  /*96d0*/  @P0 LDS.128 R40, [R3+0x10] ;  /* 0x0000100003280984 */ /* 0x000e680000000c00 */
[----:B------:R-:W1:Y:S04]  /*96e0*/  @P0 LDS.128 R32, [R2+0x20] ;  /* 0x0000200002200984 */ /* 0x000e680000000c00 */
[----:B------:R5:W1:Y:S01]  /*96f0*/  @P0 LDS.128 R36, [R0+0x30] ;  /* 0x0000300000240984 */ /* 0x000a620000000c00 */
[C---:B------:R-:W-:Y:S04]  /*9700*/  ISETP.NE.AND P0, PT, R73.reuse, 0x4, PT ;  /* 0x000000044900780c */ /* 0x040fe80003f05270 */
[----:B------:R-:W-:Y:S02]  /*9710*/  SEL R73, R73, RZ, P0 ;  /* 0x000000ff49497207 */ /* 0x000fe40000000000 */
[----:B-----5:R-:W-:Y:S04]  /*9720*/  SEL R0, RZ, 0x1, P0 ;  /* 0x00000001ff007807 */ /* 0x020fe80000000000 */
[----:B------:R-:W-:Y:S02]  /*9730*/  LOP3.LUT R77, R77, R0, RZ, 0x3c, !PT ;  /* 0x000000004d4d7212 */ /* 0x000fe400078e3cff */
.L_x_152:
[----:B------:R-:W-:Y:S05]  /*9740*/  BSYNC B1 ;  /* 0x0000000000017941 */ /* 0x000fea0003800000 */
.L_x_151:
[----:B------:R-:W-:Y:S05]  /*9750*/  VIADD R0, R25, 0x40 ;  /* 0x0000004019007836 */ /* 0x000fea0000000000 */
[----:B------:R-:W-:Y:S04]  /*9760*/  SHF.R.U32.HI R0, RZ, 0x15, R0 ;  /* 0x00000015ff007819 */ /* 0x000fe80000011600 */
[----:B------:R-:W-:Y:S11]  /*9770*/  LOP3.LUT P0, RZ, R0, 0x3, R53, 0x48, !PT ;  /* 0x0000000300ff7812 */ /* 0x000ff60007804835 */
[----:B------:R-:W-:Y:S02]  /*9780*/  @!UPT UIADD3 URZ, UPT, UPT, URZ, URZ, URZ ;  /* 0x000000fffffff290 */ /* 0x000fe4000fffe0ff */
[----:B------:R-:W-:Y:S05]  /*9790*/  @!P0 BRA `(.L_x_156) ;  /* 0x0000000000408947 */ /* 0x000fea0003800000 */
[----:B------:R-:W1:Y:S01]  /*97a0*/  LDCU.64 UR8, c[0x4][0x70] ;  /* 0x01000e00ff0877ac */ /* 0x000e620008000a00 */
[----:B------:R-:W-:Y:S01]  /*97b0*/  MOV R3, 0x0 ;  /* 0x0000000000037802 */ /* 0x000fe20000000f00 */
[----:B------:R-:W-:Y:S02]  /*97c0*/  HFMA2 R12, -RZ, RZ, 0, 5.9604644775390625e-08 ;  /* 0x00000001ff0c7431 */ /* 0x000fe400000001ff */
[----:B---3--:R-:W-:Y:S02]  /*97d0*/  IMAD.MOV.U32 R8, RZ, RZ, 0x192 ;  /* 0x00000192ff087424 */ /* 0x008fe400078e00ff */
        /* <DEDUP_REMOVED lines=12> */
.L_x_156:
[----:B----4-:R-:W-:Y:S01]  /*98a0*/  LOP3.LUT R3, R44, 0xffffe000, RZ, 0xc0, !PT ;  /* 0xffffe0002c037812 */ /* 0x010fe200078ec0ff */
[----:B------:R-:W-:Y:S05]  /*98b0*/  WARPSYNC.ALL ;  /* 0x0000000000007948 */ /* 0x000fea0003800000 */
[----:B------:R-:W-:Y:S01]  /*98c0*/  R2UR UR4, R25 ;  /* 0x00000000190472ca */ /* 0x000fe200000e0000 */
[----:B------:R-:W-:Y:S01]  /*98d0*/  BSSY.RECONVERGENT B0, `(.L_x_157) ;  /* 0x0000061000007945 */ /* 0x000fe20003800200 */
[----:B-1----:R-:W-:Y:S02]  /*98e0*/  LOP3.LUT R20, R40, 0xffffe000, RZ, 0xc0, !PT ;  /* 0xffffe00028147812 */ /* 0x002fe400078ec0ff */
[----:B------:R-:W-:Y:S02]  /*98f0*/  LOP3.LUT R21, R41, 0xffffe000, RZ, 0xc0, !PT ;  /* 0xffffe00029157812 */ /* 0x000fe400078ec0ff */
[----:B------:R-:W-:Y:S02]  /*9900*/  LOP3.LUT R26, R42, 0xffffe000, RZ, 0xc0, !PT ;  /* 0xffffe0002a1a7812 */ /* 0x000fe400078ec0ff */
[----:B------:R-:W-:Y:S02]  /*9910*/  ISETP.NE.AND P6, PT, R71, RZ, PT ;  /* 0x000000ff4700720c */ /* 0x000fe40003fc5270 */
[----:B------:R-:W-:Y:S03]  /*9920*/  ISETP.NE.AND P0, PT, R67, RZ, PT ;  /* 0x000000ff4300720c */ /* 0x000fe60003f05270 */
[----:B---3--:R-:W1:Y:S02]  /*9930*/  LDTM.x16 R4, tmem[UR4+0x40] ;  /* 0x00004004000479ee */ /* 0x008e640008240000 */
        /* <DEDUP_REMOVED lines=27> */
[----:B------:R-:W-:Y:S01]  /*9af0*/  STS.128 [R65], R28 ;  /* 0x0000001c41007388 */ /* 0x000fe20000000c00 */
        /* <DEDUP_REMOVED lines=50> */
[----:B------:R-:W-:Y:S02]  /*9e20*/  UIADD3 UR4, UPT, UPT, UR43, 0x200, URZ ;  /* 0x000002002b047890 */ /* 0x000fe4000fffe0ff */
[----:B------:R-:W-:Y:S01]  /*9e30*/  UIADD3 UR9, UPT, UPT, UR49, 0x40, URZ ;  /* 0x0000004031097890 */ /* 0x000fe2000fffe0ff */
[----:B------:R-:W-:Y:S01]  /*9e40*/  UMOV UR10, UR50 ;  /* 0x00000032000a7c82 */ /* 0x000fe20008000000 */
[----:B------:R-:W-:Y:S02]  /*9e50*/  UMOV UR11, UR36 ;  /* 0x00000024000b7c82 */ /* 0x000fe40008000000 */
[----:B------:R-:W-:Y:S01]  /*9e60*/  MOV R57, UR4 ;  /* 0x0000000400397c02 */ /* 0x000fe20008000f00 */
[----:B------:R-:W-:Y:S03]  /*9e70*/  UIADD3 UR4, UP0, UPT, UR54, 0x680, URZ ;  /* 0x0000068036047890 */ /* 0x000fe6000ff1e0ff */
[----:B------:R-:W-:Y:S01]  /*9e80*/  R2UR UR8, R57 ;  /* 0x00000000390872ca */ /* 0x000fe200000e0000 */
[----:B------:R-:W-:Y:S11]  /*9e90*/  UIADD3.X UR5, UPT, UPT, URZ, UR55, URZ, UP0, !UPT ;  /* 0x00000037ff057290 */ /* 0x000ff600087fe4ff */
[----:B------:R-:W-:Y:S01]  /*9ea0*/  @!UPT UIADD3 URZ, UPT, UPT, URZ, URZ, URZ ;  /* 0x000000fffffff290 */ /* 0x000fe2000fffe0ff */
[----:B------:R1:W-:Y:S01]  /*9eb0*/  UTMASTG.3D [UR8], [UR4] ;  /* 0x00000008040073b5 */ /* 0x0003e20008010000 */
[----:B------:R0:W-:Y:S01]  /*9ec0*/  UTMACMDFLUSH ;  /* 0x00000000000079b7 */ /* 0x0001e20000000000 */
[----:B-1----:R-:W-:Y:S04]  /*9ed0*/  DEPBAR.LE SB0, 0x1 ;  /* 0x000080400000791a */ /* 0x002fe80000000000 */
.L_x_158:
[----:B------:R-:W-:Y:S05]  /*9ee0*/  BSYNC.RECONVERGENT B0 ;  /* 0x0000000000007941 */ /* 0x000fea0003800200 */
.L_x_157:
        /* <DEDUP_REMOVED lines=21> */
.L_x_162:
[----:B------:R-:W-:Y:S05]  /*a040*/  BSYNC B0 ;  /* 0x0000000000007941 */ /* 0x000fea0003800000 */
.L_x_161:
        /* <DEDUP_REMOVED lines=11> */
.L_x_160:
[----:B------:R-:W-:Y:S05]  /*a100*/  BSYNC B1 ;  /* 0x0000000000017941 */ /* 0x000fea0003800000 */
.L_x_159:
        /* <DEDUP_REMOVED lines=21> */
.L_x_164:
        /* <DEDUP_REMOVED lines=97> */
.L_x_166:
[----:B------:R-:W-:Y:S05]  /*a870*/  BSYNC.RECONVERGENT B0 ;  /* 0x0000000000007941 */ /* 0x000fea0003800200 */
.L_x_165:
        /* <DEDUP_REMOVED lines=21> */
.L_x_170:
[----:B------:R-:W-:Y:S05]  /*a9d0*/  BSYNC B0 ;  /* 0x0000000000007941 */ /* 0x000fea0003800000 */
.L_x_169:
        /* <DEDUP_REMOVED lines=11> */
.L_x_168:
[----:B------:R-:W-:Y:S05]  /*aa90*/  BSYNC B1 ;  /* 0x0000000000017941 */ /* 0x000fea0003800000 */
.L_x_167:
        /* <DEDUP_REMOVED lines=21> */
.L_x_172:
        /* <DEDUP_REMOVED lines=77> */
[----:B------:R-:W-:Y:S01]  /*b0c0*/  @P6 SHF.L.U32 R2, R77, 0x1f, RZ ;  /* 0x0000001f4d026819 */ /* 0x000fe200000006ff */
        /* <DEDUP_REMOVED lines=19> */
.L_x_174:
[----:B------:R-:W-:Y:S05]  /*b200*/  BSYNC.RECONVERGENT B0 ;  /* 0x0000000000007941 */ /* 0x000fea0003800200 */
.L_x_173:
        /* <DEDUP_REMOVED lines=18> */
[----:B------:R-:W-:Y:S04]  /*b330*/  SHF.L.U32 R77, R77, 0x1f, RZ ;  /* 0x0000001f4d4d7819 */ /* 0x000fe800000006ff */
[----:B------:R-:W1:Y:S02]  /*b340*/  SYNCS.PHASECHK.TRANS64.TRYWAIT P0, [R0+URZ+0x80], R77 ;  /* 0x0000804d000075a7 */ /* 0x000e6400080011ff */
[----:B-1----:R-:W-:Y:S05]  /*b350*/  @!P0 BRA `(.L_x_179) ;  /* 0x0000001c00148947 */ /* 0x002fea0003800000 */
.L_x_178:
[----:B------:R-:W-:Y:S05]  /*b360*/  BSYNC B0 ;  /* 0x0000000000007941 */ /* 0x000fea0003800000 */
.L_x_177:
[----:B------:R-:W-:Y:S11]  /*b370*/  ISETP.NE.AND P0, PT, R75, RZ, PT ;  /* 0x000000ff4b00720c */ /* 0x000ff60003f05270 */
[----:B------:R-:W-:Y:S02]  /*b380*/  @!UPT UIADD3 URZ, UPT, UPT, URZ, URZ, URZ ;  /* 0x000000fffffff290 */ /* 0x000fe4000fffe0ff */
[----:B------:R3:W4:Y:S04]  /*b390*/  @P0 LDS.128 R44, [R4] ;  /* 0x00000000042c0984 */ /* 0x0007280000000c00 */
[----:B------:R3:W1:Y:S04]  /*b3a0*/  @P0 LDS.128 R40, [R3+0x10] ;  /* 0x0000100003280984 */ /* 0x0006680000000c00 */
[----:B------:R3:W1:Y:S04]  /*b3b0*/  @P0 LDS.128 R32, [R2+0x20] ;  /* 0x0000200002200984 */ /* 0x0006680000000c00 */
[----:B------:R3:W1:Y:S02]  /*b3c0*/  @P0 LDS.128 R36, [R73+0x30] ;  /* 0x0000300049240984 */ /* 0x0006640000000c00 */
.L_x_176:
[----:B------:R-:W-:Y:S05]  /*b3d0*/  BSYNC B1 ;  /* 0x0000000000017941 */ /* 0x000fea0003800000 */
.L_x_175:
        /* <DEDUP_REMOVED lines=21> */
.L_x_180:
[----:B------:R-:W-:Y:S01]  /*b530*/  ISETP.NE.AND P0, PT, R67, RZ, PT ;  /* 0x000000ff4300720c */ /* 0x000fe20003f05270 */
[----:B------:R-:W-:Y:S05]  /*b540*/  WARPSYNC.ALL ;  /* 0x0000000000007948 */ /* 0x000fea0003800000 */
[----:B------:R-:W-:Y:S01]  /*b550*/  R2UR UR4, R25 ;  /* 0x00000000190472ca */ /* 0x000fe200000e0000 */
[----:B------:R-:W-:Y:S01]  /*b560*/  VIADD R72, R72, 0x110 ;  /* 0x0000011048487836 */ /* 0x000fe20000000000 */
[----:B----4-:R-:W-:Y:S01]  /*b570*/  LOP3.LUT R0, R44, 0xffffe000, RZ, 0xc0, !PT ;  /* 0xffffe0002c007812 */ /* 0x010fe200078ec0ff */
[----:B------:R-:W-:Y:S01]  /*b580*/  BSSY.RECONVERGENT B0, `(.L_x_181) ;  /* 0x0000059000007945 */ /* 0x000fe20003800200 */
[----:B---3--:R-:W-:Y:S02]  /*b590*/  LOP3.LUT R2, R45, 0xffffe000, RZ, 0xc0, !PT ;  /* 0xffffe0002d027812 */ /* 0x008fe400078ec0ff */
[----:B------:R-:W-:Y:S02]  /*b5a0*/  LOP3.LUT R3, R46, 0xffffe000, RZ, 0xc0, !PT ;  /* 0xffffe0002e037812 */ /* 0x000fe400078ec0ff */
[----:B------:R-:W-:Y:S02]  /*b5b0*/  LOP3.LUT R20, R47, 0xffffe000, RZ, 0xc0, !PT ;  /* 0xffffe0002f147812 */ /* 0x000fe400078ec0ff */
[----:B------:R-:W-:Y:S02]  /*b5c0*/  LOP3.LUT R21, R40, 0xffffe000, RZ, 0xc0, !PT ;  /* 0xffffe00028157812 */ /* 0x000fe400078ec0ff */
[----:B------:R-:W-:Y:S01]  /*b5d0*/  LOP3.LUT R25, R41, 0xffffe000, RZ, 0xc0, !PT ;  /* 0xffffe00029197812 */ /* 0x000fe200078ec0ff */
[----:B------:R-:W1:Y:S01]  /*b5e0*/  LDTM.x16 R4, tmem[UR4+0x70] ;  /* 0x00007004000479ee */ /* 0x000e620008240000 */
[----:B------:R-:W-:Y:S01]  /*b5f0*/  LOP3.LUT R26, R42, 0xffffe000, RZ, 0xc0, !PT ;  /* 0xffffe0002a1a7812 */ /* 0x000fe200078ec0ff */
[----:B------:R-:W-:Y:S01]  /*b600*/  NOP ;  /* 0x0000000000007918 */ /* 0x000fe20000000000 */
[----:B------:R-:W-:Y:S02]  /*b610*/  LOP3.LUT R28, R43, 0xffffe000, RZ, 0xc0, !PT ;  /* 0xffffe0002b1c7812 */ /* 0x000fe400078ec0ff */
[----:B------:R-:W-:Y:S02]  /*b620*/  LOP3.LUT R72, R72, 0xfefffff8, RZ, 0xc0, !PT ;  /* 0xfefffff848487812 */ /* 0x000fe400078ec0ff */
[----:B------:R-:W-:Y:S02]  /*b630*/  LOP3.LUT R29, R32, 0xffffe000, RZ, 0xc0, !PT ;  /* 0xffffe000201d7812 */ /* 0x000fe400078ec0ff */
[----:B------:R-:W-:Y:S01]  /*b640*/  LOP3.LUT R30, R33, 0xffffe000, RZ, 0xc0, !PT ;  /* 0xffffe000211e7812 */ /* 0x000fe200078ec0ff */
[----:B-1----:R1:W-:Y:S01]  /*b650*/  SYNCS.ARRIVE.TRANS64.RED.A1T0 RZ, [R72+URZ], RZ ;  /* 0x000000ff48ff79a7 */ /* 0x0023e200081004ff */
[----:B------:R-:W-:Y:S02]  /*b660*/  LOP3.LUT R31, R34, 0xffffe000, RZ, 0xc0, !PT ;  /* 0xffffe000221f7812 */ /* 0x000fe400078ec0ff */
[----:B------:R-:W-:Y:S02]  /*b670*/  LOP3.LUT R32, R35, 0xffffe000, RZ, 0xc0, !PT ;  /* 0xffffe00023207812 */ /* 0x000fe400078ec0ff */
[----:B------:R-:W-:Y:S02]  /*b680*/  LOP3.LUT R33, R36, 0xffffe000, RZ, 0xc0, !PT ;  /* 0xffffe00024217812 */ /* 0x000fe400078ec0ff */
[----:B------:R-:W-:Y:S02]  /*b690*/  LOP3.LUT R34, R37, 0xffffe000, RZ, 0xc0, !PT ;  /* 0xffffe00025227812 */ /* 0x000fe400078ec0ff */
[----:B------:R-:W-:Y:S02]  /*b6a0*/  LOP3.LUT R35, R38, 0xffffe000, RZ, 0xc0, !PT ;  /* 0xffffe00026237812 */ /* 0x000fe400078ec0ff */
[----:B------:R-:W-:Y:S01]  /*b6b0*/  LOP3.LUT R36, R39, 0xffffe000, RZ, 0xc0, !PT ;  /* 0xffffe00027247812 */ /* 0x000fe200078ec0ff */
[C---:B------:R-:W-:Y:S01]  /*b6c0*/  FMUL R4, R24.reuse, R4 ;  /* 0x0000000418047220 */ /* 0x040fe20000400000 */
[C---:B------:R-:W-:Y:S01]  /*b6d0*/  FMUL R5, R24.reuse, R5 ;  /* 0x0000000518057220 */ /* 0x040fe20000400000 */
[C---:B------:R-:W-:Y:S01]  /*b6e0*/  FMUL R6, R24.reuse, R6 ;  /* 0x0000000618067220 */ /* 0x040fe20000400000 */
[C---:B------:R-:W-:Y:S01]  /*b6f0*/  FMUL R7, R24.reuse, R7 ;  /* 0x0000000718077220 */ /* 0x040fe20000400000 */
[C---:B------:R-:W-:Y:S01]  /*b700*/  FFMA R4, R27.reuse, R0, R4 ;  /* 0x000000001b047223 */ /* 0x040fe20000000004 */
[C---:B------:R-:W-:Y:S01]  /*b710*/  FFMA R5, R27.reuse, R2, R5 ;  /* 0x000000021b057223 */ /* 0x040fe20000000005 */
[C---:B------:R-:W-:Y:S01]  /*b720*/  FFMA R6, R27.reuse, R3, R6 ;  /* 0x000000031b067223 */ /* 0x040fe20000000006 */
[C---:B------:R-:W-:Y:S01]  /*b730*/  FFMA R7, R27.reuse, R20, R7 ;  /* 0x000000141b077223 */ /* 0x040fe20000000007 */
[C---:B------:R-:W-:Y:S01]  /*b740*/  FMUL R8, R24.reuse, R8 ;  /* 0x0000000818087220 */ /* 0x040fe20000400000 */
[C---:B------:R-:W-:Y:S01]  /*b750*/  FMUL R9, R24.reuse, R9 ;  /* 0x0000000918097220 */ /* 0x040fe20000400000 */
[C---:B------:R-:W-:Y:S01]  /*b760*/  FMUL R10, R24.reuse, R10 ;  /* 0x0000000a180a7220 */ /* 0x040fe20000400000 */
[C---:B------:R-:W-:Y:S01]  /*b770*/  FMUL R11, R24.reuse, R11 ;  /* 0x0000000b180b7220 */ /* 0x040fe20000400000 */
[----:B------:R-:W-:Y:S01]  /*b780*/  F2FP.TF32.F32.PACK_B R4, R4 ;  /* 0x00000004ff04723e */ /* 0x000fe200024050ff */
[C---:B------:R-:W-:Y:S01]  /*b790*/  FFMA R8, R27.reuse, R21, R8 ;  /* 0x000000151b087223 */ /* 0x040fe20000000008 */
[----:B------:R-:W-:Y:S01]  /*b7a0*/  F2FP.TF32.F32.PACK_B R5, R5 ;  /* 0x00000005ff05723e */ /* 0x000fe200024050ff */
[C---:B------:R-:W-:Y:S01]  /*b7b0*/  FFMA R9, R27.reuse, R25, R9 ;  /* 0x000000191b097223 */ /* 0x040fe20000000009 */
[----:B------:R-:W-:Y:S01]  /*b7c0*/  F2FP.TF32.F32.PACK_B R6, R6 ;  /* 0x00000006ff06723e */ /* 0x000fe200024050ff */
[C---:B------:R-:W-:Y:S01]  /*b7d0*/  FFMA R10, R27.reuse, R26, R10 ;  /* 0x0000001a1b0a7223 */ /* 0x040fe2000000000a */
[----:B------:R-:W-:Y:S01]  /*b7e0*/  F2FP.TF32.F32.PACK_B R7, R7 ;  /* 0x00000007ff07723e */ /* 0x000fe200024050ff */
[C---:B------:R-:W-:Y:S01]  /*b7f0*/  FFMA R11, R27.reuse, R28, R11 ;  /* 0x0000001c1b0b7223 */ /* 0x040fe2000000000b */
[C---:B------:R-:W-:Y:S01]  /*b800*/  FMUL R12, R24.reuse, R12 ;  /* 0x0000000c180c7220 */ /* 0x040fe20000400000 */
[----:B------:R-:W-:Y:S01]  /*b810*/  F2FP.TF32.F32.PACK_B R8, R8 ;  /* 0x00000008ff08723e */ /* 0x000fe200024050ff */
[C---:B------:R-:W-:Y:S01]  /*b820*/  FMUL R13, R24.reuse, R13 ;  /* 0x0000000d180d7220 */ /* 0x040fe20000400000 */
[----:B------:R1:W-:Y:S01]  /*b830*/  STS.128 [R65+0x6000], R4 ;  /* 0x0060000441007388 */ /* 0x0003e20000000c00 */
        /* <DEDUP_REMOVED lines=8> */
[C---:B------:R-:W-:Y:S01]  /*b8c0*/  FFMA R15, R27.reuse, R32, R15 ;  /* 0x000000201b0f7223 */ /* 0x040fe2000000000f */
[C---:B------:R-:W-:Y:S01]  /*b8d0*/  FMUL R16, R24.reuse, R16 ;  /* 0x0000001018107220 */ /* 0x040fe20000400000 */
[----:B------:R-:W-:Y:S01]  /*b8e0*/  F2FP.TF32.F32.PACK_B R12, R12 ;  /* 0x0000000cff0c723e */ /* 0x000fe200024050ff */
[----:B------:R1:W-:Y:S01]  /*b8f0*/  STS.128 [R64+0x6010], R8 ;  /* 0x0060100840007388 */ /* 0x0003e20000000c00 */
[C---:B------:R-:W-:Y:S01]  /*b900*/  FMUL R17, R24.reuse, R17 ;  /* 0x0000001118117220 */ /* 0x040fe20000400000 */
[C---:B------:R-:W-:Y:S01]  /*b910*/  FMUL R18, R24.reuse, R18 ;  /* 0x0000001218127220 */ /* 0x040fe20000400000 */
[----:B------:R-:W-:Y:S01]  /*b920*/  FMUL R19, R24, R19 ;  /* 0x0000001318137220 */ /* 0x000fe20000400000 */
[----:B------:R-:W-:Y:S01]  /*b930*/  F2FP.TF32.F32.PACK_B R13, R13 ;  /* 0x0000000dff0d723e */ /* 0x000fe200024050ff */
[C---:B------:R-:W-:Y:S01]  /*b940*/  FFMA R16, R27.reuse, R33, R16 ;  /* 0x000000211b107223 */ /* 0x040fe20000000010 */
[----:B------:R-:W-:Y:S01]  /*b950*/  F2FP.TF32.F32.PACK_B R14, R14 ;  /* 0x0000000eff0e723e */ /* 0x000fe200024050ff */
[C---:B------:R-:W-:Y:S01]  /*b960*/  FFMA R17, R27.reuse, R34, R17 ;  /* 0x000000221b117223 */ /* 0x040fe20000000011 */
[----:B------:R-:W-:Y:S01]  /*b970*/  F2FP.TF32.F32.PACK_B R15, R15 ;  /* 0x0000000fff0f723e */ /* 0x000fe200024050ff */
[C---:B------:R-:W-:Y:S01]  /*b980*/  FFMA R18, R27.reuse, R35, R18 ;  /* 0x000000231b127223 */ /* 0x040fe20000000012 */
[----:B------:R-:W-:Y:S01]  /*b990*/  FFMA R19, R27, R36, R19 ;  /* 0x000000241b137223 */ /* 0x000fe20000000013 */
[----:B------:R-:W-:Y:S02]  /*b9a0*/  F2FP.TF32.F32.PACK_B R16, R16 ;  /* 0x00000010ff10723e */ /* 0x000fe400024050ff */
[----:B------:R1:W-:Y:S01]  /*b9b0*/  STS.128 [R63+0x6020], R12 ;  /* 0x0060200c3f007388 */ /* 0x0003e20000000c00 */
[----:B------:R-:W-:Y:S02]  /*b9c0*/  F2FP.TF32.F32.PACK_B R17, R17 ;  /* 0x00000011ff11723e */ /* 0x000fe400024050ff */
        /* <DEDUP_REMOVED lines=20> */
.L_x_182:
[----:B------:R-:W-:Y:S05]  /*bb10*/  BSYNC.RECONVERGENT B0 ;  /* 0x0000000000007941 */ /* 0x000fea0003800200 */
.L_x_181:
[----:B------:R-:W-:Y:S01]  /*bb20*/  BAR.SYNC.DEFER_BLOCKING 0x1, 0x80 ;  /* 0x0042000000007b1d */ /* 0x000fe20000010000 */
[----:B------:R-:W-:Y:S01]  /*bb30*/  UISETP.NE.AND UP0, UPT, UR52, -0x8, UPT ;  /* 0xfffffff83400788c */ /* 0x000fe2000bf05270 */
[----:B------:R-:W-:Y:S08]  /*bb40*/  IADD3 R22, PT, PT, R22, 0x1, RZ ;  /* 0x0000000116167810 */ /* 0x000ff00007ffe0ff */
[----:B------:R-:W-:Y:S05]  /*bb50*/  BRA.U !UP0, `(.L_x_183) ;  /* 0x0000000108247547 */ /* 0x000fea000b800000 */
[----:B------:R-:W-:Y:S01]  /*bb60*/  ISETP.NE.AND P0, PT, R71, RZ, PT ;  /* 0x000000ff4700720c */ /* 0x000fe20003f05270 */
[----:B------:R-:W-:Y:S01]  /*bb70*/  IMAD.U32 R0, RZ, RZ, UR47 ;  /* 0x0000002fff007e24 */ /* 0x000fe2000f8e00ff */
[----:B------:R-:W-:Y:S04]  /*bb80*/  UIADD3 UR4, UPT, UPT, UR47, 0x1, URZ ;  /* 0x000000012f047890 */ /* 0x000fe8000fffe0ff */
[----:B------:R-:W-:Y:S04]  /*bb90*/  UISETP.NE.AND UP0, UPT, UR4, 0x4, UPT ;  /* 0x000000040400788c */ /* 0x000fe8000bf05270 */
[----:B------:R-:W-:Y:S03]  /*bba0*/  USEL UR47, UR4, URZ, UP0 ;  /* 0x000000ff042f7287 */ /* 0x000fe60008000000 */
[----:B------:R-:W-:Y:S05]  /*bbb0*/  @P0 LEA R0, R0, UR43, 0x3 ;  /* 0x0000002b00000c11 */ /* 0x000fea000f8e18ff */
[----:B------:R-:W-:Y:S05]  /*bbc0*/  @P0 VIADD R0, R0, 0xa0 ;  /* 0x000000a000000836 */ /* 0x000fea0000000000 */
[----:B------:R-:W-:Y:S04]  /*bbd0*/  @P0 PRMT R0, R76, 0x654, R0 ;  /* 0x000006544c000816 */ /* 0x000fe80000000000 */
[----:B------:R3:W-:Y:S03]  /*bbe0*/  @P0 SYNCS.ARRIVE.TRANS64.RED.A1T0 RZ, [R0+URZ], RZ ;  /* 0x000000ff00ff09a7 */ /* 0x0007e600081004ff */
.L_x_183:
[----:B------:R-:W-:Y:S01]  /*bbf0*/  R2UR UR6, R70 ;  /* 0x00000000460672ca */ /* 0x000fe200000e0000 */
[----:B------:R-:W-:Y:S01]  /*bc00*/  UIADD3 UR52, UPT, UPT, UR52, 0x8, URZ ;  /* 0x0000000834347890 */ /* 0x000fe2000fffe0ff */
[----:B------:R-:W-:Y:S01]  /*bc10*/  R2UR UR5, R54 ;  /* 0x00000000360572ca */ /* 0x000fe200000e0000 */
[----:B------:R-:W-:Y:S01]  /*bc20*/  UMOV UR36, UR63 ;  /* 0x0000003f00247c82 */ /* 0x000fe20008000000 */
[----:B------:R-:W-:Y:S02]  /*bc30*/  R2UR UR4, R55 ;  /* 0x00000000370472ca */ /* 0x000fe400000e0000 */
[----:B------:R-:W-:Y:S02]  /*bc40*/  ISETP.NE.AND P0, PT, R59, 0x2, PT ;  /* 0x000000023b00780c */ /* 0x000fe40003f05270 */
[----:B------:R-:W-:Y:S02]  /*bc50*/  ISETP.NE.AND P1, PT, R22, 0x4, PT ;  /* 0x000000041600780c */ /* 0x000fe40003f25270 */
[----:B------:R-:W-:Y:S02]  /*bc60*/  SEL R2, RZ, 0x1, P0 ;  /* 0x00000001ff027807 */ /* 0x000fe40000000000 */
[----:B---3--:R-:W-:Y:S01]  /*bc70*/  SEL R0, RZ, 0x1, P1 ;  /* 0x00000001ff007807 */ /* 0x008fe20000800000 */
[----:B------:R-:W-:Y:S01]  /*bc80*/  UISETP.NE.AND UP0, UPT, UR6, URZ, UPT ;  /* 0x000000ff0600728c */ /* 0x000fe2000bf05270 */
[----:B------:R-:W-:Y:S01]  /*bc90*/  LOP3.LUT R61, R61, R2, RZ, 0x3c, !PT ;  /* 0x000000023d3d7212 */ /* 0x000fe200078e3cff */
[----:B------:R-:W-:Y:S01]  /*bca0*/  UIADD3 UR34, UPT, UPT, UR37, UR5, URZ ;  /* 0x0000000525227290 */ /* 0x000fe2000fffe0ff */
[----:B------:R-:W-:Y:S01]  /*bcb0*/  LOP3.LUT R62, R62, R0, RZ, 0x3c, !PT ;  /* 0x000000003e3e7212 */ /* 0x000fe200078e3cff */
[----:B------:R-:W-:Y:S01]  /*bcc0*/  UIADD3 UR32, UPT, UPT, UR38, UR4, URZ ;  /* 0x0000000426207290 */ /* 0x000fe2000fffe0ff */
[----:B------:R-:W-:Y:S02]  /*bcd0*/  SEL R59, R59, RZ, P0 ;  /* 0x000000ff3b3b7207 */ /* 0x000fe40000000000 */
[----:B------:R-:W-:Y:S02]  /*bce0*/  SEL R22, R22, RZ, P1 ;  /* 0x000000ff16167207 */ /* 0x000fe40000800000 */
[----:B------:R-:W-:Y:S07]  /*bcf0*/  BRA.U UP0, `(.L_x_184) ;  /* 0xffffffa500547547 */ /* 0x000fee000b83ffff */
[----:B------:R-:W-:-:S13]  /*bd00*/  R2UR UR4, R56 ;  /* 0x00000000380472ca */ /* 0x000fda00000e0000 */
[----:B------:R-:W-:-:S09]  /*bd10*/  UISETP.NE.AND UP0, UPT, UR4, URZ, UPT ;  /* 0x000000ff0400728c */ /* 0x000fd2000bf05270 */
[----:B------:R-:W-:Y:S05]  /*bd20*/  BRA.U !UP0, `(.L_x_185) ;  /* 0x0000000108487547 */ /* 0x000fea000b800000 */
[----:B------:R-:W3:Y:S02]  /*bd30*/  LDCU.64 UR4, c[0x0][0x890] ;  /* 0x00011200ff0477ac */ /* 0x000ee40008000a00 */
[----:B---3--:R-:W-:-:S04]  /*bd40*/  UISETP.NE.U32.AND UP0, UPT, UR4, URZ, UPT ;  /* 0x000000ff0400728c */ /* 0x008fc8000bf05070 */
[----:B------:R-:W-:-:S09]  /*bd50*/  UISETP.NE.AND.EX UP0, UPT, UR5, URZ, UPT, UP0 ;  /* 0x000000ff0500728c */ /* 0x000fd2000bf05300 */
[----:B------:R-:W-:Y:S05]  /*bd60*/  BRA.U UP0, `(.L_x_186) ;  /* 0x00000001000c7547 */ /* 0x000fea000b800000 */
[----:B------:R-:W-:-:S13]  /*bd70*/  FSETP.NEU.AND P0, PT, R27, RZ, PT ;  /* 0x000000ff1b00720b */ /* 0x000fda0003f0d000 */
[----:B------:R-:W-:Y:S05]  /*bd80*/  @!P0 EXIT ;  /* 0x000000000000894d */ /* 0x000fea0003800000 */
[----:B------:R-:W-:Y:S05]  /*bd90*/  BRA `(.L_x_185) ;  /* 0x00000000002c7947 */ /* 0x000fea0003800000 */
.L_x_186:
[----:B------:R-:W-:Y:S01]  /*bda0*/  ISETP.NE.AND P0, PT, R58, RZ, PT ;  /* 0x000000ff3a00720c */ /* 0x000fe20003f05270 */
[----:B------:R-:W-:-:S12]  /*bdb0*/  BSSY.RECONVERGENT B0, `(.L_x_185) ;  /* 0x0000009000007945 */ /* 0x000fd80003800200 */
[----:B------:R-:W-:Y:S05]  /*bdc0*/  @P0 BRA `(.L_x_187) ;  /* 0x0000000000140947 */ /* 0x000fea0003800000 */
[----:B------:R-:W3:Y:S02]  /*bdd0*/  LDCU.64 UR4, c[0x0][0x888] ;  /* 0x00011100ff0477ac */ /* 0x000ee40008000a00 */
[----:B---3--:R-:W-:-:S04]  /*bde0*/  ISETP.NE.U32.AND P0, PT, RZ, UR4, PT ;  /* 0x00000004ff007c0c */ /* 0x008fc8000bf05070 */
[----:B------:R-:W-:-:S13]  /*bdf0*/  ISETP.NE.AND.EX P0, PT, RZ, UR5, PT, P0 ;  /* 0x00000005ff007c0c */ /* 0x000fda000bf05300 */
[----:B------:R-:W-:Y:S05]  /*be00*/  @!P0 EXIT ;  /* 0x000000000000894d */ /* 0x000fea0003800000 */
[----:B------:R-:W-:Y:S05]  /*be10*/  BRA `(.L_x_188) ;  /* 0x0000000000087947 */ /* 0x000fea0003800000 */
.L_x_187:
[----:B------:R-:W-:-:S13]  /*be20*/  FSETP.NEU.AND P0, PT, R27, RZ, PT ;  /* 0x000000ff1b00720b */ /* 0x000fda0003f0d000 */
[----:B------:R-:W-:Y:S05]  /*be30*/  @!P0 EXIT ;  /* 0x000000000000894d */ /* 0x000fea0003800000 */
.L_x_188:
[----:B------:R-:W-:Y:S05]  /*be40*/  BSYNC.RECONVERGENT B0 ;  /* 0x0000000000007941 */ /* 0x000fea0003800200 */
.L_x_185:
[----:B------:R-:W3:Y:S01]  /*be50*/  S2UR UR5, SR_CgaCtaId ;  /* 0x00000000000579c3 */ /* 0x000ee20000008800 */
[----:B------:R-:W-:Y:S01]  /*be60*/  ULEA UR4, UR47, UR43, 0x3 ;  /* 0x0000002b2f047291 */ /* 0x000fe2000f8e18ff */
[----:B------:R-:W-:-:S04]  /*be70*/  DEPBAR.LE SB0, 0x0 ;  /* 0x000080000000791a */ /* 0x000fc80000000000 */
[----:B------:R-:W-:-:S04]  /*be80*/  UIADD3 UR4, UPT, UPT, UR4, 0xa0, URZ ;  /* 0x000000a004047890 */ /* 0x000fc8000fffe0ff */
[----:B---3--:R-:W-:-:S09]  /*be90*/  UPRMT UR4, UR5, 0x654, UR4 ;  /* 0x0000065405047896 */ /* 0x008fd20008000004 */
[----:B------:R-:W-:Y:S01]  /*bea0*/  SYNCS.ARRIVE.TRANS64.RED.A1T0 RZ, [UR4], RZ ;  /* 0x000000ffffff79a7 */ /* 0x000fe20008100404 */
[----:B------:R-:W-:Y:S05]  /*beb0*/  EXIT ;  /* 0x000000000000794d */ /* 0x000fea0003800000 */
.L_x_24:
[----:B-1----:R1:W3:Y:S02]  /*bec0*/  SYNCS.PHASECHK.TRANS64.TRYWAIT P0, [R0+URZ+0x140], R2 ;  /* 0x00014002000075a7 */ /* 0x0022e400080011ff */
[----:B---3--:R-:W-:Y:S05]  /*bed0*/  @!P0 NANOSLEEP.SYNCS 0x989680 ;  /* 0x009896800000895d */ /* 0x008fea0003900000 */
[----:B------:R-:W3:Y:S02]  /*bee0*/  @!P0 SYNCS.PHASECHK.TRANS64 P0, [R0+URZ+0x140], R2 ;  /* 0x00014002000085a7 */ /* 0x000ee400080010ff */
[----:B---3--:R-:W-:Y:S05]  /*bef0*/  @!P0 BRA `(.L_x_24) ;  /* 0xfffffffc00f08947 */ /* 0x008fea000383ffff */
[----:B------:R-:W-:Y:S05]  /*bf00*/  BRA `(.L_x_189) ;  /* 0xffffff5c00147947 */ /* 0x000fea000383ffff */
.L_x_27:
[----:B-1----:R-:W-:-:S07]  /*bf10*/  MOV R0, UR33 ;  /* 0x0000002100007c02 */ /* 0x002fce0008000f00 */
.L_x_190:
[----:B-1----:R1:W3:Y:S02]  /*bf20*/  SYNCS.PHASECHK.TRANS64.TRYWAIT P0, [R0+URZ+0x40], R3 ;  /* 0x00004003000075a7 */ /* 0x0022e400080011ff */
[----:B---3--:R-:W-:Y:S05]  /*bf30*/  @!P0 NANOSLEEP.SYNCS 0x989680 ;  /* 0x009896800000895d */ /* 0x008fea0003900000 */
[----:B------:R-:W3:Y:S02]  /*bf40*/  @!P0 SYNCS.PHASECHK.TRANS64 P0, [R0+URZ+0x40], R3 ;  /* 0x00004003000085a7 */ /* 0x000ee400080010ff */
[----:B---3--:R-:W-:Y:S05]  /*bf50*/  @!P0 BRA `(.L_x_190) ;  /* 0xfffffffc00f08947 */ /* 0x008fea000383ffff */
[----:B------:R-:W-:Y:S05]  /*bf60*/  BRA `(.L_x_26) ;  /* 0xffffff5c00647947 */ /* 0x000fea000383ffff */
.L_x_34:
[----:B-1----:R-:W-:-:S07]  /*bf70*/  MOV R0, UR9 ;  /* 0x0000000900007c02 */ /* 0x002fce0008000f00 */
.L_x_191:
[----:B-1----:R1:W3:Y:S02]  /*bf80*/  SYNCS.PHASECHK.TRANS64.TRYWAIT P0, [R0+URZ+0x40], R3 ;  /* 0x00004003000075a7 */ /* 0x0022e400080011ff */
[----:B---3--:R-:W-:Y:S05]  /*bf90*/  @!P0 NANOSLEEP.SYNCS 0x989680 ;  /* 0x009896800000895d */ /* 0x008fea0003900000 */
[----:B------:R-:W3:Y:S02]  /*bfa0*/  @!P0 SYNCS.PHASECHK.TRANS64 P0, [R0+URZ+0x40], R3 ;  /* 0x00004003000085a7 */ /* 0x000ee400080010ff */
[----:B---3--:R-:W-:Y:S05]  /*bfb0*/  @!P0 BRA `(.L_x_191) ;  /* 0xfffffffc00f08947 */ /* 0x008fea000383ffff */
[----:B------:R-:W-:Y:S05]  /*bfc0*/  BRA `(.L_x_33) ;  /* 0xffffff6000287947 */ /* 0x000fea000383ffff */
.L_x_39:
[----:B-1----:R1:W3:Y:S02]  /*bfd0*/  SYNCS.PHASECHK.TRANS64.TRYWAIT P0, [R3+URZ+0xd0], R0 ;  /* 0x0000d000030075a7 */ /* 0x0022e400080011ff */
[----:B---3--:R-:W-:Y:S05]  /*bfe0*/  @!P0 NANOSLEEP.SYNCS 0x989680 ;  /* 0x009896800000895d */ /* 0x008fea0003900000 */
[----:B------:R-:W3:Y:S02]  /*bff0*/  @!P0 SYNCS.PHASECHK.TRANS64 P0, [R3+URZ+0xd0], R0 ;  /* 0x0000d000030085a7 */ /* 0x000ee400080010ff */
[----:B---3--:R-:W-:Y:S05]  /*c000*/  @!P0 BRA `(.L_x_39) ;  /* 0xfffffffc00f08947 */ /* 0x008fea000383ffff */
[----:B------:R-:W-:Y:S05]  /*c010*/  BRA `(.L_x_192) ;  /* 0xffffff6000cc7947 */ /* 0x000fea000383ffff */
.L_x_43:
[----:B------:R-:W-:-:S07]  /*c020*/  MOV R0, UR4 ;  /* 0x0000000400007c02 */ /* 0x000fce0008000f00 */
.L_x_193:
[----:B-1----:R1:W3:Y:S02]  /*c030*/  SYNCS.PHASECHK.TRANS64.TRYWAIT P0, [R0+URZ], R2 ;  /* 0x00000002000075a7 */ /* 0x0022e400080011ff */
[----:B---3--:R-:W-:Y:S05]  /*c040*/  @!P0 NANOSLEEP.SYNCS 0x989680 ;  /* 0x009896800000895d */ /* 0x008fea0003900000 */
[----:B------:R-:W3:Y:S02]  /*c050*/  @!P0 SYNCS.PHASECHK.TRANS64 P0, [R0+URZ], R2 ;  /* 0x00000002000085a7 */ /* 0x000ee400080010ff */
[----:B---3--:R-:W-:Y:S05]  /*c060*/  @!P0 BRA `(.L_x_193) ;  /* 0xfffffffc00f08947 */ /* 0x008fea000383ffff */
[----:B------:R-:W-:Y:S05]  /*c070*/  BRA `(.L_x_194) ;  /* 0xffffff6800787947 */ /* 0x000fea000383ffff */
.L_x_44:
[----:B------:R-:W-:-:S07]  /*c080*/  MOV R0, UR5 ;  /* 0x0000000500007c02 */ /* 0x000fce0008000f00 */
.L_x_195:
[----:B-1----:R1:W3:Y:S02]  /*c090*/  SYNCS.PHASECHK.TRANS64.TRYWAIT P0, [R0+URZ], R3 ;  /* 0x00000003000075a7 */ /* 0x0022e400080011ff */
[----:B---3--:R-:W-:Y:S05]  /*c0a0*/  @!P0 NANOSLEEP.SYNCS 0x989680 ;  /* 0x009896800000895d */ /* 0x008fea0003900000 */
[----:B------:R-:W3:Y:S02]  /*c0b0*/  @!P0 SYNCS.PHASECHK.TRANS64 P0, [R0+URZ], R3 ;  /* 0x00000003000085a7 */ /* 0x000ee400080010ff */
[----:B---3--:R-:W-:Y:S05]  /*c0c0*/  @!P0 BRA `(.L_x_195) ;  /* 0xfffffffc00f08947 */ /* 0x008fea000383ffff */
[----:B------:R-:W-:Y:S05]  /*c0d0*/  BRA `(.L_x_196) ;  /* 0xffffff6800847947 */ /* 0x000fea000383ffff */
.L_x_45:
[----:B------:R-:W-:-:S07]  /*c0e0*/  MOV R0, UR5 ;  /* 0x0000000500007c02 */ /* 0x000fce0008000f00 */
.L_x_197:
[----:B-1----:R1:W3:Y:S02]  /*c0f0*/  SYNCS.PHASECHK.TRANS64.TRYWAIT P0, [R0+URZ], R3 ;  /* 0x00000003000075a7 */ /* 0x0022e400080011ff */
[----:B---3--:R-:W-:Y:S05]  /*c100*/  @!P0 NANOSLEEP.SYNCS 0x989680 ;  /* 0x009896800000895d */ /* 0x008fea0003900000 */
[----:B------:R-:W3:Y:S02]  /*c110*/  @!P0 SYNCS.PHASECHK.TRANS64 P0, [R0+URZ], R3 ;  /* 0x00000003000085a7 */ /* 0x000ee400080010ff */
[----:B---3--:R-:W-:Y:S05]  /*c120*/  @!P0 BRA `(.L_x_197) ;  /* 0xfffffffc00f08947 */ /* 0x008fea000383ffff */
[----:B------:R-:W-:Y:S05]  /*c130*/  BRA `(.L_x_198) ;  /* 0xffffff6800907947 */ /* 0x000fea000383ffff */
.L_x_46:
[----:B------:R-:W-:-:S07]  /*c140*/  MOV R0, UR5 ;  /* 0x0000000500007c02 */ /* 0x000fce0008000f00 */
.L_x_199:
[----:B-1----:R1:W3:Y:S02]  /*c150*/  SYNCS.PHASECHK.TRANS64.TRYWAIT P0, [R0+URZ], R3 ;  /* 0x00000003000075a7 */ /* 0x0022e400080011ff */
[----:B---3--:R-:W-:Y:S05]  /*c160*/  @!P0 NANOSLEEP.SYNCS 0x989680 ;  /* 0x009896800000895d */ /* 0x008fea0003900000 */
[----:B------:R-:W3:Y:S02]  /*c170*/  @!P0 SYNCS.PHASECHK.TRANS64 P0, [R0+URZ], R3 ;  /* 0x00000003000085a7 */ /* 0x000ee400080010ff */
[----:B---3--:R-:W-:Y:S05]  /*c180*/  @!P0 BRA `(.L_x_199) ;  /* 0xfffffffc00f08947 */ /* 0x008fea000383ffff */
[----:B------:R-:W-:Y:S05]  /*c190*/  BRA `(.L_x_200) ;  /* 0xffffff68009c7947 */ /* 0x000fea000383ffff */
.L_x_47:
[----:B------:R-:W-:-:S07]  /*c1a0*/  MOV R0, UR5 ;  /* 0x0000000500007c02 */ /* 0x000fce0008000f00 */
.L_x_201:
[----:B-1----:R1:W3:Y:S02]  /*c1b0*/  SYNCS.PHASECHK.TRANS64.TRYWAIT P0, [R0+URZ], R3 ;  /* 0x00000003000075a7 */ /* 0x0022e400080011ff */
[----:B---3--:R-:W-:Y:S05]  /*c1c0*/  @!P0 NANOSLEEP.SYNCS 0x989680 ;  /* 0x009896800000895d */ /* 0x008fea0003900000 */
[----:B------:R-:W3:Y:S02]  /*c1d0*/  @!P0 SYNCS.PHASECHK.TRANS64 P0, [R0+URZ], R3 ;  /* 0x00000003000085a7 */ /* 0x000ee400080010ff */
[----:B---3--:R-:W-:Y:S05]  /*c1e0*/  @!P0 BRA `(.L_x_201) ;  /* 0xfffffffc00f08947 */ /* 0x008fea000383ffff */
[----:B------:R-:W-:Y:S05]  /*c1f0*/  BRA `(.L_x_202) ;  /* 0xffffff6800a87947 */ /* 0x000fea000383ffff */
.L_x_48:
[----:B------:R-:W-:-:S07]  /*c200*/  MOV R0, UR5 ;  /* 0x0000000500007c02 */ /* 0x000fce0008000f00 */
.L_x_203:
[----:B-1----:R1:W3:Y:S02]  /*c210*/  SYNCS.PHASECHK.TRANS64.TRYWAIT P0, [R0+URZ], R3 ;  /* 0x00000003000075a7 */ /* 0x0022e400080011ff */
[----:B---3--:R-:W-:Y:S05]  /*c220*/  @!P0 NANOSLEEP.SYNCS 0x989680 ;  /* 0x009896800000895d */ /* 0x008fea0003900000 */
[----:B------:R-:W3:Y:S02]  /*c230*/  @!P0 SYNCS.PHASECHK.TRANS64 P0, [R0+URZ], R3 ;  /* 0x00000003000085a7 */ /* 0x000ee400080010ff */
[----:B---3--:R-:W-:Y:S05]  /*c240*/  @!P0 BRA `(.L_x_203) ;  /* 0xfffffffc00f08947 */ /* 0x008fea000383ffff */
[----:B------:R-:W-:Y:S05]  /*c250*/  BRA `(.L_x_204) ;  /* 0xffffff6800b47947 */ /* 0x000fea000383ffff */
.L_x_49:
[----:B------:R-:W-:-:S07]  /*c260*/  MOV R0, UR5 ;  /* 0x0000000500007c02 */ /* 0x000fce0008000f00 */
.L_x_205:
[----:B-1----:R1:W3:Y:S02]  /*c270*/  SYNCS.PHASECHK.TRANS64.TRYWAIT P0, [R0+URZ], R3 ;  /* 0x00000003000075a7 */ /* 0x0022e400080011ff */
[----:B---3--:R-:W-:Y:S05]  /*c280*/  @!P0 NANOSLEEP.SYNCS 0x989680 ;  /* 0x009896800000895d */ /* 0x008fea0003900000 */
[----:B------:R-:W3:Y:S02]  /*c290*/  @!P0 SYNCS.PHASECHK.TRANS64 P0, [R0+URZ], R3 ;  /* 0x00000003000085a7 */ /* 0x000ee400080010ff */
[----:B---3--:R-:W-:Y:S05]  /*c2a0*/  @!P0 BRA `(.L_x_205) ;  /* 0xfffffffc00f08947 */ /* 0x008fea000383ffff */
[----:B------:R-:W-:Y:S05]  /*c2b0*/  BRA `(.L_x_206) ;  /* 0xffffff6800c07947 */ /* 0x000fea000383ffff */
.L_x_52:
[----:B--2---:R2:W3:Y:S02]  /*c2c0*/  SYNCS.PHASECHK.TRANS64.TRYWAIT P0, [R0+URZ+0x130], R4 ;  /* 0x00013004000075a7 */ /* 0x0044e400080011ff */
[----:B---3--:R-:W-:Y:S05]  /*c2d0*/  @!P0 NANOSLEEP.SYNCS 0x989680 ;  /* 0x009896800000895d */ /* 0x008fea0003900000 */
[----:B------:R-:W3:Y:S02]  /*c2e0*/  @!P0 SYNCS.PHASECHK.TRANS64 P0, [R0+URZ+0x130], R4 ;  /* 0x00013004000085a7 */ /* 0x000ee400080010ff */
[----:B---3--:R-:W-:Y:S05]  /*c2f0*/  @!P0 BRA `(.L_x_52) ;  /* 0xfffffffc00f08947 */ /* 0x008fea000383ffff */
[----:B------:R-:W-:Y:S05]  /*c300*/  BRA `(.L_x_207) ;  /* 0xffffff6c00247947 */ /* 0x000fea000383ffff */
.L_x_53:
[----:B------:R-:W-:-:S07]  /*c310*/  MOV R0, UR4 ;  /* 0x0000000400007c02 */ /* 0x000fce0008000f00 */
.L_x_208:
[----:B--2---:R2:W3:Y:S02]  /*c320*/  SYNCS.PHASECHK.TRANS64.TRYWAIT P0, [R0+URZ+0xe0], R5 ;  /* 0x0000e005000075a7 */ /* 0x0044e400080011ff */
[----:B---3--:R-:W-:Y:S05]  /*c330*/  @!P0 NANOSLEEP.SYNCS 0x989680 ;  /* 0x009896800000895d */ /* 0x008fea0003900000 */
[----:B------:R-:W3:Y:S02]  /*c340*/  @!P0 SYNCS.PHASECHK.TRANS64 P0, [R0+URZ+0xe0], R5 ;  /* 0x0000e005000085a7 */ /* 0x000ee400080010ff */
[----:B---3--:R-:W-:Y:S05]  /*c350*/  @!P0 BRA `(.L_x_208) ;  /* 0xfffffffc00f08947 */ /* 0x008fea000383ffff */
[----:B------:R-:W-:Y:S05]  /*c360*/  BRA `(.L_x_209) ;  /* 0xffffff6c00347947 */ /* 0x000fea000383ffff */
.L_x_54:
[----:B--2---:R2:W3:Y:S02]  /*c370*/  SYNCS.PHASECHK.TRANS64.TRYWAIT P1, [R0+URZ+0xd0], R4 ;  /* 0x0000d004000075a7 */ /* 0x0044e400080211ff */
[----:B---3--:R-:W-:Y:S05]  /*c380*/  @!P1 NANOSLEEP.SYNCS 0x989680 ;  /* 0x009896800000995d */ /* 0x008fea0003900000 */
[----:B------:R-:W3:Y:S02]  /*c390*/  @!P1 SYNCS.PHASECHK.TRANS64 P1, [R0+URZ+0xd0], R4 ;  /* 0x0000d004000095a7 */ /* 0x000ee400080210ff */
[----:B---3--:R-:W-:Y:S05]  /*c3a0*/  @!P1 BRA `(.L_x_54) ;  /* 0xfffffffc00f09947 */ /* 0x008fea000383ffff */
[----:B------:R-:W-:Y:S05]  /*c3b0*/  BRA `(.L_x_210) ;  /* 0xffffff6c00647947 */ /* 0x000fea000383ffff */
.L_x_57:
[----:B------:R-:W-:-:S07]  /*c3c0*/  MOV R0, UR4 ;  /* 0x0000000400007c02 */ /* 0x000fce0008000f00 */
.L_x_211:
[----:B--2---:R2:W3:Y:S02]  /*c3d0*/  SYNCS.PHASECHK.TRANS64.TRYWAIT P0, [R0+URZ+0xe0], R2 ;  /* 0x0000e002000075a7 */ /* 0x0044e400080011ff */
[----:B---3--:R-:W-:Y:S05]  /*c3e0*/  @!P0 NANOSLEEP.SYNCS 0x989680 ;  /* 0x009896800000895d */ /* 0x008fea0003900000 */
[----:B------:R-:W3:Y:S02]  /*c3f0*/  @!P0 SYNCS.PHASECHK.TRANS64 P0, [R0+URZ+0xe0], R2 ;  /* 0x0000e002000085a7 */ /* 0x000ee400080010ff */
[----:B---3--:R-:W-:Y:S05]  /*c400*/  @!P0 BRA `(.L_x_211) ;  /* 0xfffffffc00f08947 */ /* 0x008fea000383ffff */
[----:B------:R-:W-:Y:S05]  /*c410*/  BRA `(.L_x_56) ;  /* 0xffffff6c00b87947 */ /* 0x000fea000383ffff */
.L_x_66:
[----:B--2---:R-:W-:-:S04]  /*c420*/  MOV R5, UR5 ;  /* 0x0000000500057c02 */ /* 0x004fc80008000f00 */
[----:B------:R2:W3:Y:S03]  /*c430*/  SYNCS.PHASECHK.TRANS64.TRYWAIT P0, [R5+URZ+0x8], R6 ;  /* 0x00000806050075a7 */ /* 0x0004e600080011ff */
[----:B---3--:R-:W-:Y:S05]  /*c440*/  @!P0 NANOSLEEP.SYNCS 0x989680 ;  /* 0x009896800000895d */ /* 0x008fea0003900000 */
[----:B------:R-:W3:Y:S02]  /*c450*/  @!P0 SYNCS.PHASECHK.TRANS64 P0, [R5+URZ+0x8], R6 ;  /* 0x00000806050085a7 */ /* 0x000ee400080010ff */
[----:B---3--:R-:W-:Y:S05]  /*c460*/  @!P0 BRA `(.L_x_66) ;  /* 0xfffffffc00ec8947 */ /* 0x008fea000383ffff */
[----:B------:R-:W-:Y:S05]  /*c470*/  BRA `(.L_x_65) ;  /* 0xffffff7000707947 */ /* 0x000fea000383ffff */
.L_x_68:
[----:B------:R-:W-:Y:S01]  /*c480*/  BSSY B0, `(.L_x_212) ;  /* 0x0000006000007945 */ /* 0x000fe20003800000 */
[----:B------:R-:W-:-:S07]  /*c490*/  MOV R15, 0xffffffff ;  /* 0xffffffff000f7802 */ /* 0x000fce0000000f00 */
[----:B-12--5:R-:W-:Y:S05]  /*c4a0*/  WARPSYNC.COLLECTIVE R15, `(.L_x_213) ;  /* 0x000000000f0c7348 */ /* 0x026fea0003c00000 */
[----:B------:R-:W-:Y:S02]  /*c4b0*/  ELECT P6, UR79, PT ;  /* 0x00000000004f782f */ /* 0x000fe400038c0000 */
[----:B------:R-:W-:Y:S01]  /*c4c0*/  MOV R14, UR79 ;  /* 0x0000004f000e7c02 */ /* 0x000fe20008000f00 */
[----:B-12--5:R-:W-:Y:S10]  /*c4d0*/  ENDCOLLECTIVE ;  /* 0x000000000000791b */ /* 0x026ff40003800000 */
.L_x_213:
[----:B------:R-:W-:Y:S05]  /*c4e0*/  BSYNC B0 ;  /* 0x0000000000007941 */ /* 0x000fea0003800000 */
.L_x_212:
[----:B------:R-:W-:Y:S01]  /*c4f0*/  PLOP3.LUT P0, PT, P6, PT, PT, 0x80, 0x8 ;  /* 0x000000000008781c */ /* 0x000fe2000370f070 */
[----:B------:R-:W-:-:S12]  /*c500*/  BRA `(.L_x_214) ;  /* 0xffffff70009c7947 */ /* 0x000fd8000383ffff */
.L_x_70:
[----:B--2---:R-:W-:-:S04]  /*c510*/  MOV R3, UR5 ;  /* 0x0000000500037c02 */ /* 0x004fc80008000f00 */
[----:B------:R2:W3:Y:S03]  /*c520*/  SYNCS.PHASECHK.TRANS64.TRYWAIT P0, [R3+URZ+0x8], R4 ;  /* 0x00000804030075a7 */ /* 0x0004e600080011ff */
[----:B---3--:R-:W-:Y:S05]  /*c530*/  @!P0 NANOSLEEP.SYNCS 0x989680 ;  /* 0x009896800000895d */ /* 0x008fea0003900000 */
[----:B------:R-:W3:Y:S02]  /*c540*/  @!P0 SYNCS.PHASECHK.TRANS64 P0, [R3+URZ+0x8], R4 ;  /* 0x00000804030085a7 */ /* 0x000ee400080010ff */
[----:B---3--:R-:W-:Y:S05]  /*c550*/  @!P0 BRA `(.L_x_70) ;  /* 0xfffffffc00ec8947 */ /* 0x008fea000383ffff */
[----:B------:R-:W-:Y:S05]  /*c560*/  BRA `(.L_x_69) ;  /* 0xffffff7000a07947 */ /* 0x000fea000383ffff */
.L_x_71:
[----:B-1----:R1:W2:Y:S02]  /*c570*/  SYNCS.PHASECHK.TRANS64.TRYWAIT P0, [R0+URZ+0xd0], R4 ;  /* 0x0000d004000075a7 */ /* 0x0022a400080011ff */
[----:B--2---:R-:W-:Y:S05]  /*c580*/  @!P0 NANOSLEEP.SYNCS 0x989680 ;  /* 0x009896800000895d */ /* 0x004fea0003900000 */
[----:B------:R-:W2:Y:S02]  /*c590*/  @!P0 SYNCS.PHASECHK.TRANS64 P0, [R0+URZ+0xd0], R4 ;  /* 0x0000d004000085a7 */ /* 0x000ea400080010ff */
[----:B--2---:R-:W-:Y:S05]  /*c5a0*/  @!P0 BRA `(.L_x_71) ;  /* 0xfffffffc00f08947 */ /* 0x004fea000383ffff */
[----:B------:R-:W-:Y:S05]  /*c5b0*/  BRA `(.L_x_215) ;  /* 0xffffff74008c7947 */ /* 0x000fea000383ffff */
.L_x_73:
[----:B------:R-:W-:-:S07]  /*c5c0*/  MOV R0, UR31 ;  /* 0x0000001f00007c02 */ /* 0x000fce0008000f00 */
.L_x_216:
[----:B-1----:R1:W2:Y:S02]  /*c5d0*/  SYNCS.PHASECHK.TRANS64.TRYWAIT P0, [R0+URZ+0x110], R4 ;  /* 0x00011004000075a7 */ /* 0x0022a400080011ff */
[----:B--2---:R-:W-:Y:S05]  /*c5e0*/  @!P0 NANOSLEEP.SYNCS 0x989680 ;  /* 0x009896800000895d */ /* 0x004fea0003900000 */
[----:B------:R-:W2:Y:S02]  /*c5f0*/  @!P0 SYNCS.PHASECHK.TRANS64 P0, [R0+URZ+0x110], R4 ;  /* 0x00011004000085a7 */ /* 0x000ea400080010ff */
[----:B--2---:R-:W-:Y:S05]  /*c600*/  @!P0 BRA `(.L_x_216) ;  /* 0xfffffffc00f08947 */ /* 0x004fea000383ffff */
[----:B------:R-:W-:Y:S05]  /*c610*/  BRA `(.L_x_217) ;  /* 0xffffff7400d87947 */ /* 0x000fea000383ffff */
.L_x_76:
[----:B------:R-:W-:Y:S07]  /*c620*/  MOV R0, UR5 ;  /* 0x0000000500007c02 */ /* 0x000fee0008000f00 */
.L_x_218:
[----:B-1----:R1:W2:Y:S02]  /*c630*/  SYNCS.PHASECHK.TRANS64.TRYWAIT P0, [R0+URZ], R4 ;  /* 0x00000004000075a7 */ /* 0x0022a400080011ff */
[----:B--2---:R-:W-:Y:S05]  /*c640*/  @!P0 NANOSLEEP.SYNCS 0x989680 ;  /* 0x009896800000895d */ /* 0x004fea0003900000 */
[----:B------:R-:W2:Y:S02]  /*c650*/  @!P0 SYNCS.PHASECHK.TRANS64 P0, [R0+URZ], R4 ;  /* 0x00000004000085a7 */ /* 0x000ea400080010ff */
[----:B--2---:R-:W-:Y:S05]  /*c660*/  @!P0 BRA `(.L_x_218) ;  /* 0xfffffffc00f08947 */ /* 0x004fea000383ffff */
[----:B------:R-:W-:Y:S05]  /*c670*/  BRA `(.L_x_75) ;  /* 0xffffff7400ec7947 */ /* 0x000fea000383ffff */
.L_x_80:
[----:B-1----:R-:W-:-:S07]  /*c680*/  MOV R0, UR4 ;  /* 0x0000000400007c02 */ /* 0x002fce0008000f00 */
.L_x_219:
[----:B-1----:R1:W2:Y:S02]  /*c690*/  SYNCS.PHASECHK.TRANS64.TRYWAIT P0, [R0+URZ], R2 ;  /* 0x00000002000075a7 */ /* 0x0022a400080011ff */
[----:B--2---:R-:W-:Y:S05]  /*c6a0*/  @!P0 NANOSLEEP.SYNCS 0x989680 ;  /* 0x009896800000895d */ /* 0x004fea0003900000 */
[----:B------:R-:W2:Y:S02]  /*c6b0*/  @!P0 SYNCS.PHASECHK.TRANS64 P0, [R0+URZ], R2 ;  /* 0x00000002000085a7 */ /* 0x000ea400080010ff */
[----:B--2---:R-:W-:Y:S05]  /*c6c0*/  @!P0 BRA `(.L_x_219) ;  /* 0xfffffffc00f08947 */ /* 0x004fea000383ffff */
[----:B------:R-:W-:Y:S05]  /*c6d0*/  BRA `(.L_x_220) ;  /* 0xffffff7800e07947 */ /* 0x000fea000383ffff */
.L_x_81:
[----:B------:R-:W-:-:S07]  /*c6e0*/  MOV R0, UR5 ;  /* 0x0000000500007c02 */ /* 0x000fce0008000f00 */
.L_x_221:
[----:B-1----:R1:W2:Y:S02]  /*c6f0*/  SYNCS.PHASECHK.TRANS64.TRYWAIT P0, [R0+URZ], R3 ;  /* 0x00000003000075a7 */ /* 0x0022a400080011ff */
[----:B--2---:R-:W-:Y:S05]  /*c700*/  @!P0 NANOSLEEP.SYNCS 0x989680 ;  /* 0x009896800000895d */ /* 0x004fea0003900000 */
[----:B------:R-:W2:Y:S02]  /*c710*/  @!P0 SYNCS.PHASECHK.TRANS64 P0, [R0+URZ], R3 ;  /* 0x00000003000085a7 */ /* 0x000ea400080010ff */
[----:B--2---:R-:W-:Y:S05]  /*c720*/  @!P0 BRA `(.L_x_221) ;  /* 0xfffffffc00f08947 */ /* 0x004fea000383ffff */
[----:B------:R-:W-:Y:S05]  /*c730*/  BRA `(.L_x_222) ;  /* 0xffffff7800ec7947 */ /* 0x000fea000383ffff */
.L_x_82:
[----:B------:R-:W-:-:S07]  /*c740*/  MOV R0, UR5 ;  /* 0x0000000500007c02 */ /* 0x000fce0008000f00 */
.L_x_223:
[----:B-1----:R1:W2:Y:S02]  /*c750*/  SYNCS.PHASECHK.TRANS64.TRYWAIT P0, [R0+URZ], R3 ;  /* 0x00000003000075a7 */ /* 0x0022a400080011ff */
[----:B--2---:R-:W-:Y:S05]  /*c760*/  @!P0 NANOSLEEP.SYNCS 0x989680 ;  /* 0x009896800000895d */ /* 0x004fea0003900000 */
[----:B------:R-:W2:Y:S02]  /*c770*/  @!P0 SYNCS.PHASECHK.TRANS64 P0, [R0+URZ], R3 ;  /* 0x00000003000085a7 */ /* 0x000ea400080010ff */
[----:B--2---:R-:W-:Y:S05]  /*c780*/  @!P0 BRA `(.L_x_223) ;  /* 0xfffffffc00f08947 */ /* 0x004fea000383ffff */
[----:B------:R-:W-:Y:S05]  /*c790*/  BRA `(.L_x_224) ;  /* 0xffffff7800f87947 */ /* 0x000fea000383ffff */
.L_x_85:
[----:B------:R-:W-:-:S07]  /*c7a0*/  MOV R0, UR26 ;  /* 0x0000001a00007c02 */ /* 0x000fce0008000f00 */
.L_x_225:
[----:B-1----:R1:W2:Y:S02]  /*c7b0*/  SYNCS.PHASECHK.TRANS64.TRYWAIT P1, [R0+URZ+0x150], R2 ;  /* 0x00015002000075a7 */ /* 0x0022a400080211ff */
[----:B--2---:R-:W-:Y:S05]  /*c7c0*/  @!P1 NANOSLEEP.SYNCS 0x989680 ;  /* 0x009896800000995d */ /* 0x004fea0003900000 */
[----:B------:R-:W2:Y:S02]  /*c7d0*/  @!P1 SYNCS.PHASECHK.TRANS64 P1, [R0+URZ+0x150], R2 ;  /* 0x00015002000095a7 */ /* 0x000ea400080210ff */
[----:B--2---:R-:W-:Y:S05]  /*c7e0*/  @!P1 BRA `(.L_x_225) ;  /* 0xfffffffc00f09947 */ /* 0x004fea000383ffff */
[----:B------:R-:W-:Y:S05]  /*c7f0*/  BRA `(.L_x_226) ;  /* 0xffffff7c00447947 */ /* 0x000fea000383ffff */
.L_x_90:
[----:B-1----:R1:W2:Y:S02]  /*c800*/  SYNCS.PHASECHK.TRANS64.TRYWAIT P0, [R8+URZ+0xd0], R0 ;  /* 0x0000d000080075a7 */ /* 0x0022a400080011ff */
[----:B--2---:R-:W-:Y:S05]  /*c810*/  @!P0 NANOSLEEP.SYNCS 0x989680 ;  /* 0x009896800000895d */ /* 0x004fea0003900000 */
[----:B------:R-:W2:Y:S02]  /*c820*/  @!P0 SYNCS.PHASECHK.TRANS64 P0, [R8+URZ+0xd0], R0 ;  /* 0x0000d000080085a7 */ /* 0x000ea400080010ff */
[----:B--2---:R-:W-:Y:S05]  /*c830*/  @!P0 BRA `(.L_x_90) ;  /* 0xfffffffc00f08947 */ /* 0x004fea000383ffff */
[----:B------:R-:W-:Y:S05]  /*c840*/  BRA `(.L_x_227) ;  /* 0xffffff8000887947 */ /* 0x000fea000383ffff */
.L_x_93:
[----:B-1----:R-:W-:Y:S07]  /*c850*/  MOV R0, UR21 ;  /* 0x0000001500007c02 */ /* 0x002fee0008000f00 */
.L_x_228:
[----:B-1----:R1:W2:Y:S02]  /*c860*/  SYNCS.PHASECHK.TRANS64.TRYWAIT P1, [R0+URZ+0xc8], R2 ;  /* 0x0000c802000075a7 */ /* 0x0022a400080211ff */
[----:B--2---:R-:W-:Y:S05]  /*c870*/  @!P1 NANOSLEEP.SYNCS 0x989680 ;  /* 0x009896800000995d */ /* 0x004fea0003900000 */
[----:B------:R-:W2:Y:S02]  /*c880*/  @!P1 SYNCS.PHASECHK.TRANS64 P1, [R0+URZ+0xc8], R2 ;  /* 0x0000c802000095a7 */ /* 0x000ea400080210ff */
[----:B--2---:R-:W-:Y:S05]  /*c890*/  @!P1 BRA `(.L_x_228) ;  /* 0xfffffffc00f09947 */ /* 0x004fea000383ffff */
[----:B------:R-:W-:Y:S05]  /*c8a0*/  BRA `(.L_x_92) ;  /* 0xffffff8800087947 */ /* 0x000fea000383ffff */
.L_x_96:
[----:B-1----:R-:W-:Y:S07]  /*c8b0*/  MOV R0, UR21 ;  /* 0x0000001500007c02 */ /* 0x002fee0008000f00 */
.L_x_229:
[----:B-1----:R1:W2:Y:S02]  /*c8c0*/  SYNCS.PHASECHK.TRANS64.TRYWAIT P0, [R0+URZ+0xa0], R5 ;  /* 0x0000a005000075a7 */ /* 0x0022a400080011ff */
[----:B--2---:R-:W-:Y:S05]  /*c8d0*/  @!P0 NANOSLEEP.SYNCS 0x989680 ;  /* 0x009896800000895d */ /* 0x004fea0003900000 */
[----:B------:R-:W2:Y:S02]  /*c8e0*/  @!P0 SYNCS.PHASECHK.TRANS64 P0, [R0+URZ+0xa0], R5 ;  /* 0x0000a005000085a7 */ /* 0x000ea400080010ff */
[----:B--2---:R-:W-:Y:S05]  /*c8f0*/  @!P0 BRA `(.L_x_229) ;  /* 0xfffffffc00f08947 */ /* 0x004fea000383ffff */
[----:B------:R-:W-:Y:S05]  /*c900*/  BRA `(.L_x_230) ;  /* 0xffffff8800607947 */ /* 0x000fea000383ffff */
.L_x_97:
[----:B------:R-:W-:Y:S07]  /*c910*/  MOV R0, UR21 ;  /* 0x0000001500007c02 */ /* 0x000fee0008000f00 */
.L_x_231:
[----:B-1----:R1:W2:Y:S02]  /*c920*/  SYNCS.PHASECHK.TRANS64.TRYWAIT P0, [R0+URZ+0xa8], R5 ;  /* 0x0000a805000075a7 */ /* 0x0022a400080011ff */
[----:B--2---:R-:W-:Y:S05]  /*c930*/  @!P0 NANOSLEEP.SYNCS 0x989680 ;  /* 0x009896800000895d */ /* 0x004fea0003900000 */
[----:B------:R-:W2:Y:S02]  /*c940*/  @!P0 SYNCS.PHASECHK.TRANS64 P0, [R0+URZ+0xa8], R5 ;  /* 0x0000a805000085a7 */ /* 0x000ea400080010ff */
[----:B--2---:R-:W-:Y:S05]  /*c950*/  @!P0 BRA `(.L_x_231) ;  /* 0xfffffffc00f08947 */ /* 0x004fea000383ffff */
[----:B------:R-:W-:Y:S05]  /*c960*/  BRA `(.L_x_232) ;  /* 0xffffff88009c7947 */ /* 0x000fea000383ffff */
.L_x_98:
[----:B------:R-:W-:Y:S07]  /*c970*/  MOV R0, UR21 ;  /* 0x0000001500007c02 */ /* 0x000fee0008000f00 */
.L_x_233:
[----:B-1----:R1:W2:Y:S02]  /*c980*/  SYNCS.PHASECHK.TRANS64.TRYWAIT P0, [R0+URZ+0xb0], R5 ;  /* 0x0000b005000075a7 */ /* 0x0022a400080011ff */
[----:B--2---:R-:W-:Y:S05]  /*c990*/  @!P0 NANOSLEEP.SYNCS 0x989680 ;  /* 0x009896800000895d */ /* 0x004fea0003900000 */
[----:B------:R-:W2:Y:S02]  /*c9a0*/  @!P0 SYNCS.PHASECHK.TRANS64 P0, [R0+URZ+0xb0], R5 ;  /* 0x0000b005000085a7 */ /* 0x000ea400080010ff */
[----:B--2---:R-:W-:Y:S05]  /*c9b0*/  @!P0 BRA `(.L_x_233) ;  /* 0xfffffffc00f08947 */ /* 0x004fea000383ffff */
[----:B------:R-:W-:Y:S05]  /*c9c0*/  BRA `(.L_x_234) ;  /* 0xffffff8800dc7947 */ /* 0x000fea000383ffff */
.L_x_99:
[----:B------:R-:W-:Y:S07]  /*c9d0*/  MOV R0, UR21 ;  /* 0x0000001500007c02 */ /* 0x000fee0008000f00 */
.L_x_235:
[----:B-1----:R1:W2:Y:S02]  /*c9e0*/  SYNCS.PHASECHK.TRANS64.TRYWAIT P0, [R0+URZ+0xb8], R5 ;  /* 0x0000b805000075a7 */ /* 0x0022a400080011ff */
[----:B--2---:R-:W-:Y:S05]  /*c9f0*/  @!P0 NANOSLEEP.SYNCS 0x989680 ;  /* 0x009896800000895d */ /* 0x004fea0003900000 */
[----:B------:R-:W2:Y:S02]  /*ca00*/  @!P0 SYNCS.PHASECHK.TRANS64 P0, [R0+URZ+0xb8], R5 ;  /* 0x0000b805000085a7 */ /* 0x000ea400080010ff */
[----:B--2---:R-:W-:Y:S05]  /*ca10*/  @!P0 BRA `(.L_x_235) ;  /* 0xfffffffc00f08947 */ /* 0x004fea000383ffff */
[----:B------:R-:W-:Y:S05]  /*ca20*/  BRA `(.L_x_236) ;  /* 0xffffff8c00207947 */ /* 0x000fea000383ffff */
.L_x_100:
[----:B------:R-:W-:Y:S07]  /*ca30*/  MOV R0, UR21 ;  /* 0x0000001500007c02 */ /* 0x000fee0008000f00 */
.L_x_237:
[----:B-1----:R1:W2:Y:S02]  /*ca40*/  SYNCS.PHASECHK.TRANS64.TRYWAIT P0, [R0+URZ+0xa0], R4 ;  /* 0x0000a004000075a7 */ /* 0x0022a400080011ff */
[----:B--2---:R-:W-:Y:S05]  /*ca50*/  @!P0 NANOSLEEP.SYNCS 0x989680 ;  /* 0x009896800000895d */ /* 0x004fea0003900000 */
[----:B------:R-:W2:Y:S02]  /*ca60*/  @!P0 SYNCS.PHASECHK.TRANS64 P0, [R0+URZ+0xa0], R4 ;  /* 0x0000a004000085a7 */ /* 0x000ea400080010ff */
[----:B--2---:R-:W-:Y:S05]  /*ca70*/  @!P0 BRA `(.L_x_237) ;  /* 0xfffffffc00f08947 */ /* 0x004fea000383ffff */
[----:B------:R-:W-:Y:S05]  /*ca80*/  BRA `(.L_x_238) ;  /* 0xffffff8c00687947 */ /* 0x000fea000383ffff */
.L_x_101:
[----:B------:R-:W-:Y:S07]  /*ca90*/  MOV R0, UR21 ;  /* 0x0000001500007c02 */ /* 0x000fee0008000f00 */
.L_x_239:
[----:B-1----:R1:W2:Y:S02]  /*caa0*/  SYNCS.PHASECHK.TRANS64.TRYWAIT P0, [R0+URZ+0xa8], R4 ;  /* 0x0000a804000075a7 */ /* 0x0022a400080011ff */
[----:B--2---:R-:W-:Y:S05]  /*cab0*/  @!P0 NANOSLEEP.SYNCS 0x989680 ;  /* 0x009896800000895d */ /* 0x004fea0003900000 */
[----:B------:R-:W2:Y:S02]  /*cac0*/  @!P0 SYNCS.PHASECHK.TRANS64 P0, [R0+URZ+0xa8], R4 ;  /* 0x0000a804000085a7 */ /* 0x000ea400080010ff */
[----:B--2---:R-:W-:Y:S05]  /*cad0*/  @!P0 BRA `(.L_x_239) ;  /* 0xfffffffc00f08947 */ /* 0x004fea000383ffff */
[----:B------:R-:W-:Y:S05]  /*cae0*/  BRA `(.L_x_240) ;  /* 0xffffff8c00b07947 */ /* 0x000fea000383ffff */
.L_x_102:
[----:B------:R-:W-:Y:S07]  /*caf0*/  MOV R0, UR21 ;  /* 0x0000001500007c02 */ /* 0x000fee0008000f00 */
.L_x_241:
[----:B-1----:R1:W2:Y:S02]  /*cb00*/  SYNCS.PHASECHK.TRANS64.TRYWAIT P0, [R0+URZ+0xb0], R4 ;  /* 0x0000b004000075a7 */ /* 0x0022a400080011ff */
[----:B--2---:R-:W-:Y:S05]  /*cb10*/  @!P0 NANOSLEEP.SYNCS 0x989680 ;  /* 0x009896800000895d */ /* 0x004fea0003900000 */
[----:B------:R-:W2:Y:S02]  /*cb20*/  @!P0 SYNCS.PHASECHK.TRANS64 P0, [R0+URZ+0xb0], R4 ;  /* 0x0000b004000085a7 */ /* 0x000ea400080010ff */
[----:B--2---:R-:W-:Y:S05]  /*cb30*/  @!P0 BRA `(.L_x_241) ;  /* 0xfffffffc00f08947 */ /* 0x004fea000383ffff */
[----:B------:R-:W-:Y:S05]  /*cb40*/  BRA `(.L_x_242) ;  /* 0xffffff8c00f87947 */ /* 0x000fea000383ffff */
.L_x_103:
[----:B------:R-:W-:Y:S07]  /*cb50*/  MOV R0, UR21 ;  /* 0x0000001500007c02 */ /* 0x000fee0008000f00 */
.L_x_243:
[----:B-1----:R1:W2:Y:S02]  /*cb60*/  SYNCS.PHASECHK.TRANS64.TRYWAIT P0, [R0+URZ+0xb8], R4 ;  /* 0x0000b804000075a7 */ /* 0x0022a400080011ff */
[----:B--2---:R-:W-:Y:S05]  /*cb70*/  @!P0 NANOSLEEP.SYNCS 0x989680 ;  /* 0x009896800000895d */ /* 0x004fea0003900000 */
[----:B------:R-:W2:Y:S02]  /*cb80*/  @!P0 SYNCS.PHASECHK.TRANS64 P0, [R0+URZ+0xb8], R4 ;  /* 0x0000b804000085a7 */ /* 0x000ea400080010ff */
[----:B--2---:R-:W-:Y:S05]  /*cb90*/  @!P0 BRA `(.L_x_243) ;  /* 0xfffffffc00f08947 */ /* 0x004fea000383ffff */
[----:B------:R-:W-:Y:S05]  /*cba0*/  BRA `(.L_x_244) ;  /* 0xffffff9000447947 */ /* 0x000fea000383ffff */
.L_x_105:
[----:B------:R-:W-:-:S07]  /*cbb0*/  MOV R0, UR21 ;  /* 0x0000001500007c02 */ /* 0x000fce0008000f00 */
.L_x_245:
[----:B--2---:R2:W4:Y:S02]  /*cbc0*/  SYNCS.PHASECHK.TRANS64.TRYWAIT P0, [R0+URZ+0xa0], R5 ;  /* 0x0000a005000075a7 */ /* 0x00452400080011ff */
[----:B----4-:R-:W-:Y:S05]  /*cbd0*/  @!P0 NANOSLEEP.SYNCS 0x989680 ;  /* 0x009896800000895d */ /* 0x010fea0003900000 */
[----:B------:R-:W4:Y:S02]  /*cbe0*/  @!P0 SYNCS.PHASECHK.TRANS64 P0, [R0+URZ+0xa0], R5 ;  /* 0x0000a005000085a7 */ /* 0x000f2400080010ff */
[----:B----4-:R-:W-:Y:S05]  /*cbf0*/  @!P0 BRA `(.L_x_245) ;  /* 0xfffffffc00f08947 */ /* 0x010fea000383ffff */
[----:B------:R-:W-:Y:S05]  /*cc00*/  BRA `(.L_x_246) ;  /* 0xffffff9000b47947 */ /* 0x000fea000383ffff */
.L_x_106:
[----:B--2---:R-:W-:-:S07]  /*cc10*/  MOV R0, UR21 ;  /* 0x0000001500007c02 */ /* 0x004fce0008000f00 */
.L_x_247:
[----:B--2---:R2:W4:Y:S02]  /*cc20*/  SYNCS.PHASECHK.TRANS64.TRYWAIT P0, [R0+URZ+0xa8], R5 ;  /* 0x0000a805000075a7 */ /* 0x00452400080011ff */
[----:B----4-:R-:W-:Y:S05]  /*cc30*/  @!P0 NANOSLEEP.SYNCS 0x989680 ;  /* 0x009896800000895d */ /* 0x010fea0003900000 */
[----:B------:R-:W4:Y:S02]  /*cc40*/  @!P0 SYNCS.PHASECHK.TRANS64 P0, [R0+URZ+0xa8], R5 ;  /* 0x0000a805000085a7 */ /* 0x000f2400080010ff */
[----:B----4-:R-:W-:Y:S05]  /*cc50*/  @!P0 BRA `(.L_x_247) ;  /* 0xfffffffc00f08947 */ /* 0x010fea000383ffff */
[----:B------:R-:W-:Y:S05]  /*cc60*/  BRA `(.L_x_248) ;  /* 0xffffff9000a47947 */ /* 0x000fea000383ffff */
.L_x_107:
[----:B------:R-:W-:-:S07]  /*cc70*/  MOV R2, UR21 ;  /* 0x0000001500027c02 */ /* 0x000fce0008000f00 */
.L_x_249:
[----:B--2---:R2:W4:Y:S02]  /*cc80*/  SYNCS.PHASECHK.TRANS64.TRYWAIT P0, [R2+URZ+0xb0], R5 ;  /* 0x0000b005020075a7 */ /* 0x00452400080011ff */
[----:B----4-:R-:W-:Y:S05]  /*cc90*/  @!P0 NANOSLEEP.SYNCS 0x989680 ;  /* 0x009896800000895d */ /* 0x010fea0003900000 */
[----:B------:R-:W4:Y:S02]  /*cca0*/  @!P0 SYNCS.PHASECHK.TRANS64 P0, [R2+URZ+0xb0], R5 ;  /* 0x0000b005020085a7 */ /* 0x000f2400080010ff */
[----:B----4-:R-:W-:Y:S05]  /*ccb0*/  @!P0 BRA `(.L_x_249) ;  /* 0xfffffffc00f08947 */ /* 0x010fea000383ffff */
[----:B------:R-:W-:Y:S05]  /*ccc0*/  BRA `(.L_x_250) ;  /* 0xffffff9000987947 */ /* 0x000fea000383ffff */
.L_x_109:
[----:B-1----:R1:W2:Y:S02]  /*ccd0*/  SYNCS.PHASECHK.TRANS64.TRYWAIT P0, [R3+URZ+0xd0], R0 ;  /* 0x0000d000030075a7 */ /* 0x0022a400080011ff */
[----:B--2---:R-:W-:Y:S05]  /*cce0*/  @!P0 NANOSLEEP.SYNCS 0x989680 ;  /* 0x009896800000895d */ /* 0x004fea0003900000 */
[----:B------:R-:W2:Y:S02]  /*ccf0*/  @!P0 SYNCS.PHASECHK.TRANS64 P0, [R3+URZ+0xd0], R0 ;  /* 0x0000d000030085a7 */ /* 0x000ea400080010ff */
[----:B--2---:R-:W-:Y:S05]  /*cd00*/  @!P0 BRA `(.L_x_109) ;  /* 0xfffffffc00f08947 */ /* 0x004fea000383ffff */
[----:B------:R-:W-:Y:S05]  /*cd10*/  BRA `(.L_x_251) ;  /* 0xffffff9400607947 */ /* 0x000fea000383ffff */
.L_x_120:
[----:B-1----:R-:W-:Y:S04]  /*cd20*/  MOV R2, UR43 ;  /* 0x0000002b00027c02 */ /* 0x002fe80008000f00 */
[----:B------:R1:W2:Y:S03]  /*cd30*/  SYNCS.PHASECHK.TRANS64.TRYWAIT P1, [R2+URZ+0x80], R3 ;  /* 0x00008003020075a7 */ /* 0x0002a600080211ff */
[----:B--2---:R-:W-:Y:S05]  /*cd40*/  @!P1 NANOSLEEP.SYNCS 0x989680 ;  /* 0x009896800000995d */ /* 0x004fea0003900000 */
[----:B------:R-:W2:Y:S02]  /*cd50*/  @!P1 SYNCS.PHASECHK.TRANS64 P1, [R2+URZ+0x80], R3 ;  /* 0x00008003020095a7 */ /* 0x000ea400080210ff */
[----:B--2---:R-:W-:Y:S05]  /*cd60*/  @!P1 BRA `(.L_x_120) ;  /* 0xfffffffc00ec9947 */ /* 0x004fea000383ffff */
[----:B------:R-:W-:Y:S05]  /*cd70*/  BRA `(.L_x_119) ;  /* 0xffffffa000cc7947 */ /* 0x000fea000383ffff */
.L_x_122:
[----:B-1----:R1:W4:Y:S02]  /*cd80*/  SYNCS.PHASECHK.TRANS64.TRYWAIT P0, [R72+URZ+0xf0], R0 ;  /* 0x0000f000480075a7 */ /* 0x00232400080011ff */
[----:B----4-:R-:W-:Y:S05]  /*cd90*/  @!P0 NANOSLEEP.SYNCS 0x989680 ;  /* 0x009896800000895d */ /* 0x010fea0003900000 */
[----:B------:R-:W4:Y:S02]  /*cda0*/  @!P0 SYNCS.PHASECHK.TRANS64 P0, [R72+URZ+0xf0], R0 ;  /* 0x0000f000480085a7 */ /* 0x000f2400080010ff */
[----:B----4-:R-:W-:Y:S05]  /*cdb0*/  @!P0 BRA `(.L_x_122) ;  /* 0xfffffffc00f08947 */ /* 0x010fea000383ffff */
[----:B------:R-:W-:Y:S05]  /*cdc0*/  BRA `(.L_x_121) ;  /* 0xffffffa000f47947 */ /* 0x000fea000383ffff */
.L_x_131:
[----:B-1----:R1:W3:Y:S02]  /*cdd0*/  SYNCS.PHASECHK.TRANS64.TRYWAIT P0, [R2+URZ+0x80], R0 ;  /* 0x00008000020075a7 */ /* 0x0022e400080011ff */
[----:B---3--:R-:W-:Y:S05]  /*cde0*/  @!P0 NANOSLEEP.SYNCS 0x989680 ;  /* 0x009896800000895d */ /* 0x008fea0003900000 */
[----:B------:R-:W3:Y:S02]  /*cdf0*/  @!P0 SYNCS.PHASECHK.TRANS64 P0, [R2+URZ+0x80], R0 ;  /* 0x00008000020085a7 */ /* 0x000ee400080010ff */
[----:B---3--:R-:W-:Y:S05]  /*ce00*/  @!P0 BRA `(.L_x_131) ;  /* 0xfffffffc00f08947 */ /* 0x008fea000383ffff */
[----:B------:R-:W-:Y:S05]  /*ce10*/  BRA `(.L_x_130) ;  /* 0xffffffac00107947 */ /* 0x000fea000383ffff */
.L_x_139:
[----:B-1----:R1:W3:Y:S02]  /*ce20*/  SYNCS.PHASECHK.TRANS64.TRYWAIT P0, [R6+URZ+0x80], R5 ;  /* 0x00008005060075a7 */ /* 0x0022e400080011ff */
[----:B---3--:R-:W-:Y:S05]  /*ce30*/  @!P0 NANOSLEEP.SYNCS 0x989680 ;  /* 0x009896800000895d */ /* 0x008fea0003900000 */
[----:B------:R-:W3:Y:S02]  /*ce40*/  @!P0 SYNCS.PHASECHK.TRANS64 P0, [R6+URZ+0x80], R5 ;  /* 0x00008005060085a7 */ /* 0x000ee400080010ff */
[----:B---3--:R-:W-:Y:S05]  /*ce50*/  @!P0 BRA `(.L_x_139) ;  /* 0xfffffffc00f08947 */ /* 0x008fea000383ffff */
[----:B------:R-:W-:Y:S05]  /*ce60*/  BRA `(.L_x_138) ;  /* 0xffffffb400507947 */ /* 0x000fea000383ffff */
.L_x_147:
[----:B-1----:R1:W3:Y:S02]  /*ce70*/  SYNCS.PHASECHK.TRANS64.TRYWAIT P0, [R0+URZ+0x80], R6 ;  /* 0x00008006000075a7 */ /* 0x0022e400080011ff */
[----:B---3--:R-:W-:Y:S05]  /*ce80*/  @!P0 NANOSLEEP.SYNCS 0x989680 ;  /* 0x009896800000895d */ /* 0x008fea0003900000 */
[----:B------:R-:W3:Y:S02]  /*ce90*/  @!P0 SYNCS.PHASECHK.TRANS64 P0, [R0+URZ+0x80], R6 ;  /* 0x00008006000085a7 */ /* 0x000ee400080010ff */
[----:B---3--:R-:W-:Y:S05]  /*cea0*/  @!P0 BRA `(.L_x_147) ;  /* 0xfffffffc00f08947 */ /* 0x008fea000383ffff */
[----:B------:R-:W-:Y:S05]  /*ceb0*/  BRA `(.L_x_146) ;  /* 0xffffffbc00907947 */ /* 0x000fea000383ffff */
.L_x_155:
[----:B-1----:R1:W4:Y:S02]  /*cec0*/  SYNCS.PHASECHK.TRANS64.TRYWAIT P0, [R6+URZ+0x80], R5 ;  /* 0x00008005060075a7 */ /* 0x00232400080011ff */
[----:B----4-:R-:W-:Y:S05]  /*ced0*/  @!P0 NANOSLEEP.SYNCS 0x989680 ;  /* 0x009896800000895d */ /* 0x010fea0003900000 */
[----:B------:R-:W4:Y:S02]  /*cee0*/  @!P0 SYNCS.PHASECHK.TRANS64 P0, [R6+URZ+0x80], R5 ;  /* 0x00008005060085a7 */ /* 0x000f2400080010ff */
[----:B----4-:R-:W-:Y:S05]  /*cef0*/  @!P0 BRA `(.L_x_155) ;  /* 0xfffffffc00f08947 */ /* 0x010fea000383ffff */
[----:B------:R-:W-:Y:S05]  /*cf00*/  BRA `(.L_x_154) ;  /* 0xffffffc400dc7947 */ /* 0x000fea000383ffff */
.L_x_163:
[----:B-1----:R1:W4:Y:S02]  /*cf10*/  SYNCS.PHASECHK.TRANS64.TRYWAIT P0, [R6+URZ+0x80], R5 ;  /* 0x00008005060075a7 */ /* 0x00232400080011ff */
[----:B----4-:R-:W-:Y:S05]  /*cf20*/  @!P0 NANOSLEEP.SYNCS 0x989680 ;  /* 0x009896800000895d */ /* 0x010fea0003900000 */
[----:B------:R-:W4:Y:S02]  /*cf30*/  @!P0 SYNCS.PHASECHK.TRANS64 P0, [R6+URZ+0x80], R5 ;  /* 0x00008005060085a7 */ /* 0x000f2400080010ff */
[----:B----4-:R-:W-:Y:S05]  /*cf40*/  @!P0 BRA `(.L_x_163) ;  /* 0xfffffffc00f08947 */ /* 0x010fea000383ffff */
[----:B------:R-:W-:Y:S05]  /*cf50*/  BRA `(.L_x_162) ;  /* 0xffffffd000387947 */ /* 0x000fea000383ffff */
.L_x_171:
[----:B-1----:R1:W4:Y:S02]  /*cf60*/  SYNCS.PHASECHK.TRANS64.TRYWAIT P0, [R6+URZ+0x80], R5 ;  /* 0x00008005060075a7 */ /* 0x00232400080011ff */
[----:B----4-:R-:W-:Y:S05]  /*cf70*/  @!P0 NANOSLEEP.SYNCS 0x989680 ;  /* 0x009896800000895d */ /* 0x010fea0003900000 */
[----:B------:R-:W4:Y:S02]  /*cf80*/  @!P0 SYNCS.PHASECHK.TRANS64 P0, [R6+URZ+0x80], R5 ;  /* 0x00008005060085a7 */ /* 0x000f2400080010ff */
[----:B----4-:R-:W-:Y:S05]  /*cf90*/  @!P0 BRA `(.L_x_171) ;  /* 0xfffffffc00f08947 */ /* 0x010fea000383ffff */
[----:B------:R-:W-:Y:S05]  /*cfa0*/  BRA `(.L_x_170) ;  /* 0xffffffd800887947 */ /* 0x000fea000383ffff */
.L_x_179:
[----:B-1----:R1:W3:Y:S02]  /*cfb0*/  SYNCS.PHASECHK.TRANS64.TRYWAIT P0, [R0+URZ+0x80], R77 ;  /* 0x0000804d000075a7 */ /* 0x0022e400080011ff */
[----:B---3--:R-:W-:Y:S05]  /*cfc0*/  @!P0 NANOSLEEP.SYNCS 0x989680 ;  /* 0x009896800000895d */ /* 0x008fea0003900000 */
[----:B------:R-:W3:Y:S02]  /*cfd0*/  @!P0 SYNCS.PHASECHK.TRANS64 P0, [R0+URZ+0x80], R77 ;  /* 0x0000804d000085a7 */ /* 0x000ee400080010ff */
[----:B---3--:R-:W-:Y:S05]  /*cfe0*/  @!P0 BRA `(.L_x_179) ;  /* 0xfffffffc00f08947 */ /* 0x008fea000383ffff */
[----:B------:R-:W-:Y:S05]  /*cff0*/  BRA `(.L_x_178) ;  /* 0xffffffe000d87947 */ /* 0x000fea000383ffff */
        .weak           $__internal_0_$__cuda_sm10x_tcgen05_guardrail_trap_col_being_dealloced_not_returned_by_alloc
        .type           $__internal_0_$__cuda_sm10x_tcgen05_guardrail_trap_col_being_dealloced_not_returned_by_alloc,@function
        .size           $__internal_0_$__cuda_sm10x_tcgen05_guardrail_trap_col_being_dealloced_not_returned_by_alloc,($__internal_1_$__cuda_sm10x_tcgen05_guardrail_trap_phase_invalid_during_alloc - $__internal_0_$__cuda_sm10x_tcgen05_guardrail_trap_col_being_dealloced_not_returned_by_alloc)
$__internal_0_$__cuda_sm10x_tcgen05_guardrail_trap_col_being_dealloced_not_returned_by_alloc:
[----:B------:R-:W-:Y:S05]  /*d000*/  BPT.TRAP 0x1 ;  /* 0x000000040000795c */ /* 0x000fea0000300000 */
[----:B------:R-:W-:-:S04]  /*d010*/  HFMA2 R3, -RZ, RZ, 0, 0 ;  /* 0x00000000ff037431 */ /* 0x000fc800000001ff */
[----:B------:R-:W-:Y:S05]  /*d020*/  RET.REL.NODEC R2 `(_ZN7cutlass13device_kernelINS_4gemm6kernel13GemmUniversalIN4cute5tupleIJiiiiEEENS1_10collective13CollectiveMmaINS1_35MainloopSm100TmaUmmaWarpSpecializedILi8ELi2ELi4ENS5_IJNS4_1CILi4EEENSA_ILi1EEESC_EEEEENS5_IJNSA_ILi256EEENSA_ILi128EEENSA_ILi32EEEEEENS_10tfloat32_tENS5_IJlSC_lEEESJ_SK_NS4_8TiledMMAINS4_8MMA_AtomIJNS4_23SM100_MMA_TF32_2x1SM_SSISJ_SJ_fLi256ELi128ELNS4_4UMMA5MajorE0ELSP_0ELNSO_7ScaleInE0ELSQ_0EEEEEENS4_6LayoutINS5_IJSC_SC_SC_EEENS5_IJNSA_ILi0EEESV_SV_EEEEENS5_IJNS4_10UnderscoreESY_SY_EEEEENS4_18SM100_TMA_2SM_LOADENS4_14ComposedLayoutINS4_7SwizzleILi3ELi4ELi3EEENS4_18smem_ptr_flag_bitsILi32EEENST_INS5_IJNSA_ILi8EEESH_EEENS5_IJSH_SC_EEEEEEEvNS4_8identityENS4_28SM100_TMA_2SM_LOAD_MULTICASTES1B_vS1C_EENS_8epilogue10collective18CollectiveEpilogueINS1F_23Sm100TmaWarpSpecializedILi4ELi2ELi16ELb1ELb0EEEJNS5_IJSG_SG_SH_EEENS5_IJNST_ISG_SC_EENST_INSA_ILi16EEESC_EEEEESJ_SK_SJ_SK_NS1F_6fusion15FusionCallbacksIS1J_NS1P_17LinearCombinationISJ_fSJ_fLNS_15FloatRoundStyleE2EEES1K_S1O_JEEENS4_5SM1004TMEM4LOAD26SM100_TMEM_LOAD_32dp32b16xENS4_13SM90_TMA_LOADENS12_INS13_ILi2ELi4ELi3EEES16_NST_INS5_IJS17_S1M_EEENS5_IJS1M_SC_EEEEEEENS4_39AutoVectorizingCopyWithAssumedAlignmentILi128EEENS4_14SM90_TMA_STOREES24_S26_S26_EEEvvEEEEvNT_6ParamsE) ;  /* 0xffffff2c02f47950 */ /* 0x000fea0003c3ffff */
        .weak           $__internal_1_$__cuda_sm10x_tcgen05_guardrail_trap_phase_invalid_during_alloc
        .type           $__internal_1_$__cuda_sm10x_tcgen05_guardrail_trap_phase_invalid_during_alloc,@function
        .size           $__internal_1_$__cuda_sm10x_tcgen05_guardrail_trap_phase_invalid_during_alloc,($__internal_2_$__cuda_sm10x_tcgen05_guardrail_trap_unallocated_columns_being_dealloced - $__internal_1_$__cuda_sm10x_tcgen05_guardrail_trap_phase_invalid_during_alloc)
$__internal_1_$__cuda_sm10x_tcgen05_guardrail_trap_phase_invalid_during_alloc:
[----:B------:R-:W-:Y:S05]  /*d030*/  BPT.TRAP 0x1 ;  /* 0x000000040000795c */ /* 0x000fea0000300000 */
[----:B------:R-:W-:-:S04]  /*d040*/  MOV R5, 0x0 ;  /* 0x0000000000057802 */ /* 0x000fc80000000f00 */
[----:B------:R-:W-:Y:S05]  /*d050*/  RET.REL.NODEC R4 `(_ZN7cutlass13device_kernelINS_4gemm6kernel13GemmUniversalIN4cute5tupleIJiiiiEEENS1_10collective13CollectiveMmaINS1_35MainloopSm100TmaUmmaWarpSpecializedILi8ELi2ELi4ENS5_IJNS4_1CILi4EEENSA_ILi1EEESC_EEEEENS5_IJNSA_ILi256EEENSA_ILi128EEENSA_ILi32EEEEEENS_10tfloat32_tENS5_IJlSC_lEEESJ_SK_NS4_8TiledMMAINS4_8MMA_AtomIJNS4_23SM100_MMA_TF32_2x1SM_SSISJ_SJ_fLi256ELi128ELNS4_4UMMA5MajorE0ELSP_0ELNSO_7ScaleInE0ELSQ_0EEEEEENS4_6LayoutINS5_IJSC_SC_SC_EEENS5_IJNSA_ILi0EEESV_SV_EEEEENS5_IJNS4_10UnderscoreESY_SY_EEEEENS4_18SM100_TMA_2SM_LOADENS4_14ComposedLayoutINS4_7SwizzleILi3ELi4ELi3EEENS4_18smem_ptr_flag_bitsILi32EEENST_INS5_IJNSA_ILi8EEESH_EEENS5_IJSH_SC_EEEEEEEvNS4_8identityENS4_28SM100_TMA_2SM_LOAD_MULTICASTES1B_vS1C_EENS_8epilogue10collective18CollectiveEpilogueINS1F_23Sm100TmaWarpSpecializedILi4ELi2ELi16ELb1ELb0EEEJNS5_IJSG_SG_SH_EEENS5_IJNST_ISG_SC_EENST_INSA_ILi16EEESC_EEEEESJ_SK_SJ_SK_NS1F_6fusion15FusionCallbacksIS1J_NS1P_17LinearCombinationISJ_fSJ_fLNS_15FloatRoundStyleE2EEES1K_S1O_JEEENS4_5SM1004TMEM4LOAD26SM100_TMEM_LOAD_32dp32b16xENS4_13SM90_TMA_LOADENS12_INS13_ILi2ELi4ELi3EEES16_NST_INS5_IJS17_S1M_EEENS5_IJS1M_SC_EEEEEEENS4_39AutoVectorizingCopyWithAssumedAlignmentILi128EEENS4_14SM90_TMA_STOREES24_S26_S26_EEEvvEEEEvNT_6ParamsE) ;  /* 0xffffff2c04e87950 */ /* 0x000fea0003c3ffff */
        .weak           $__internal_2_$__cuda_sm10x_tcgen05_guardrail_trap_unallocated_columns_being_dealloced
        .type           $__internal_2_$__cuda_sm10x_tcgen05_guardrail_trap_unallocated_columns_being_dealloced,@function
        .size           $__internal_2_$__cuda_sm10x_tcgen05_guardrail_trap_unallocated_columns_being_dealloced,(.L_x_253 - $__internal_2_$__cuda_sm10x_tcgen05_guardrail_trap_unallocated_columns_being_dealloced)
$__internal_2_$__cuda_sm10x_tcgen05_guardrail_trap_unallocated_columns_being_dealloced:
[----:B------:R-:W-:Y:S05]  /*d060*/  BPT.TRAP 0x1 ;  /* 0x000000040000795c */ /* 0x000fea0000300000 */
[----:B------:R-:W-:-:S04]  /*d070*/  HFMA2 R3, -RZ, RZ, 0, 0 ;  /* 0x00000000ff037431 */ /* 0x000fc800000001ff */
[----:B------:R-:W-:Y:S05]  /*d080*/  RET.REL.NODEC R2 `(_ZN7cutlass13device_kernelINS_4gemm6kernel13GemmUniversalIN4cute5tupleIJiiiiEEENS1_10collective13CollectiveMmaINS1_35MainloopSm100TmaUmmaWarpSpecializedILi8ELi2ELi4ENS5_IJNS4_1CILi4EEENSA_ILi1EEESC_EEEEENS5_IJNSA_ILi256EEENSA_ILi128EEENSA_ILi32EEEEEENS_10tfloat32_tENS5_IJlSC_lEEESJ_SK_NS4_8TiledMMAINS4_8MMA_AtomIJNS4_23SM100_MMA_TF32_2x1SM_SSISJ_SJ_fLi256ELi128ELNS4_4UMMA5MajorE0ELSP_0ELNSO_7ScaleInE0ELSQ_0EEEEEENS4_6LayoutINS5_IJSC_SC_SC_EEENS5_IJNSA_ILi0EEESV_SV_EEEEENS5_IJNS4_10UnderscoreESY_SY_EEEEENS4_18SM100_TMA_2SM_LOADENS4_14ComposedLayoutINS4_7SwizzleILi3ELi4ELi3EEENS4_18smem_ptr_flag_bitsILi32EEENST_INS5_IJNSA_ILi8EEESH_EEENS5_IJSH_SC_EEEEEEEvNS4_8identityENS4_28SM100_TMA_2SM_LOAD_MULTICASTES1B_vS1C_EENS_8epilogue10collective18CollectiveEpilogueINS1F_23Sm100TmaWarpSpecializedILi4ELi2ELi16ELb1ELb0EEEJNS5_IJSG_SG_SH_EEENS5_IJNST_ISG_SC_EENST_INSA_ILi16EEESC_EEEEESJ_SK_SJ_SK_NS1F_6fusion15FusionCallbacksIS1J_NS1P_17LinearCombinationISJ_fSJ_fLNS_15FloatRoundStyleE2EEES1K_S1O_JEEENS4_5SM1004TMEM4LOAD26SM100_TMEM_LOAD_32dp32b16xENS4_13SM90_TMA_LOADENS12_INS13_ILi2ELi4ELi3EEES16_NST_INS5_IJS17_S1M_EEENS5_IJS1M_SC_EEEEEEENS4_39AutoVectorizingCopyWithAssumedAlignmentILi128EEENS4_14SM90_TMA_STOREES24_S26_S26_EEEvvEEEEvNT_6ParamsE) ;  /* 0xffffff2c02dc7950 */ /* 0x000fea0003c3ffff */
.L_x_252:
[----:B------:R-:W-:-:S00]  /*d090*/  BRA `(.L_x_252) ;  /* 0xfffffffc00fc7947 */ /* 0x000fc0000383ffff */
[----:B------:R-:W-:-:S00]  /*d0a0*/  NOP ;  /* 0x0000000000007918 */ /* 0x000fc00000000000 */
        /* <DEDUP_REMOVED lines=13> */
.L_x_253:


//--------------------- .nv.global.init           --------------------------
	.section	.nv.global.init,"aw",@progbits
.nv.global.init:
	.type		$str$27,@object
	.size		$str$27,($str$28 - $str$27)
$str$27:
        /*0000*/ 	.byte	0x28, 0x61, 0x64, 0x64, 0x72, 0x65, 0x73, 0x73, 0x20, 0x26, 0x20, 0x6d, 0x61, 0x73, 0x6b, 0x29
        /*0010*/ 	.byte	0x20, 0x3d, 0x3d, 0x20, 0x30, 0x00
	.type		$str$28,@object
	.size		$str$28,($str$26 - $str$28)
$str$28:
        /*0016*/ 	.byte	0x2f, 0x74, 0x6d, 0x70, 0x2f, 0x63, 0x75, 0x74, 0x6c, 0x61, 0x73, 0x73, 0x5f, 0x73, 0x77, 0x65
        /*0026*/ 	.byte	0x65, 0x70, 0x5f, 0x73, 0x72, 0x63, 0x2f, 0x69, 0x6e, 0x63, 0x6c, 0x75, 0x64, 0x65, 0x2f, 0x63
        /*0036*/ 	.byte	0x75, 0x74, 0x65, 0x2f, 0x70, 0x6f, 0x69, 0x6e, 0x74, 0x65, 0x72, 0x5f, 0x66, 0x6c, 0x61, 0x67
        /*0046*/ 	.byte	0x67, 0x65, 0x64, 0x2e, 0x68, 0x70, 0x70, 0x00
	.type		$str$26,@object
	.size		$str$26,($str$25 - $str$26)
$str$26:
        /*004e*/ 	.byte	0x2f, 0x74, 0x6d, 0x70, 0x2f, 0x63, 0x75, 0x74, 0x6c, 0x61, 0x73, 0x73, 0x5f, 0x73, 0x77, 0x65
        /*005e*/ 	.byte	0x65, 0x70, 0x5f, 0x73, 0x72, 0x63, 0x2f, 0x69, 0x6e, 0x63, 0x6c, 0x75, 0x64, 0x65, 0x2f, 0x63
        /*006e*/ 	.byte	0x75, 0x74, 0x65, 0x2f, 0x61, 0x74, 0x6f, 0x6d, 0x2f, 0x63, 0x6f, 0x70, 0x79, 0x5f, 0x74, 0x72
        /*007e*/ 	.byte	0x61, 0x69, 0x74, 0x73, 0x5f, 0x73, 0x6d, 0x31, 0x30, 0x30, 0x2e, 0x68, 0x70, 0x70, 0x00
	.type		$str$25,@object
	.size		$str$25,(__unnamed_1 - $str$25)
$str$25:
        /*008d*/ 	.byte	0x28, 0x28, 0x75, 0x69, 0x6e, 0x74, 0x33, 0x32, 0x5f, 0x74, 0x28, 0x74, 0x68, 0x72, 0x65, 0x61
        /*009d*/ 	.byte	0x64, 0x49, 0x64, 0x78, 0x2e, 0x78, 0x29, 0x20, 0x2f, 0x20, 0x33, 0x32, 0x29, 0x20, 0x25, 0x20
        /*00ad*/ 	.byte	0x34, 0x29, 0x20, 0x3d, 0x3d, 0x20, 0x28, 0x28, 0x28, 0x74, 0x6d, 0x65, 0x6d, 0x5f, 0x61, 0x64
        /*00bd*/ 	.byte	0x64, 0x72, 0x20, 0x3e, 0x3e, 0x20, 0x31, 0x36, 0x29, 0x20, 0x2f, 0x20, 0x33, 0x32, 0x29, 0x20
        /*00cd*/ 	.byte	0x25, 0x20, 0x34, 0x29, 0x00
	.type		__unnamed_1,@object
	.size		__unnamed_1,(__unnamed_2 - __unnamed_1)
__unnamed_1:
        /*00d2*/ 	.byte	0x61, 0x75, 0x74, 0x6f, 0x20, 0x63, 0x75, 0x74, 0x65, 0x3a, 0x3a, 0x61, 0x73, 0x5f, 0x70, 0x6f
        /* <DEDUP_REMOVED lines=24> */
        /*0262*/ 	.byte	0x32, 0x30, 0x34, 0x38, 0x3e, 0x3e, 0x3e, 0x3e, 0x5d, 0x00
	.type		__unnamed_2,@object
	.size		__unnamed_2,(.L_2 - __unnamed_2)
__unnamed_2:
        /* <DEDUP_REMOVED lines=42> */
        /*050c*/ 	.byte	0x3e, 0x5d, 0x00
.L_2:


//--------------------- .nv.shared._ZN7cutlass13device_kernelINS_4gemm6kernel13GemmUniversalIN4cute5tupleIJiiiiEEENS1_10collective13CollectiveMmaINS1_35MainloopSm100TmaUmmaWarpSpecializedILi8ELi2ELi4ENS5_IJNS4_1CILi4EEENSA_ILi1EEESC_EEEEENS5_IJNSA_ILi256EEENSA_ILi128EEENSA_ILi32EEEEEENS_10tfloat32_tENS5_IJlSC_lEEESJ_SK_NS4_8TiledMMAINS4_8MMA_AtomIJNS4_23SM100_MMA_TF32_2x1SM_SSISJ_SJ_fLi256ELi128ELNS4_4UMMA5MajorE0ELSP_0ELNSO_7ScaleInE0ELSQ_0EEEEEENS4_6LayoutINS5_IJSC_SC_SC_EEENS5_IJNSA_ILi0EEESV_SV_EEEEENS5_IJNS4_10UnderscoreESY_SY_EEEEENS4_18SM100_TMA_2SM_LOADENS4_14ComposedLayoutINS4_7SwizzleILi3ELi4ELi3EEENS4_18smem_ptr_flag_bitsILi32EEENST_INS5_IJNSA_ILi8EEESH_EEENS5_IJSH_SC_EEEEEEEvNS4_8identityENS4_28SM100_TMA_2SM_LOAD_MULTICASTES1B_vS1C_EENS_8epilogue10collective18CollectiveEpilogueINS1F_23Sm100TmaWarpSpecializedILi4ELi2ELi16ELb1ELb0EEEJNS5_IJSG_SG_SH_EEENS5_IJNST_ISG_SC_EENST_INSA_ILi16EEESC_EEEEESJ_SK_SJ_SK_NS1F_6fusion15FusionCallbacksIS1J_NS1P_17LinearCombinationISJ_fSJ_fLNS_15FloatRoundStyleE2EEES1K_S1O_JEEENS4_5SM1004TMEM4LOAD26SM100_TMEM_LOAD_32dp32b16xENS4_13SM90_TMA_LOADENS12_INS13_ILi2ELi4ELi3EEES16_NST_INS5_IJS17_S1M_EEENS5_IJS1M_SC_EEEEEEENS4_39AutoVectorizingCopyWithAssumedAlignmentILi128EEENS4_14SM90_TMA_STOREES24_S26_S26_EEEvvEEEEvNT_6ParamsE --------------------------
	.section	.nv.shared._ZN7cutlass13device_kernelINS_4gemm6kernel13GemmUniversalIN4cute5tupleIJiiiiEEENS1_10collective13CollectiveMmaINS1_35MainloopSm100TmaUmmaWarpSpecializedILi8ELi2ELi4ENS5_IJNS4_1CILi4EEENSA_ILi1EEESC_EEEEENS5_IJNSA_ILi256EEENSA_ILi128EEENSA_ILi32EEEEEENS_10tfloat32_tENS5_IJlSC_lEEESJ_SK_NS4_8TiledMMAINS4_8MMA_AtomIJNS4_23SM100_MMA_TF32_2x1SM_SSISJ_SJ_fLi256ELi128ELNS4_4UMMA5MajorE0ELSP_0ELNSO_7ScaleInE0ELSQ_0EEEEEENS4_6LayoutINS5_IJSC_SC_SC_EEENS5_IJNSA_ILi0EEESV_SV_EEEEENS5_IJNS4_10UnderscoreESY_SY_EEEEENS4_18SM100_TMA_2SM_LOADENS4_14ComposedLayoutINS4_7SwizzleILi3ELi4ELi3EEENS4_18smem_ptr_flag_bitsILi32EEENST_INS5_IJNSA_ILi8EEESH_EEENS5_IJSH_SC_EEEEEEEvNS4_8identityENS4_28SM100_TMA_2SM_LOAD_MULTICASTES1B_vS1C_EENS_8epilogue10collective18CollectiveEpilogueINS1F_23Sm100TmaWarpSpecializedILi4ELi2ELi16ELb1ELb0EEEJNS5_IJSG_SG_SH_EEENS5_IJNST_ISG_SC_EENST_INSA_ILi16EEESC_EEEEESJ_SK_SJ_SK_NS1F_6fusion15FusionCallbacksIS1J_NS1P_17LinearCombinationISJ_fSJ_fLNS_15FloatRoundStyleE2EEES1K_S1O_JEEENS4_5SM1004TMEM4LOAD26SM100_TMEM_LOAD_32dp32b16xENS4_13SM90_TMA_LOADENS12_INS13_ILi2ELi4ELi3EEES16_NST_INS5_IJS17_S1M_EEENS5_IJS1M_SC_EEEEEEENS4_39AutoVectorizingCopyWithAssumedAlignmentILi128EEENS4_14SM90_TMA_STOREES24_S26_S26_EEEvvEEEEvNT_6ParamsE,"aw",@nobits
	.sectionflags	@""
	.align	16
	.zero		1024


//--------------------- .nv.shared.reserved.0     --------------------------
	.section	.nv.shared.reserved.0,"aw",@nobits
	.weak		__nv_reservedSMEM_offset_0_alias
	.size		__nv_reservedSMEM_offset_0_alias, 0, 64
	.other		__nv_reservedSMEM_offset_0_alias,@"STO_CUDA_RESERVED_SHARED STV_DEFAULT"
__nv_reservedSMEM_offset_0_alias:
	.zero		0
.nv.shared.reserved.0:
	.zero		64
	.weak		__nv_reservedSMEM_tcgen05_partition
	.type		__nv_reservedSMEM_tcgen05_partition,@object
	.size		__nv_reservedSMEM_tcgen05_partition,(.L_0 - __nv_reservedSMEM_tcgen05_partition)
__nv_reservedSMEM_tcgen05_partition:
	.zero		32
.L_0:


//--------------------- .nv.global                --------------------------
	.section	.nv.global,"aw",@nobits
.nv.global:
	.type		_ZN40_INTERNAL_20e0c56b_4_k_cu_0697b34d_274514cute1_E,@object
	.size		_ZN40_INTERNAL_20e0c56b_4_k_cu_0697b34d_274514cute1_E,(_ZN40_INTERNAL_20e0c56b_4_k_cu_0697b34d_274514cuda3std3__45__cpo6cbeginE - _ZN40_INTERNAL_20e0c56b_4_k_cu_0697b34d_274514cute1_E)
_ZN40_INTERNAL_20e0c56b_4_k_cu_0697b34d_274514cute1_E:
	.zero		1
	.type		_ZN40_INTERNAL_20e0c56b_4_k_cu_0697b34d_274514cuda3std3__45__cpo6cbeginE,@object
	.size		_ZN40_INTERNAL_20e0c56b_4_k_cu_0697b34d_274514cuda3std3__45__cpo6cbeginE,(_ZN40_INTERNAL_20e0c56b_4_k_cu_0697b34d_274514cuda3std3__48in_placeE - _ZN40_INTERNAL_20e0c56b_4_k_cu_0697b34d_274514cuda3std3__45__cpo6cbeginE)
_ZN40_INTERNAL_20e0c56b_4_k_cu_0697b34d_274514cuda3std3__45__cpo6cbeginE:
	.zero		1
	.type		_ZN40_INTERNAL_20e0c56b_4_k_cu_0697b34d_274514cuda3std3__48in_placeE,@object
	.size		_ZN40_INTERNAL_20e0c56b_4_k_cu_0697b34d_274514cuda3std3__48in_placeE,(_ZN40_INTERNAL_20e0c56b_4_k_cu_0697b34d_274514cuda3std6ranges3__45__cpo9iter_moveE - _ZN40_INTERNAL_20e0c56b_4_k_cu_0697b34d_274514cuda3std3__48in_placeE)
_ZN40_INTERNAL_20e0c56b_4_k_cu_0697b34d_274514cuda3std3__48in_placeE:
	.zero		1
	.type		_ZN40_INTERNAL_20e0c56b_4_k_cu_0697b34d_274514cuda3std6ranges3__45__cpo9iter_moveE,@object
	.size		_ZN40_INTERNAL_20e0c56b_4_k_cu_0697b34d_274514cuda3std6ranges3__45__cpo9iter_moveE,(_ZN40_INTERNAL_20e0c56b_4_k_cu_0697b34d_274514cuda3std3__45__cpo5beginE - _ZN40_INTERNAL_20e0c56b_4_k_cu_0697b34d_274514cuda3std6ranges3__45__cpo9iter_moveE)
_ZN40_INTERNAL_20e0c56b_4_k_cu_0697b34d_274514cuda3std6ranges3__45__cpo9iter_moveE:
	.zero		1
	.type		_ZN40_INTERNAL_20e0c56b_4_k_cu_0697b34d_274514cuda3std3__45__cpo5beginE,@object
	.size		_ZN40_INTERNAL_20e0c56b_4_k_cu_0697b34d_274514cuda3std3__45__cpo5beginE,(_ZN40_INTERNAL_20e0c56b_4_k_cu_0697b34d_274514cuda3std3__442_GLOBAL__N__20e0c56b_4_k_cu_0697b34d_274516ignoreE - _ZN40_INTERNAL_20e0c56b_4_k_cu_0697b34d_274514cuda3std3__45__cpo5beginE)
_ZN40_INTERNAL_20e0c56b_4_k_cu_0697b34d_274514cuda3std3__45__cpo5beginE:
	.zero		1
	.type		_ZN40_INTERNAL_20e0c56b_4_k_cu_0697b34d_274514cuda3std3__442_GLOBAL__N__20e0c56b_4_k_cu_0697b34d_274516ignoreE,@object
	.size		_ZN40_INTERNAL_20e0c56b_4_k_cu_0697b34d_274514cuda3std3__442_GLOBAL__N__20e0c56b_4_k_cu_0697b34d_274516ignoreE,(_ZN40_INTERNAL_20e0c56b_4_k_cu_0697b34d_274514cute7productE - _ZN40_INTERNAL_20e0c56b_4_k_cu_0697b34d_274514cuda3std3__442_GLOBAL__N__20e0c56b_4_k_cu_0697b34d_274516ignoreE)
_ZN40_INTERNAL_20e0c56b_4_k_cu_0697b34d_274514cuda3std3__442_GLOBAL__N__20e0c56b_4_k_cu_0697b34d_274516ignoreE:
	.zero		1
	.type		_ZN40_INTERNAL_20e0c56b_4_k_cu_0697b34d_274514cute7productE,@object
	.size		_ZN40_INTERNAL_20e0c56b_4_k_cu_0697b34d_274514cute7productE,(_ZN40_INTERNAL_20e0c56b_4_k_cu_0697b34d_274514cuda3std3__45__cpo3endE - _ZN40_INTERNAL_20e0c56b_4_k_cu_0697b34d_274514cute7productE)
_ZN40_INTERNAL_20e0c56b_4_k_cu_0697b34d_274514cute7productE:
	.zero		1
	.type		_ZN40_INTERNAL_20e0c56b_4_k_cu_0697b34d_274514cuda3std3__45__cpo3endE,@object
	.size		_ZN40_INTERNAL_20e0c56b_4_k_cu_0697b34d_274514cuda3std3__45__cpo3endE,(_ZN40_INTERNAL_20e0c56b_4_k_cu_0697b34d_274514cuda3std3__419piecewise_constructE - _ZN40_INTERNAL_20e0c56b_4_k_cu_0697b34d_274514cuda3std3__45__cpo3endE)
_ZN40_INTERNAL_20e0c56b_4_k_cu_0697b34d_274514cuda3std3__45__cpo3endE:
	.zero		1
	.type		_ZN40_INTERNAL_20e0c56b_4_k_cu_0697b34d_274514cuda3std3__419piecewise_constructE,@object
	.size		_ZN40_INTERNAL_20e0c56b_4_k_cu_0697b34d_274514cuda3std3__419piecewise_constructE,(_ZN40_INTERNAL_20e0c56b_4_k_cu_0697b34d_274514cuda3std3__45__cpo4cendE - _ZN40_INTERNAL_20e0c56b_4_k_cu_0697b34d_274514cuda3std3__419piecewise_constructE)
_ZN40_INTERNAL_20e0c56b_4_k_cu_0697b34d_274514cuda3std3__419piecewise_constructE:
	.zero		1
	.type		_ZN40_INTERNAL_20e0c56b_4_k_cu_0697b34d_274514cuda3std3__45__cpo4cendE,@object
	.size		_ZN40_INTERNAL_20e0c56b_4_k_cu_0697b34d_274514cuda3std3__45__cpo4cendE,(_ZN40_INTERNAL_20e0c56b_4_k_cu_0697b34d_274514cuda3std6ranges3__45__cpo4swapE - _ZN40_INTERNAL_20e0c56b_4_k_cu_0697b34d_274514cuda3std3__45__cpo4cendE)
_ZN40_INTERNAL_20e0c56b_4_k_cu_0697b34d_274514cuda3std3__45__cpo4cendE:
	.zero		1
	.type		_ZN40_INTERNAL_20e0c56b_4_k_cu_0697b34d_274514cuda3std6ranges3__45__cpo4swapE,@object
	.size		_ZN40_INTERNAL_20e0c56b_4_k_cu_0697b34d_274514cuda3std6ranges3__45__cpo4swapE,(.L_10 - _ZN40_INTERNAL_20e0c56b_4_k_cu_0697b34d_274514cuda3std6ranges3__45__cpo4swapE)
_ZN40_INTERNAL_20e0c56b_4_k_cu_0697b34d_274514cuda3std6ranges3__45__cpo4swapE:
	.zero		1
.L_10:


//--------------------- .nv.constant0._ZN7cutlass13device_kernelINS_4gemm6kernel13GemmUniversalIN4cute5tupleIJiiiiEEENS1_10collective13CollectiveMmaINS1_35MainloopSm100TmaUmmaWarpSpecializedILi8ELi2ELi4ENS5_IJNS4_1CILi4EEENSA_ILi1EEESC_EEEEENS5_IJNSA_ILi256EEENSA_ILi128EEENSA_ILi32EEEEEENS_10tfloat32_tENS5_IJlSC_lEEESJ_SK_NS4_8TiledMMAINS4_8MMA_AtomIJNS4_23SM100_MMA_TF32_2x1SM_SSISJ_SJ_fLi256ELi128ELNS4_4UMMA5MajorE0ELSP_0ELNSO_7ScaleInE0ELSQ_0EEEEEENS4_6LayoutINS5_IJSC_SC_SC_EEENS5_IJNSA_ILi0EEESV_SV_EEEEENS5_IJNS4_10UnderscoreESY_SY_EEEEENS4_18SM100_TMA_2SM_LOADENS4_14ComposedLayoutINS4_7SwizzleILi3ELi4ELi3EEENS4_18smem_ptr_flag_bitsILi32EEENST_INS5_IJNSA_ILi8EEESH_EEENS5_IJSH_SC_EEEEEEEvNS4_8identityENS4_28SM100_TMA_2SM_LOAD_MULTICASTES1B_vS1C_EENS_8epilogue10collective18CollectiveEpilogueINS1F_23Sm100TmaWarpSpecializedILi4ELi2ELi16ELb1ELb0EEEJNS5_IJSG_SG_SH_EEENS5_IJNST_ISG_SC_EENST_INSA_ILi16EEESC_EEEEESJ_SK_SJ_SK_NS1F_6fusion15FusionCallbacksIS1J_NS1P_17LinearCombinationISJ_fSJ_fLNS_15FloatRoundStyleE2EEES1K_S1O_JEEENS4_5SM1004TMEM4LOAD26SM100_TMEM_LOAD_32dp32b16xENS4_13SM90_TMA_LOADENS12_INS13_ILi2ELi4ELi3EEES16_NST_INS5_IJS17_S1M_EEENS5_IJS1M_SC_EEEEEEENS4_39AutoVectorizingCopyWithAssumedAlignmentILi128EEENS4_14SM90_TMA_STOREES24_S26_S26_EEEvvEEEEvNT_6ParamsE --------------------------
	.section	.nv.constant0._ZN7cutlass13device_kernelINS_4gemm6kernel13GemmUniversalIN4cute5tupleIJiiiiEEENS1_10collective13CollectiveMmaINS1_35MainloopSm100TmaUmmaWarpSpecializedILi8ELi2ELi4ENS5_IJNS4_1CILi4EEENSA_ILi1EEESC_EEEEENS5_IJNSA_ILi256EEENSA_ILi128EEENSA_ILi32EEEEEENS_10tfloat32_tENS5_IJlSC_lEEESJ_SK_NS4_8TiledMMAINS4_8MMA_AtomIJNS4_23SM100_MMA_TF32_2x1SM_SSISJ_SJ_fLi256ELi128ELNS4_4UMMA5MajorE0ELSP_0ELNSO_7ScaleInE0ELSQ_0EEEEEENS4_6LayoutINS5_IJSC_SC_SC_EEENS5_IJNSA_ILi0EEESV_SV_EEEEENS5_IJNS4_10UnderscoreESY_SY_EEEEENS4_18SM100_TMA_2SM_LOADENS4_14ComposedLayoutINS4_7SwizzleILi3ELi4ELi3EEENS4_18smem_ptr_flag_bitsILi32EEENST_INS5_IJNSA_ILi8EEESH_EEENS5_IJSH_SC_EEEEEEEvNS4_8identityENS4_28SM100_TMA_2SM_LOAD_MULTICASTES1B_vS1C_EENS_8epilogue10collective18CollectiveEpilogueINS1F_23Sm100TmaWarpSpecializedILi4ELi2ELi16ELb1ELb0EEEJNS5_IJSG_SG_SH_EEENS5_IJNST_ISG_SC_EENST_INSA_ILi16EEESC_EEEEESJ_SK_SJ_SK_NS1F_6fusion15FusionCallbacksIS1J_NS1P_17LinearCombinationISJ_fSJ_fLNS_15FloatRoundStyleE2EEES1K_S1O_JEEENS4_5SM1004TMEM4LOAD26SM100_TMEM_LOAD_32dp32b16xENS4_13SM90_TMA_LOADENS12_INS13_ILi2ELi4ELi3EEES16_NST_INS5_IJS17_S1M_EEENS5_IJS1M_SC_EEEEEEENS4_39AutoVectorizingCopyWithAssumedAlignmentILi128EEENS4_14SM90_TMA_STOREES24_S26_S26_EEEvvEEEEvNT_6ParamsE,"a",@progbits
	.sectionflags	@""
	.align	4
.nv.constant0._ZN7cutlass13device_kernelINS_4gemm6kernel13GemmUniversalIN4cute5tupleIJiiiiEEENS1_10collective13CollectiveMmaINS1_35MainloopSm100TmaUmmaWarpSpecializedILi8ELi2ELi4ENS5_IJNS4_1CILi4EEENSA_ILi1EEESC_EEEEENS5_IJNSA_ILi256EEENSA_ILi128EEENSA_ILi32EEEEEENS_10tfloat32_tENS5_IJlSC_lEEESJ_SK_NS4_8TiledMMAINS4_8MMA_AtomIJNS4_23SM100_MMA_TF32_2x1SM_SSISJ_SJ_fLi256ELi128ELNS4_4UMMA5MajorE0ELSP_0ELNSO_7ScaleInE0ELSQ_0EEEEEENS4_6LayoutINS5_IJSC_SC_SC_EEENS5_IJNSA_ILi0EEESV_SV_EEEEENS5_IJNS4_10UnderscoreESY_SY_EEEEENS4_18SM100_TMA_2SM_LOADENS4_14ComposedLayoutINS4_7SwizzleILi3ELi4ELi3EEENS4_18smem_ptr_flag_bitsILi32EEENST_INS5_IJNSA_ILi8EEESH_EEENS5_IJSH_SC_EEEEEEEvNS4_8identityENS4_28SM100_TMA_2SM_LOAD_MULTICASTES1B_vS1C_EENS_8epilogue10collective18CollectiveEpilogueINS1F_23Sm100TmaWarpSpecializedILi4ELi2ELi16ELb1ELb0EEEJNS5_IJSG_SG_SH_EEENS5_IJNST_ISG_SC_EENST_INSA_ILi16EEESC_EEEEESJ_SK_SJ_SK_NS1F_6fusion15FusionCallbacksIS1J_NS1P_17LinearCombinationISJ_fSJ_fLNS_15FloatRoundStyleE2EEES1K_S1O_JEEENS4_5SM1004TMEM4LOAD26SM100_TMEM_LOAD_32dp32b16xENS4_13SM90_TMA_LOADENS12_INS13_ILi2ELi4ELi3EEES16_NST_INS5_IJS17_S1M_EEENS5_IJS1M_SC_EEEEEEENS4_39AutoVectorizingCopyWithAssumedAlignmentILi128EEENS4_14SM90_TMA_STOREES24_S26_S26_EEEvvEEEEvNT_6ParamsE:
	.zero		2944


//--------------------- SYMBOLS --------------------------

	.type		.nv.reservedSmem.offset0,@object
	.size		.nv.reservedSmem.offset0,0x4
	.type		.nv.reservedSmem.cap,@object
	.size		.nv.reservedSmem.cap,0x4
	.type		__assertfail,@function
